//
// Generated by NVIDIA NVVM Compiler
//
// Compiler Build ID: CL-36424714
// Cuda compilation tools, release 13.0, V13.0.88
// Based on NVVM 20.0.0
//

.version 9.0
.target sm_100
.address_size 64

	// .globl	_Z19align_sequences_gpuPcS_PjS0_S0_PsS1_S1_S1_S1_S1_
// _ZZ18blockShuffleReducesRsS_E7locTots has been demoted
// _ZZ18blockShuffleReducesRsS_E7locInds has been demoted
// _ZZ18blockShuffleReducesRsS_E8locInds2 has been demoted
// _ZZ19align_sequences_gpuPcS_PjS0_S0_PsS1_S1_S1_S1_S1_E4iVal has been demoted
// _ZZ19align_sequences_gpuPcS_PjS0_S0_PsS1_S1_S1_S1_S1_E4jVal has been demoted
// _ZZN3cub18CUB_300001_SM_10006detail4scan16DeviceScanKernelINS2_10policy_hubIjjjjN4cuda3std3__44plusIvEEE10Policy1000EN6thrust24THRUST_300001_SM_1000_NS6detail15normal_iteratorINSD_10device_ptrIjEEEESI_NS0_13ScanTileStateIjLb1EEES9_NS0_8NullTypeEjjLb0ESL_EEvT0_T1_T2_iT3_T4_T5_E12temp_storage has been demoted
// _ZZN3cub18CUB_300001_SM_10006detail4scan16DeviceScanKernelINS2_10policy_hubIjjjmN4cuda3std3__44plusIvEEE10Policy1000EN6thrust24THRUST_300001_SM_1000_NS6detail15normal_iteratorINSD_10device_ptrIjEEEESI_NS0_13ScanTileStateIjLb1EEES9_NS0_8NullTypeEmjLb0ESL_EEvT0_T1_T2_iT3_T4_T5_E12temp_storage has been demoted
.global .align 1 .b8 _ZN34_INTERNAL_d396b415_4_k_cu_68b50ad04cuda3std3__45__cpo5beginE[1];
.global .align 1 .b8 _ZN34_INTERNAL_d396b415_4_k_cu_68b50ad04cuda3std3__45__cpo3endE[1];
.global .align 1 .b8 _ZN34_INTERNAL_d396b415_4_k_cu_68b50ad04cuda3std3__45__cpo6cbeginE[1];
.global .align 1 .b8 _ZN34_INTERNAL_d396b415_4_k_cu_68b50ad04cuda3std3__45__cpo4cendE[1];
.global .align 1 .b8 _ZN34_INTERNAL_d396b415_4_k_cu_68b50ad04cuda3std3__45__cpo6rbeginE[1];
.global .align 1 .b8 _ZN34_INTERNAL_d396b415_4_k_cu_68b50ad04cuda3std3__45__cpo4rendE[1];
.global .align 1 .b8 _ZN34_INTERNAL_d396b415_4_k_cu_68b50ad04cuda3std3__45__cpo7crbeginE[1];
.global .align 1 .b8 _ZN34_INTERNAL_d396b415_4_k_cu_68b50ad04cuda3std3__45__cpo5crendE[1];
.global .align 1 .b8 _ZN34_INTERNAL_d396b415_4_k_cu_68b50ad04cuda3std3__436_GLOBAL__N__d396b415_4_k_cu_68b50ad06ignoreE[1];
.global .align 1 .b8 _ZN34_INTERNAL_d396b415_4_k_cu_68b50ad04cuda3std3__419piecewise_constructE[1];
.global .align 1 .b8 _ZN34_INTERNAL_d396b415_4_k_cu_68b50ad04cuda3std3__48in_placeE[1];
.global .align 1 .b8 _ZN34_INTERNAL_d396b415_4_k_cu_68b50ad04cuda3std3__420unreachable_sentinelE[1];
.global .align 1 .b8 _ZN34_INTERNAL_d396b415_4_k_cu_68b50ad04cuda3std3__47nulloptE[1];
.global .align 1 .b8 _ZN34_INTERNAL_d396b415_4_k_cu_68b50ad04cuda3std3__48unexpectE[1];
.global .align 1 .b8 _ZN34_INTERNAL_d396b415_4_k_cu_68b50ad04cuda3std6ranges3__45__cpo4swapE[1];
.global .align 1 .b8 _ZN34_INTERNAL_d396b415_4_k_cu_68b50ad04cuda3std6ranges3__45__cpo9iter_moveE[1];
.global .align 1 .b8 _ZN34_INTERNAL_d396b415_4_k_cu_68b50ad04cuda3std6ranges3__45__cpo5beginE[1];
.global .align 1 .b8 _ZN34_INTERNAL_d396b415_4_k_cu_68b50ad04cuda3std6ranges3__45__cpo3endE[1];
.global .align 1 .b8 _ZN34_INTERNAL_d396b415_4_k_cu_68b50ad04cuda3std6ranges3__45__cpo6cbeginE[1];
.global .align 1 .b8 _ZN34_INTERNAL_d396b415_4_k_cu_68b50ad04cuda3std6ranges3__45__cpo4cendE[1];
.global .align 1 .b8 _ZN34_INTERNAL_d396b415_4_k_cu_68b50ad04cuda3std6ranges3__45__cpo7advanceE[1];
.global .align 1 .b8 _ZN34_INTERNAL_d396b415_4_k_cu_68b50ad04cuda3std6ranges3__45__cpo9iter_swapE[1];
.global .align 1 .b8 _ZN34_INTERNAL_d396b415_4_k_cu_68b50ad04cuda3std6ranges3__45__cpo4nextE[1];
.global .align 1 .b8 _ZN34_INTERNAL_d396b415_4_k_cu_68b50ad04cuda3std6ranges3__45__cpo4prevE[1];
.global .align 1 .b8 _ZN34_INTERNAL_d396b415_4_k_cu_68b50ad04cuda3std6ranges3__45__cpo4dataE[1];
.global .align 1 .b8 _ZN34_INTERNAL_d396b415_4_k_cu_68b50ad04cuda3std6ranges3__45__cpo5cdataE[1];
.global .align 1 .b8 _ZN34_INTERNAL_d396b415_4_k_cu_68b50ad04cuda3std6ranges3__45__cpo4sizeE[1];
.global .align 1 .b8 _ZN34_INTERNAL_d396b415_4_k_cu_68b50ad04cuda3std6ranges3__45__cpo5ssizeE[1];
.global .align 1 .b8 _ZN34_INTERNAL_d396b415_4_k_cu_68b50ad04cuda3std6ranges3__45__cpo8distanceE[1];
.global .align 1 .b8 _ZN34_INTERNAL_d396b415_4_k_cu_68b50ad06thrust24THRUST_300001_SM_1000_NS8cuda_cub3parE[1];
.global .align 1 .b8 _ZN34_INTERNAL_d396b415_4_k_cu_68b50ad06thrust24THRUST_300001_SM_1000_NS8cuda_cub10par_nosyncE[1];
.global .align 1 .b8 _ZN34_INTERNAL_d396b415_4_k_cu_68b50ad06thrust24THRUST_300001_SM_1000_NS6system6detail10sequential3seqE[1];
.global .align 1 .b8 _ZN34_INTERNAL_d396b415_4_k_cu_68b50ad06thrust24THRUST_300001_SM_1000_NS12placeholders2_1E[1];
.global .align 1 .b8 _ZN34_INTERNAL_d396b415_4_k_cu_68b50ad06thrust24THRUST_300001_SM_1000_NS12placeholders2_2E[1];
.global .align 1 .b8 _ZN34_INTERNAL_d396b415_4_k_cu_68b50ad06thrust24THRUST_300001_SM_1000_NS12placeholders2_3E[1];
.global .align 1 .b8 _ZN34_INTERNAL_d396b415_4_k_cu_68b50ad06thrust24THRUST_300001_SM_1000_NS12placeholders2_4E[1];
.global .align 1 .b8 _ZN34_INTERNAL_d396b415_4_k_cu_68b50ad06thrust24THRUST_300001_SM_1000_NS12placeholders2_5E[1];
.global .align 1 .b8 _ZN34_INTERNAL_d396b415_4_k_cu_68b50ad06thrust24THRUST_300001_SM_1000_NS12placeholders2_6E[1];
.global .align 1 .b8 _ZN34_INTERNAL_d396b415_4_k_cu_68b50ad06thrust24THRUST_300001_SM_1000_NS12placeholders2_7E[1];
.global .align 1 .b8 _ZN34_INTERNAL_d396b415_4_k_cu_68b50ad06thrust24THRUST_300001_SM_1000_NS12placeholders2_8E[1];
.global .align 1 .b8 _ZN34_INTERNAL_d396b415_4_k_cu_68b50ad06thrust24THRUST_300001_SM_1000_NS12placeholders2_9E[1];
.global .align 1 .b8 _ZN34_INTERNAL_d396b415_4_k_cu_68b50ad06thrust24THRUST_300001_SM_1000_NS12placeholders3_10E[1];
.global .align 1 .b8 _ZN34_INTERNAL_d396b415_4_k_cu_68b50ad06thrust24THRUST_300001_SM_1000_NS3seqE[1];
.extern .shared .align 16 .b8 is_valid_array[];

.visible .entry _Z19align_sequences_gpuPcS_PjS0_S0_PsS1_S1_S1_S1_S1_(
	.param .u64 .ptr .align 1 _Z19align_sequences_gpuPcS_PjS0_S0_PsS1_S1_S1_S1_S1__param_0,
	.param .u64 .ptr .align 1 _Z19align_sequences_gpuPcS_PjS0_S0_PsS1_S1_S1_S1_S1__param_1,
	.param .u64 .ptr .align 1 _Z19align_sequences_gpuPcS_PjS0_S0_PsS1_S1_S1_S1_S1__param_2,
	.param .u64 .ptr .align 1 _Z19align_sequences_gpuPcS_PjS0_S0_PsS1_S1_S1_S1_S1__param_3,
	.param .u64 .ptr .align 1 _Z19align_sequences_gpuPcS_PjS0_S0_PsS1_S1_S1_S1_S1__param_4,
	.param .u64 .ptr .align 1 _Z19align_sequences_gpuPcS_PjS0_S0_PsS1_S1_S1_S1_S1__param_5,
	.param .u64 .ptr .align 1 _Z19align_sequences_gpuPcS_PjS0_S0_PsS1_S1_S1_S1_S1__param_6,
	.param .u64 .ptr .align 1 _Z19align_sequences_gpuPcS_PjS0_S0_PsS1_S1_S1_S1_S1__param_7,
	.param .u64 .ptr .align 1 _Z19align_sequences_gpuPcS_PjS0_S0_PsS1_S1_S1_S1_S1__param_8,
	.param .u64 .ptr .align 1 _Z19align_sequences_gpuPcS_PjS0_S0_PsS1_S1_S1_S1_S1__param_9,
	.param .u64 .ptr .align 1 _Z19align_sequences_gpuPcS_PjS0_S0_PsS1_S1_S1_S1_S1__param_10
)
{
	.reg .pred 	%p<146>;
	.reg .b16 	%rs<230>;
	.reg .b32 	%r<447>;
	.reg .b64 	%rd<135>;
	// demoted variable
	.shared .align 2 .b8 _ZZ18blockShuffleReducesRsS_E7locTots[64];
	// demoted variable
	.shared .align 2 .b8 _ZZ18blockShuffleReducesRsS_E7locInds[64];
	// demoted variable
	.shared .align 2 .b8 _ZZ18blockShuffleReducesRsS_E8locInds2[64];
	// demoted variable
	.shared .align 2 .b8 _ZZ19align_sequences_gpuPcS_PjS0_S0_PsS1_S1_S1_S1_S1_E4iVal[8];
	// demoted variable
	.shared .align 2 .b8 _ZZ19align_sequences_gpuPcS_PjS0_S0_PsS1_S1_S1_S1_S1_E4jVal[8];
	ld.param.u64 	%rd54, [_Z19align_sequences_gpuPcS_PjS0_S0_PsS1_S1_S1_S1_S1__param_0];
	ld.param.u64 	%rd55, [_Z19align_sequences_gpuPcS_PjS0_S0_PsS1_S1_S1_S1_S1__param_1];
	ld.param.u64 	%rd56, [_Z19align_sequences_gpuPcS_PjS0_S0_PsS1_S1_S1_S1_S1__param_2];
	ld.param.u64 	%rd57, [_Z19align_sequences_gpuPcS_PjS0_S0_PsS1_S1_S1_S1_S1__param_3];
	ld.param.u64 	%rd49, [_Z19align_sequences_gpuPcS_PjS0_S0_PsS1_S1_S1_S1_S1__param_4];
	ld.param.u64 	%rd58, [_Z19align_sequences_gpuPcS_PjS0_S0_PsS1_S1_S1_S1_S1__param_5];
	ld.param.u64 	%rd59, [_Z19align_sequences_gpuPcS_PjS0_S0_PsS1_S1_S1_S1_S1__param_6];
	cvta.to.global.u64 	%rd117, %rd54;
	cvta.to.global.u64 	%rd120, %rd59;
	cvta.to.global.u64 	%rd119, %rd58;
	cvta.to.global.u64 	%rd118, %rd55;
	cvta.to.global.u64 	%rd5, %rd57;
	cvta.to.global.u64 	%rd6, %rd56;
	mov.u32 	%r1, %ctaid.x;
	mov.u32 	%r2, %tid.x;
	setp.ne.s32 	%p1, %r1, 0;
	@%p1 bra 	$L__BB0_2;
	ld.global.u32 	%r402, [%rd6];
	ld.global.u32 	%r401, [%rd5];
	bra.uni 	$L__BB0_3;
$L__BB0_2:
	cvta.to.global.u64 	%rd60, %rd49;
	mul.wide.u32 	%rd61, %r1, 4;
	add.s64 	%rd62, %rd6, %rd61;
	ld.global.u32 	%r115, [%rd62];
	add.s32 	%r116, %r1, -1;
	mul.wide.u32 	%rd63, %r116, 4;
	add.s64 	%rd64, %rd6, %rd63;
	ld.global.u32 	%r117, [%rd64];
	sub.s32 	%r402, %r115, %r117;
	add.s64 	%rd65, %rd5, %rd61;
	ld.global.u32 	%r118, [%rd65];
	add.s64 	%rd66, %rd5, %rd63;
	ld.global.u32 	%r119, [%rd66];
	sub.s32 	%r401, %r118, %r119;
	add.s64 	%rd67, %rd60, %rd63;
	ld.global.u32 	%r120, [%rd67];
	cvt.u64.u32 	%rd68, %r117;
	add.s64 	%rd117, %rd117, %rd68;
	cvt.u64.u32 	%rd69, %r119;
	add.s64 	%rd118, %rd118, %rd69;
	mul.wide.u32 	%rd70, %r120, 2;
	add.s64 	%rd119, %rd119, %rd70;
	add.s64 	%rd120, %rd120, %rd70;
$L__BB0_3:
	and.b32  	%r121, %r401, 1;
	mad.lo.s32 	%r9, %r401, 3, %r121;
	add.s32 	%r10, %r401, 1;
	bar.sync 	0;
	cvt.u64.u32 	%rd15, %r401;
	setp.lt.u32 	%p2, %r401, 16;
	@%p2 bra 	$L__BB0_6;
	shr.u64 	%rd16, %rd15, 4;
	mov.b64 	%rd121, 0;
	mov.u32 	%r124, is_valid_array;
$L__BB0_5:
	cvt.u32.u64 	%r122, %rd121;
	shl.b32 	%r123, %r122, 4;
	add.s32 	%r125, %r124, %r123;
	mov.b32 	%r126, 0;
	st.shared.v4.u32 	[%r125], {%r126, %r126, %r126, %r126};
	add.s64 	%rd121, %rd121, 1;
	setp.lt.u64 	%p3, %rd121, %rd16;
	@%p3 bra 	$L__BB0_5;
$L__BB0_6:
	and.b64  	%rd19, %rd15, 15;
	setp.eq.s64 	%p4, %rd19, 0;
	@%p4 bra 	$L__BB0_9;
	cvt.u32.u64 	%r127, %rd15;
	and.b32  	%r11, %r127, -16;
	mov.b64 	%rd122, 0;
	mov.u32 	%r130, is_valid_array;
$L__BB0_8:
	cvt.u32.u64 	%r128, %rd122;
	add.s32 	%r129, %r11, %r128;
	add.s32 	%r131, %r130, %r129;
	mov.b16 	%rs47, 0;
	st.shared.u8 	[%r131], %rs47;
	add.s64 	%rd122, %rd122, 1;
	setp.lt.u64 	%p5, %rd122, %rd19;
	@%p5 bra 	$L__BB0_8;
$L__BB0_9:
	cvt.u32.u64 	%r132, %rd15;
	mov.u32 	%r133, is_valid_array;
	add.s32 	%r12, %r133, %r132;
	setp.eq.s32 	%p6, %r132, 0;
	@%p6 bra 	$L__BB0_12;
	mov.b64 	%rd123, 0;
$L__BB0_11:
	cvt.u32.u64 	%r134, %rd123;
	add.s32 	%r135, %r12, %r134;
	mov.b16 	%rs48, 1;
	st.shared.u8 	[%r135], %rs48;
	add.s64 	%rd123, %rd123, 1;
	setp.lt.u64 	%p7, %rd123, %rd15;
	@%p7 bra 	$L__BB0_11;
$L__BB0_12:
	setp.eq.s32 	%p8, %r132, 0;
	add.s32 	%r443, %r12, %r132;
	@%p8 bra 	$L__BB0_15;
	mov.b64 	%rd124, 0;
$L__BB0_14:
	cvt.u32.u64 	%r137, %rd124;
	add.s32 	%r138, %r443, %r137;
	mov.b16 	%rs49, 0;
	st.shared.u8 	[%r138], %rs49;
	add.s64 	%rd124, %rd124, 1;
	setp.lt.u64 	%p9, %rd124, %rd15;
	@%p9 bra 	$L__BB0_14;
$L__BB0_15:
	add.s32 	%r442, %r133, %r9;
	mad.lo.s32 	%r141, %r132, 9, 9;
	cvt.u64.u32 	%rd26, %r141;
	setp.eq.s32 	%p10, %r141, 0;
	@%p10 bra 	$L__BB0_18;
	shl.b64 	%rd27, %rd26, 1;
	mov.b64 	%rd125, 0;
$L__BB0_17:
	cvt.u32.u64 	%r142, %rd125;
	add.s32 	%r143, %r442, %r142;
	mov.b16 	%rs50, 0;
	st.shared.u8 	[%r143], %rs50;
	add.s64 	%rd125, %rd125, 1;
	setp.lt.u64 	%p11, %rd125, %rd27;
	@%p11 bra 	$L__BB0_17;
$L__BB0_18:
	shl.b32 	%r144, %r401, 1;
	add.s32 	%r145, %r442, %r144;
	add.s32 	%r441, %r145, 2;
	add.s32 	%r146, %r441, %r144;
	add.s32 	%r440, %r146, 2;
	add.s32 	%r147, %r440, %r144;
	add.s32 	%r439, %r147, 2;
	add.s32 	%r148, %r439, %r144;
	add.s32 	%r426, %r148, 2;
	add.s32 	%r149, %r426, %r144;
	add.s32 	%r438, %r149, 2;
	add.s32 	%r150, %r438, %r144;
	add.s32 	%r437, %r150, 2;
	add.s32 	%r151, %r437, %r144;
	add.s32 	%r423, %r151, 2;
	add.s32 	%r152, %r423, %r144;
	add.s32 	%r436, %r152, 2;
	add.s32 	%r23, %r436, %r144;
	add.s32 	%r24, %r2, 1;
	cvt.u64.u32 	%rd76, %r2;
	add.s64 	%rd77, %rd118, %rd76;
	ld.global.u8 	%rs1, [%rd77];
	setp.ge.u32 	%p12, %r2, %r402;
	@%p12 bra 	$L__BB0_24;
	not.b32 	%r153, %r2;
	add.s32 	%r25, %r402, %r153;
	and.b32  	%r154, %r25, 96;
	setp.eq.s32 	%p13, %r154, 96;
	mov.u32 	%r405, %r2;
	@%p13 bra 	$L__BB0_22;
	shr.u32 	%r156, %r25, 5;
	add.s32 	%r157, %r156, 1;
	and.b32  	%r26, %r157, 3;
	mov.b32 	%r404, 0;
	mov.u32 	%r405, %r2;
$L__BB0_21:
	.pragma "nounroll";
	cvt.u64.u32 	%rd78, %r405;
	add.s64 	%rd79, %rd117, %rd78;
	ld.global.u8 	%rs51, [%rd79];
	add.s32 	%r158, %r23, %r405;
	st.shared.u8 	[%r158+2], %rs51;
	add.s32 	%r405, %r405, 32;
	add.s32 	%r404, %r404, 1;
	setp.ne.s32 	%p14, %r404, %r26;
	@%p14 bra 	$L__BB0_21;
$L__BB0_22:
	setp.lt.u32 	%p15, %r25, 96;
	@%p15 bra 	$L__BB0_24;
$L__BB0_23:
	cvt.u64.u32 	%rd80, %r405;
	add.s64 	%rd81, %rd117, %rd80;
	ld.global.u8 	%rs52, [%rd81];
	add.s32 	%r159, %r23, %r405;
	st.shared.u8 	[%r159+2], %rs52;
	ld.global.u8 	%rs53, [%rd81+32];
	st.shared.u8 	[%r159+34], %rs53;
	ld.global.u8 	%rs54, [%rd81+64];
	st.shared.u8 	[%r159+66], %rs54;
	ld.global.u8 	%rs55, [%rd81+96];
	st.shared.u8 	[%r159+98], %rs55;
	add.s32 	%r405, %r405, 128;
	setp.lt.u32 	%p16, %r405, %r402;
	@%p16 bra 	$L__BB0_23;
$L__BB0_24:
	add.s32 	%r34, %r23, 2;
	xor.b32  	%r161, %r144, 2;
	add.s32 	%r162, %r161, %r402;
	add.s32 	%r163, %r162, %r9;
	and.b32  	%r164, %r163, 3;
	sub.s32 	%r165, %r402, %r164;
	add.s32 	%r35, %r34, %r165;
	bar.sync 	0;
	mov.b16 	%rs56, -1;
	st.shared.u16 	[_ZZ19align_sequences_gpuPcS_PjS0_S0_PsS1_S1_S1_S1_S1_E4iVal], %rs56;
	st.shared.u16 	[_ZZ19align_sequences_gpuPcS_PjS0_S0_PsS1_S1_S1_S1_S1_E4iVal+2], %rs56;
	mov.b16 	%rs57, 0;
	st.shared.u16 	[_ZZ19align_sequences_gpuPcS_PjS0_S0_PsS1_S1_S1_S1_S1_E4iVal+4], %rs57;
	st.shared.u16 	[_ZZ19align_sequences_gpuPcS_PjS0_S0_PsS1_S1_S1_S1_S1_E4iVal+6], %rs57;
	st.shared.u16 	[_ZZ19align_sequences_gpuPcS_PjS0_S0_PsS1_S1_S1_S1_S1_E4jVal], %rs56;
	st.shared.u16 	[_ZZ19align_sequences_gpuPcS_PjS0_S0_PsS1_S1_S1_S1_S1_E4jVal+2], %rs57;
	st.shared.u16 	[_ZZ19align_sequences_gpuPcS_PjS0_S0_PsS1_S1_S1_S1_S1_E4jVal+4], %rs56;
	st.shared.u16 	[_ZZ19align_sequences_gpuPcS_PjS0_S0_PsS1_S1_S1_S1_S1_E4jVal+6], %rs57;
	add.s32 	%r36, %r402, %r132;
	add.s32 	%r37, %r36, -1;
	setp.eq.s32 	%p17, %r37, 0;
	@%p17 bra 	$L__BB0_41;
	add.s32 	%r38, %r35, 4;
	add.s32 	%r39, %r402, 1;
	add.s32 	%r40, %r36, 1;
	shl.b32 	%r168, %r36, 2;
	add.s32 	%r41, %r35, %r168;
	add.s32 	%r169, %r36, -2;
	and.b32  	%r42, %r37, 3;
	setp.lt.u32 	%p18, %r169, 3;
	mov.b32 	%r415, 0;
	mov.u32 	%r409, %r415;
	@%p18 bra 	$L__BB0_36;
	and.b32  	%r415, %r37, -4;
	mov.b32 	%r407, 0;
	mov.u32 	%r409, %r407;
$L__BB0_27:
	setp.ne.s32 	%p19, %r2, 0;
	add.s32 	%r46, %r407, 1;
	shl.b32 	%r171, %r407, 2;
	add.s32 	%r47, %r38, %r171;
	@%p19 bra 	$L__BB0_29;
	setp.lt.u32 	%p20, %r407, %r10;
	setp.lt.u32 	%p21, %r407, %r39;
	sub.s32 	%r172, %r40, %r407;
	selp.b32 	%r173, %r10, %r172, %p21;
	selp.b32 	%r174, %r46, %r173, %p20;
	add.s32 	%r409, %r174, %r409;
	st.shared.u32 	[%r47+4], %r409;
	add.s32 	%r175, %r409, 2;
	st.shared.u32 	[%r41+4], %r175;
$L__BB0_29:
	add.s32 	%r50, %r407, 2;
	@%p19 bra 	$L__BB0_31;
	setp.lt.u32 	%p23, %r46, %r10;
	setp.lt.u32 	%p24, %r46, %r39;
	sub.s32 	%r176, %r36, %r407;
	selp.b32 	%r177, %r10, %r176, %p24;
	selp.b32 	%r178, %r50, %r177, %p23;
	add.s32 	%r409, %r178, %r409;
	st.shared.u32 	[%r47+8], %r409;
	add.s32 	%r179, %r409, 2;
	st.shared.u32 	[%r41+4], %r179;
$L__BB0_31:
	add.s32 	%r53, %r407, 3;
	@%p19 bra 	$L__BB0_33;
	setp.lt.u32 	%p26, %r50, %r10;
	setp.lt.u32 	%p27, %r50, %r39;
	sub.s32 	%r180, %r40, %r50;
	selp.b32 	%r181, %r10, %r180, %p27;
	selp.b32 	%r182, %r53, %r181, %p26;
	add.s32 	%r409, %r182, %r409;
	st.shared.u32 	[%r47+12], %r409;
	add.s32 	%r183, %r409, 2;
	st.shared.u32 	[%r41+4], %r183;
$L__BB0_33:
	add.s32 	%r407, %r407, 4;
	@%p19 bra 	$L__BB0_35;
	setp.lt.u32 	%p29, %r53, %r10;
	setp.lt.u32 	%p30, %r53, %r39;
	sub.s32 	%r184, %r40, %r53;
	selp.b32 	%r185, %r10, %r184, %p30;
	selp.b32 	%r186, %r407, %r185, %p29;
	add.s32 	%r409, %r186, %r409;
	st.shared.u32 	[%r47+16], %r409;
	add.s32 	%r187, %r409, 2;
	st.shared.u32 	[%r41+4], %r187;
$L__BB0_35:
	setp.ne.s32 	%p31, %r407, %r415;
	@%p31 bra 	$L__BB0_27;
$L__BB0_36:
	setp.eq.s32 	%p32, %r42, 0;
	@%p32 bra 	$L__BB0_41;
	mov.b32 	%r417, 0;
$L__BB0_38:
	.pragma "nounroll";
	setp.ne.s32 	%p33, %r2, 0;
	add.s32 	%r64, %r415, 1;
	@%p33 bra 	$L__BB0_40;
	setp.lt.u32 	%p34, %r415, %r10;
	setp.lt.u32 	%p35, %r415, %r39;
	sub.s32 	%r189, %r40, %r415;
	selp.b32 	%r190, %r10, %r189, %p35;
	selp.b32 	%r191, %r64, %r190, %p34;
	add.s32 	%r409, %r191, %r409;
	shl.b32 	%r192, %r415, 2;
	add.s32 	%r193, %r38, %r192;
	st.shared.u32 	[%r193+4], %r409;
	add.s32 	%r194, %r409, 2;
	st.shared.u32 	[%r41+4], %r194;
$L__BB0_40:
	add.s32 	%r417, %r417, 1;
	setp.ne.s32 	%p36, %r417, %r42;
	mov.u32 	%r415, %r64;
	@%p36 bra 	$L__BB0_38;
$L__BB0_41:
	setp.eq.s32 	%p37, %r37, 0;
	bar.sync 	0;
	mov.b16 	%rs210, 0;
	mov.u16 	%rs211, %rs210;
	mov.u16 	%rs212, %rs210;
	@%p37 bra 	$L__BB0_79;
	mul.wide.u32 	%rd30, %r10, 2;
	add.s32 	%r68, %r402, 1;
	cvt.u16.u32 	%rs2, %r24;
	cvt.u16.u32 	%rs61, %r2;
	add.s16 	%rs3, %rs61, 1;
	setp.eq.s32 	%p38, %r36, 2;
	mov.b32 	%r432, 1;
	mov.b16 	%rs212, 0;
	mov.b32 	%r434, 0;
	mov.u16 	%rs211, %rs212;
	mov.u16 	%rs210, %rs212;
	@%p38 bra 	$L__BB0_67;
	mov.b32 	%r432, 1;
	mov.b16 	%rs212, 0;
	mov.b32 	%r419, 0;
	mov.u32 	%r422, %r436;
	mov.u32 	%r425, %r438;
	mov.u32 	%r428, %r440;
$L__BB0_44:
	mov.u32 	%r440, %r442;
	mov.u32 	%r442, %r441;
	mov.u32 	%r441, %r428;
	mov.u32 	%r438, %r439;
	mov.u32 	%r439, %r426;
	mov.u32 	%r426, %r425;
	mov.u32 	%r436, %r437;
	mov.u32 	%r437, %r423;
	mov.u32 	%r423, %r422;
	setp.eq.s32 	%p39, %r10, 0;
	@%p39 bra 	$L__BB0_47;
	mov.b64 	%rd126, 0;
	mov.u32 	%r431, %r441;
$L__BB0_46:
	mov.b16 	%rs63, 0;
	st.shared.u8 	[%r431], %rs63;
	add.s64 	%rd126, %rd126, 1;
	add.s32 	%r431, %r431, 1;
	setp.lt.u64 	%p40, %rd126, %rd30;
	@%p40 bra 	$L__BB0_46;
$L__BB0_47:
	bar.sync 	0;
	@%p39 bra 	$L__BB0_50;
	mov.b64 	%rd127, 0;
$L__BB0_49:
	cvt.u32.u64 	%r199, %rd127;
	add.s32 	%r200, %r426, %r199;
	mov.b16 	%rs64, 0;
	st.shared.u8 	[%r200], %rs64;
	add.s64 	%rd127, %rd127, 1;
	setp.lt.u64 	%p42, %rd127, %rd30;
	@%p42 bra 	$L__BB0_49;
$L__BB0_50:
	bar.sync 	0;
	@%p39 bra 	$L__BB0_53;
	mov.b64 	%rd128, 0;
$L__BB0_52:
	cvt.u32.u64 	%r201, %rd128;
	add.s32 	%r202, %r423, %r201;
	mov.b16 	%rs65, 0;
	st.shared.u8 	[%r202], %rs65;
	add.s64 	%rd128, %rd128, 1;
	setp.lt.u64 	%p44, %rd128, %rd30;
	@%p44 bra 	$L__BB0_52;
$L__BB0_53:
	setp.ge.u32 	%p45, %r419, %r402;
	cvt.u32.u64 	%r203, %rd15;
	setp.lt.u32 	%p46, %r419, %r203;
	or.pred  	%p47, %p46, %p45;
	selp.s32 	%r204, -1, 0, %p47;
	add.s32 	%r83, %r443, %r204;
	bar.sync 	0;
	add.s32 	%r205, %r83, %r2;
	ld.shared.u8 	%rs66, [%r205];
	setp.eq.s16 	%p48, %rs66, 0;
	shl.b32 	%r206, %r2, 1;
	add.s32 	%r84, %r440, %r206;
	add.s32 	%r85, %r423, %r206;
	add.s32 	%r86, %r426, %r206;
	add.s32 	%r87, %r442, %r206;
	add.s32 	%r88, %r441, %r206;
	@%p48 bra 	$L__BB0_55;
	shl.b32 	%r207, %r2, 1;
	add.s32 	%r208, %r436, %r207;
	ld.shared.u16 	%rs67, [%r208+2];
	add.s16 	%rs68, %rs67, -2;
	ld.shared.u16 	%rs69, [%r84+2];
	add.s16 	%rs70, %rs69, -2;
	add.s32 	%r209, %r438, %r207;
	ld.shared.u16 	%rs71, [%r209];
	add.s16 	%rs72, %rs71, -2;
	ld.shared.u16 	%rs73, [%r84];
	add.s16 	%rs74, %rs73, -2;
	max.s16 	%rs75, %rs68, %rs70;
	st.shared.u16 	[%r85+2], %rs75;
	max.s16 	%rs76, %rs72, %rs74;
	st.shared.u16 	[%r86+2], %rs76;
	ld.shared.u16 	%rs77, [%r87];
	add.s32 	%r210, %r34, %r432;
	ld.shared.u8 	%rs78, [%r210+-1];
	setp.eq.s16 	%p49, %rs78, %rs1;
	selp.b16 	%rs80, 5, -3, %p49;
	add.s16 	%rs81, %rs80, %rs77;
	ld.shared.u16 	%rs82, [%r85+2];
	setp.gt.s16 	%p50, %rs82, %rs81;
	selp.u32 	%r211, 1, 0, %p50;
	max.s16 	%rs83, %rs82, %rs81;
	setp.gt.s16 	%p51, %rs76, %rs83;
	selp.b32 	%r212, 2, %r211, %p51;
	max.s16 	%rs84, %rs76, %rs83;
	setp.lt.s16 	%p52, %rs84, 0;
	selp.b32 	%r213, 3, %r212, %p52;
	max.s16 	%rs85, %rs84, 0;
	st.shared.u16 	[%r88+2], %rs85;
	add.s32 	%r214, %r432, %r24;
	and.b32  	%r215, %r214, 65535;
	setp.lt.u32 	%p53, %r215, %r68;
	sub.s32 	%r216, %r402, %r214;
	selp.b32 	%r217, 0, %r216, %p53;
	add.s32 	%r218, %r217, %r24;
	shl.b32 	%r219, %r213, 1;
	mov.u32 	%r220, _ZZ19align_sequences_gpuPcS_PjS0_S0_PsS1_S1_S1_S1_S1_E4iVal;
	add.s32 	%r221, %r220, %r219;
	ld.shared.u16 	%rs86, [%r221];
	cvt.u16.u32 	%rs87, %r432;
	add.s16 	%rs88, %rs86, %rs87;
	shl.b32 	%r222, %r214, 2;
	and.b32  	%r223, %r222, 262140;
	add.s32 	%r224, %r35, %r223;
	ld.shared.u32 	%r225, [%r224+4];
	and.b32  	%r226, %r218, 65535;
	add.s32 	%r227, %r225, %r226;
	mul.wide.u32 	%rd85, %r227, 2;
	add.s64 	%rd86, %rd119, %rd85;
	st.global.u16 	[%rd86], %rs88;
	mov.u32 	%r228, _ZZ19align_sequences_gpuPcS_PjS0_S0_PsS1_S1_S1_S1_S1_E4jVal;
	add.s32 	%r229, %r228, %r219;
	ld.shared.u16 	%rs89, [%r229];
	add.s16 	%rs90, %rs89, %rs2;
	add.s64 	%rd87, %rd120, %rd85;
	st.global.u16 	[%rd87], %rs90;
	setp.lt.s16 	%p54, %rs212, %rs85;
	selp.b16 	%rs210, %rs87, %rs210, %p54;
	selp.b16 	%rs211, %rs3, %rs211, %p54;
	max.s16 	%rs212, %rs212, %rs85;
	add.s32 	%r432, %r432, 1;
$L__BB0_55:
	@%p39 bra 	$L__BB0_58;
	mov.b64 	%rd129, 0;
$L__BB0_57:
	cvt.u32.u64 	%r230, %rd129;
	add.s32 	%r231, %r442, %r230;
	mov.b16 	%rs91, 0;
	st.shared.u8 	[%r231], %rs91;
	add.s64 	%rd129, %rd129, 1;
	setp.lt.u64 	%p56, %rd129, %rd30;
	@%p56 bra 	$L__BB0_57;
$L__BB0_58:
	bar.sync 	0;
	@%p39 bra 	$L__BB0_61;
	mov.b64 	%rd130, 0;
$L__BB0_60:
	cvt.u32.u64 	%r232, %rd130;
	add.s32 	%r233, %r439, %r232;
	mov.b16 	%rs92, 0;
	st.shared.u8 	[%r233], %rs92;
	add.s64 	%rd130, %rd130, 1;
	setp.lt.u64 	%p58, %rd130, %rd30;
	@%p58 bra 	$L__BB0_60;
$L__BB0_61:
	bar.sync 	0;
	@%p39 bra 	$L__BB0_64;
	mov.b64 	%rd131, 0;
$L__BB0_63:
	cvt.u32.u64 	%r234, %rd131;
	add.s32 	%r235, %r437, %r234;
	mov.b16 	%rs93, 0;
	st.shared.u8 	[%r235], %rs93;
	add.s64 	%rd131, %rd131, 1;
	setp.lt.u64 	%p60, %rd131, %rd30;
	@%p60 bra 	$L__BB0_63;
$L__BB0_64:
	add.s32 	%r236, %r419, 1;
	setp.ge.u32 	%p61, %r236, %r402;
	cvt.u32.u64 	%r237, %rd15;
	setp.lt.u32 	%p62, %r236, %r237;
	or.pred  	%p63, %p62, %p61;
	selp.s32 	%r238, -1, 0, %p63;
	add.s32 	%r443, %r83, %r238;
	bar.sync 	0;
	add.s32 	%r239, %r443, %r2;
	ld.shared.u8 	%rs94, [%r239];
	setp.eq.s16 	%p64, %rs94, 0;
	@%p64 bra 	$L__BB0_66;
	ld.shared.u16 	%rs95, [%r85+2];
	add.s16 	%rs96, %rs95, -2;
	ld.shared.u16 	%rs97, [%r88+2];
	add.s16 	%rs98, %rs97, -2;
	ld.shared.u16 	%rs99, [%r86];
	add.s16 	%rs100, %rs99, -2;
	ld.shared.u16 	%rs101, [%r88];
	add.s16 	%rs102, %rs101, -2;
	max.s16 	%rs103, %rs96, %rs98;
	shl.b32 	%r240, %r2, 1;
	add.s32 	%r241, %r437, %r240;
	st.shared.u16 	[%r241+2], %rs103;
	max.s16 	%rs104, %rs100, %rs102;
	add.s32 	%r242, %r439, %r240;
	st.shared.u16 	[%r242+2], %rs104;
	ld.shared.u16 	%rs105, [%r84];
	add.s32 	%r243, %r34, %r432;
	ld.shared.u8 	%rs106, [%r243+-1];
	setp.eq.s16 	%p65, %rs106, %rs1;
	selp.b16 	%rs108, 5, -3, %p65;
	add.s16 	%rs109, %rs108, %rs105;
	ld.shared.u16 	%rs110, [%r241+2];
	setp.gt.s16 	%p66, %rs110, %rs109;
	selp.u32 	%r244, 1, 0, %p66;
	max.s16 	%rs111, %rs110, %rs109;
	setp.gt.s16 	%p67, %rs104, %rs111;
	selp.b32 	%r245, 2, %r244, %p67;
	max.s16 	%rs112, %rs104, %rs111;
	setp.lt.s16 	%p68, %rs112, 0;
	selp.b32 	%r246, 3, %r245, %p68;
	max.s16 	%rs113, %rs112, 0;
	st.shared.u16 	[%r87+2], %rs113;
	add.s32 	%r247, %r432, %r24;
	and.b32  	%r248, %r247, 65535;
	setp.lt.u32 	%p69, %r248, %r68;
	sub.s32 	%r249, %r402, %r247;
	selp.b32 	%r250, 0, %r249, %p69;
	add.s32 	%r251, %r250, %r24;
	shl.b32 	%r252, %r246, 1;
	mov.u32 	%r253, _ZZ19align_sequences_gpuPcS_PjS0_S0_PsS1_S1_S1_S1_S1_E4iVal;
	add.s32 	%r254, %r253, %r252;
	ld.shared.u16 	%rs114, [%r254];
	cvt.u16.u32 	%rs115, %r432;
	add.s16 	%rs116, %rs114, %rs115;
	shl.b32 	%r255, %r247, 2;
	and.b32  	%r256, %r255, 262140;
	add.s32 	%r257, %r35, %r256;
	ld.shared.u32 	%r258, [%r257+4];
	and.b32  	%r259, %r251, 65535;
	add.s32 	%r260, %r258, %r259;
	mul.wide.u32 	%rd91, %r260, 2;
	add.s64 	%rd92, %rd119, %rd91;
	st.global.u16 	[%rd92], %rs116;
	mov.u32 	%r261, _ZZ19align_sequences_gpuPcS_PjS0_S0_PsS1_S1_S1_S1_S1_E4jVal;
	add.s32 	%r262, %r261, %r252;
	ld.shared.u16 	%rs117, [%r262];
	add.s16 	%rs118, %rs117, %rs2;
	add.s64 	%rd93, %rd120, %rd91;
	st.global.u16 	[%rd93], %rs118;
	setp.lt.s16 	%p70, %rs212, %rs113;
	selp.b16 	%rs210, %rs115, %rs210, %p70;
	selp.b16 	%rs211, %rs3, %rs211, %p70;
	max.s16 	%rs212, %rs212, %rs113;
	add.s32 	%r432, %r432, 1;
$L__BB0_66:
	add.s32 	%r419, %r419, 2;
	and.b32  	%r434, %r37, -2;
	setp.ne.s32 	%p71, %r419, %r434;
	mov.u32 	%r422, %r436;
	mov.u32 	%r425, %r438;
	mov.u32 	%r428, %r440;
	@%p71 bra 	$L__BB0_44;
$L__BB0_67:
	and.b32  	%r263, %r37, 1;
	setp.eq.b32 	%p72, %r263, 1;
	not.pred 	%p73, %p72;
	@%p73 bra 	$L__BB0_79;
	cvt.u32.u64 	%r264, %rd15;
	setp.lt.u32 	%p74, %r434, %r264;
	setp.ge.u32 	%p75, %r434, %r402;
	or.pred  	%p76, %p74, %p75;
	selp.s32 	%r106, -1, 0, %p76;
	setp.eq.s32 	%p77, %r10, 0;
	@%p77 bra 	$L__BB0_71;
	mov.b64 	%rd132, 0;
	mov.u32 	%r444, %r440;
$L__BB0_70:
	mov.b16 	%rs119, 0;
	st.shared.u8 	[%r444], %rs119;
	add.s64 	%rd132, %rd132, 1;
	add.s32 	%r444, %r444, 1;
	setp.lt.u64 	%p78, %rd132, %rd30;
	@%p78 bra 	$L__BB0_70;
$L__BB0_71:
	setp.eq.s32 	%p79, %r10, 0;
	bar.sync 	0;
	@%p79 bra 	$L__BB0_74;
	mov.b64 	%rd133, 0;
	mov.u32 	%r445, %r438;
$L__BB0_73:
	mov.b16 	%rs120, 0;
	st.shared.u8 	[%r445], %rs120;
	add.s64 	%rd133, %rd133, 1;
	add.s32 	%r445, %r445, 1;
	setp.lt.u64 	%p80, %rd133, %rd30;
	@%p80 bra 	$L__BB0_73;
$L__BB0_74:
	setp.eq.s32 	%p81, %r10, 0;
	bar.sync 	0;
	@%p81 bra 	$L__BB0_77;
	mov.b64 	%rd134, 0;
	mov.u32 	%r446, %r436;
$L__BB0_76:
	mov.b16 	%rs121, 0;
	st.shared.u8 	[%r446], %rs121;
	add.s64 	%rd134, %rd134, 1;
	add.s32 	%r446, %r446, 1;
	setp.lt.u64 	%p82, %rd134, %rd30;
	@%p82 bra 	$L__BB0_76;
$L__BB0_77:
	bar.sync 	0;
	add.s32 	%r265, %r2, %r106;
	add.s32 	%r266, %r443, %r265;
	ld.shared.u8 	%rs122, [%r266];
	setp.eq.s16 	%p83, %rs122, 0;
	@%p83 bra 	$L__BB0_79;
	shl.b32 	%r267, %r2, 1;
	add.s32 	%r268, %r437, %r267;
	ld.shared.u16 	%rs123, [%r268+2];
	add.s16 	%rs124, %rs123, -2;
	add.s32 	%r269, %r442, %r267;
	ld.shared.u16 	%rs125, [%r269+2];
	add.s16 	%rs126, %rs125, -2;
	add.s32 	%r270, %r439, %r267;
	ld.shared.u16 	%rs127, [%r270];
	add.s16 	%rs128, %rs127, -2;
	ld.shared.u16 	%rs129, [%r269];
	add.s16 	%rs130, %rs129, -2;
	max.s16 	%rs131, %rs124, %rs126;
	add.s32 	%r271, %r436, %r267;
	st.shared.u16 	[%r271+2], %rs131;
	max.s16 	%rs132, %rs128, %rs130;
	add.s32 	%r272, %r438, %r267;
	st.shared.u16 	[%r272+2], %rs132;
	add.s32 	%r273, %r441, %r267;
	ld.shared.u16 	%rs133, [%r273];
	add.s32 	%r274, %r34, %r432;
	ld.shared.u8 	%rs134, [%r274+-1];
	setp.eq.s16 	%p84, %rs134, %rs1;
	selp.b16 	%rs136, 5, -3, %p84;
	add.s16 	%rs137, %rs136, %rs133;
	ld.shared.u16 	%rs138, [%r271+2];
	setp.gt.s16 	%p85, %rs138, %rs137;
	selp.u32 	%r275, 1, 0, %p85;
	max.s16 	%rs139, %rs138, %rs137;
	setp.gt.s16 	%p86, %rs132, %rs139;
	selp.b32 	%r276, 2, %r275, %p86;
	max.s16 	%rs140, %rs132, %rs139;
	setp.lt.s16 	%p87, %rs140, 0;
	selp.b32 	%r277, 3, %r276, %p87;
	max.s16 	%rs141, %rs140, 0;
	add.s32 	%r278, %r440, %r267;
	st.shared.u16 	[%r278+2], %rs141;
	add.s32 	%r279, %r432, %r24;
	and.b32  	%r280, %r279, 65535;
	setp.lt.u32 	%p88, %r280, %r68;
	sub.s32 	%r281, %r402, %r279;
	selp.b32 	%r282, 0, %r281, %p88;
	add.s32 	%r283, %r282, %r24;
	shl.b32 	%r284, %r277, 1;
	mov.u32 	%r285, _ZZ19align_sequences_gpuPcS_PjS0_S0_PsS1_S1_S1_S1_S1_E4iVal;
	add.s32 	%r286, %r285, %r284;
	ld.shared.u16 	%rs142, [%r286];
	cvt.u16.u32 	%rs143, %r432;
	add.s16 	%rs144, %rs142, %rs143;
	shl.b32 	%r287, %r279, 2;
	and.b32  	%r288, %r287, 262140;
	add.s32 	%r289, %r35, %r288;
	ld.shared.u32 	%r290, [%r289+4];
	and.b32  	%r291, %r283, 65535;
	add.s32 	%r292, %r290, %r291;
	mul.wide.u32 	%rd97, %r292, 2;
	add.s64 	%rd98, %rd119, %rd97;
	st.global.u16 	[%rd98], %rs144;
	mov.u32 	%r293, _ZZ19align_sequences_gpuPcS_PjS0_S0_PsS1_S1_S1_S1_S1_E4jVal;
	add.s32 	%r294, %r293, %r284;
	ld.shared.u16 	%rs145, [%r294];
	add.s16 	%rs146, %rs145, %rs2;
	add.s64 	%rd99, %rd120, %rd97;
	st.global.u16 	[%rd99], %rs146;
	setp.lt.s16 	%p89, %rs212, %rs141;
	selp.b16 	%rs210, %rs143, %rs210, %p89;
	selp.b16 	%rs211, %rs3, %rs211, %p89;
	max.s16 	%rs212, %rs212, %rs141;
$L__BB0_79:
	mov.u32 	%r113, %ntid.x;
	setp.lt.u32 	%p90, %r2, %r113;
	mov.b32 	%r295, -1;
	vote.sync.ballot.b32 	%r296, %p90, %r295;
	and.b32  	%r297, %r2, 31;
	cvt.s32.s16 	%r298, %rs212;
	shfl.sync.down.b32	%r299|%p92, %r298, 16, 31, %r296;
	max.s32 	%r300, %r298, %r299;
	cvt.u16.u32 	%rs147, %r300;
	cvt.s32.s16 	%r301, %rs210;
	shfl.sync.down.b32	%r302|%p93, %r301, 16, 31, %r296;
	cvt.u16.u32 	%rs148, %r302;
	cvt.s32.s16 	%r303, %rs211;
	shfl.sync.down.b32	%r304|%p94, %r303, 16, 31, %r296;
	cvt.u16.u32 	%rs149, %r304;
	cvt.s32.s16 	%r305, %r300;
	setp.eq.s32 	%p95, %r305, %r298;
	selp.b16 	%rs150, %rs212, %rs147, %p95;
	selp.b16 	%rs151, %rs210, %rs148, %p95;
	selp.b16 	%rs152, %rs211, %rs149, %p95;
	bar.sync 	0;
	shfl.sync.down.b32	%r306|%p96, %r305, 8, 31, %r296;
	max.s32 	%r307, %r305, %r306;
	cvt.u16.u32 	%rs153, %r307;
	cvt.s32.s16 	%r308, %rs151;
	shfl.sync.down.b32	%r309|%p97, %r308, 8, 31, %r296;
	cvt.u16.u32 	%rs154, %r309;
	cvt.s32.s16 	%r310, %rs152;
	shfl.sync.down.b32	%r311|%p98, %r310, 8, 31, %r296;
	cvt.u16.u32 	%rs155, %r311;
	cvt.s32.s16 	%r312, %r307;
	cvt.s32.s16 	%r313, %rs150;
	setp.eq.s32 	%p99, %r312, %r313;
	selp.b16 	%rs156, %rs150, %rs153, %p99;
	selp.b16 	%rs157, %rs151, %rs154, %p99;
	selp.b16 	%rs158, %rs152, %rs155, %p99;
	bar.sync 	0;
	shfl.sync.down.b32	%r314|%p100, %r312, 4, 31, %r296;
	max.s32 	%r315, %r312, %r314;
	cvt.u16.u32 	%rs159, %r315;
	cvt.s32.s16 	%r316, %rs157;
	shfl.sync.down.b32	%r317|%p101, %r316, 4, 31, %r296;
	cvt.u16.u32 	%rs160, %r317;
	cvt.s32.s16 	%r318, %rs158;
	shfl.sync.down.b32	%r319|%p102, %r318, 4, 31, %r296;
	cvt.u16.u32 	%rs161, %r319;
	cvt.s32.s16 	%r320, %r315;
	cvt.s32.s16 	%r321, %rs156;
	setp.eq.s32 	%p103, %r320, %r321;
	selp.b16 	%rs162, %rs156, %rs159, %p103;
	selp.b16 	%rs163, %rs157, %rs160, %p103;
	selp.b16 	%rs164, %rs158, %rs161, %p103;
	bar.sync 	0;
	shfl.sync.down.b32	%r322|%p104, %r320, 2, 31, %r296;
	max.s32 	%r323, %r320, %r322;
	cvt.u16.u32 	%rs165, %r323;
	cvt.s32.s16 	%r324, %rs163;
	shfl.sync.down.b32	%r325|%p105, %r324, 2, 31, %r296;
	cvt.u16.u32 	%rs166, %r325;
	cvt.s32.s16 	%r326, %rs164;
	shfl.sync.down.b32	%r327|%p106, %r326, 2, 31, %r296;
	cvt.u16.u32 	%rs167, %r327;
	cvt.s32.s16 	%r328, %r323;
	cvt.s32.s16 	%r329, %rs162;
	setp.eq.s32 	%p107, %r328, %r329;
	selp.b16 	%rs168, %rs162, %rs165, %p107;
	selp.b16 	%rs169, %rs163, %rs166, %p107;
	selp.b16 	%rs170, %rs164, %rs167, %p107;
	bar.sync 	0;
	shfl.sync.down.b32	%r330|%p108, %r328, 1, 31, %r296;
	max.s32 	%r331, %r328, %r330;
	cvt.u16.u32 	%rs171, %r331;
	cvt.s32.s16 	%r332, %rs169;
	shfl.sync.down.b32	%r333|%p109, %r332, 1, 31, %r296;
	cvt.u16.u32 	%rs172, %r333;
	cvt.s32.s16 	%r334, %rs170;
	shfl.sync.down.b32	%r335|%p110, %r334, 1, 31, %r296;
	cvt.u16.u32 	%rs173, %r335;
	cvt.s32.s16 	%r336, %r331;
	cvt.s32.s16 	%r337, %rs168;
	setp.eq.s32 	%p111, %r336, %r337;
	selp.b16 	%rs31, %rs168, %rs171, %p111;
	selp.b16 	%rs32, %rs169, %rs172, %p111;
	selp.b16 	%rs33, %rs170, %rs173, %p111;
	bar.sync 	0;
	bar.sync 	0;
	setp.ne.s32 	%p112, %r297, 0;
	@%p112 bra 	$L__BB0_81;
	shr.u32 	%r338, %r2, 4;
	mov.u32 	%r339, _ZZ18blockShuffleReducesRsS_E7locTots;
	add.s32 	%r340, %r339, %r338;
	st.shared.u16 	[%r340], %rs31;
	mov.u32 	%r341, _ZZ18blockShuffleReducesRsS_E7locInds;
	add.s32 	%r342, %r341, %r338;
	st.shared.u16 	[%r342], %rs32;
	mov.u32 	%r343, _ZZ18blockShuffleReducesRsS_E8locInds2;
	add.s32 	%r344, %r343, %r338;
	st.shared.u16 	[%r344], %rs33;
$L__BB0_81:
	bar.sync 	0;
	shr.u32 	%r345, %r113, 5;
	setp.gt.u32 	%p113, %r2, %r345;
	mov.b16 	%rs227, 0;
	mov.b16 	%rs225, -1;
	mov.u16 	%rs226, %rs225;
	@%p113 bra 	$L__BB0_83;
	shl.b32 	%r346, %r2, 1;
	mov.u32 	%r347, _ZZ18blockShuffleReducesRsS_E7locTots;
	add.s32 	%r348, %r347, %r346;
	ld.shared.u16 	%rs227, [%r348];
	mov.u32 	%r349, _ZZ18blockShuffleReducesRsS_E7locInds;
	add.s32 	%r350, %r349, %r346;
	ld.shared.u16 	%rs225, [%r350];
	mov.u32 	%r351, _ZZ18blockShuffleReducesRsS_E8locInds2;
	add.s32 	%r352, %r351, %r346;
	ld.shared.u16 	%rs226, [%r352];
$L__BB0_83:
	bar.sync 	0;
	setp.gt.u32 	%p114, %r2, 31;
	@%p114 bra 	$L__BB0_88;
	setp.lt.u32 	%p115, %r2, %r113;
	mov.b32 	%r353, -1;
	vote.sync.ballot.b32 	%r354, %p115, %r353;
	cvt.s32.s16 	%r355, %rs227;
	shfl.sync.down.b32	%r356|%p117, %r355, 16, 31, %r354;
	max.s32 	%r357, %r355, %r356;
	cvt.u16.u32 	%rs176, %r357;
	cvt.s32.s16 	%r358, %rs225;
	shfl.sync.down.b32	%r359|%p118, %r358, 16, 31, %r354;
	cvt.u16.u32 	%rs177, %r359;
	cvt.s32.s16 	%r360, %rs226;
	shfl.sync.down.b32	%r361|%p119, %r360, 16, 31, %r354;
	cvt.u16.u32 	%rs178, %r361;
	cvt.s32.s16 	%r362, %r357;
	setp.eq.s32 	%p120, %r362, %r355;
	selp.b16 	%rs179, %rs227, %rs176, %p120;
	selp.b16 	%rs180, %rs225, %rs177, %p120;
	selp.b16 	%rs181, %rs226, %rs178, %p120;
	bar.sync 	0;
	shfl.sync.down.b32	%r363|%p121, %r362, 8, 31, %r354;
	max.s32 	%r364, %r362, %r363;
	cvt.u16.u32 	%rs182, %r364;
	cvt.s32.s16 	%r365, %rs180;
	shfl.sync.down.b32	%r366|%p122, %r365, 8, 31, %r354;
	cvt.u16.u32 	%rs183, %r366;
	cvt.s32.s16 	%r367, %rs181;
	shfl.sync.down.b32	%r368|%p123, %r367, 8, 31, %r354;
	cvt.u16.u32 	%rs184, %r368;
	cvt.s32.s16 	%r369, %r364;
	cvt.s32.s16 	%r370, %rs179;
	setp.eq.s32 	%p124, %r369, %r370;
	selp.b16 	%rs185, %rs179, %rs182, %p124;
	selp.b16 	%rs186, %rs180, %rs183, %p124;
	selp.b16 	%rs187, %rs181, %rs184, %p124;
	bar.sync 	0;
	shfl.sync.down.b32	%r371|%p125, %r369, 4, 31, %r354;
	max.s32 	%r372, %r369, %r371;
	cvt.u16.u32 	%rs188, %r372;
	cvt.s32.s16 	%r373, %rs186;
	shfl.sync.down.b32	%r374|%p126, %r373, 4, 31, %r354;
	cvt.u16.u32 	%rs189, %r374;
	cvt.s32.s16 	%r375, %rs187;
	shfl.sync.down.b32	%r376|%p127, %r375, 4, 31, %r354;
	cvt.u16.u32 	%rs190, %r376;
	cvt.s32.s16 	%r377, %r372;
	cvt.s32.s16 	%r378, %rs185;
	setp.eq.s32 	%p128, %r377, %r378;
	selp.b16 	%rs191, %rs185, %rs188, %p128;
	selp.b16 	%rs192, %rs186, %rs189, %p128;
	selp.b16 	%rs193, %rs187, %rs190, %p128;
	bar.sync 	0;
	shfl.sync.down.b32	%r379|%p129, %r377, 2, 31, %r354;
	max.s32 	%r380, %r377, %r379;
	cvt.u16.u32 	%rs194, %r380;
	cvt.s32.s16 	%r381, %rs192;
	shfl.sync.down.b32	%r382|%p130, %r381, 2, 31, %r354;
	cvt.u16.u32 	%rs195, %r382;
	cvt.s32.s16 	%r383, %rs193;
	shfl.sync.down.b32	%r384|%p131, %r383, 2, 31, %r354;
	cvt.u16.u32 	%rs196, %r384;
	cvt.s32.s16 	%r385, %r380;
	cvt.s32.s16 	%r386, %rs191;
	setp.eq.s32 	%p132, %r385, %r386;
	selp.b16 	%rs197, %rs191, %rs194, %p132;
	selp.b16 	%rs198, %rs192, %rs195, %p132;
	selp.b16 	%rs199, %rs193, %rs196, %p132;
	bar.sync 	0;
	shfl.sync.down.b32	%r387|%p133, %r385, 1, 31, %r354;
	max.s32 	%r388, %r385, %r387;
	cvt.s32.s16 	%r389, %rs198;
	shfl.sync.down.b32	%r390|%p134, %r389, 1, 31, %r354;
	cvt.u16.u32 	%rs200, %r390;
	cvt.s32.s16 	%r391, %rs199;
	shfl.sync.down.b32	%r392|%p135, %r391, 1, 31, %r354;
	cvt.u16.u32 	%rs201, %r392;
	cvt.s32.s16 	%r393, %r388;
	cvt.s32.s16 	%r394, %rs197;
	setp.eq.s32 	%p136, %r393, %r394;
	selp.b16 	%rs229, %rs198, %rs200, %p136;
	selp.b16 	%rs228, %rs199, %rs201, %p136;
	bar.sync 	0;
	bar.sync 	0;
	setp.ne.s32 	%p137, %r2, 0;
	@%p137 bra 	$L__BB0_88;
	ld.param.u64 	%rd116, [_Z19align_sequences_gpuPcS_PjS0_S0_PsS1_S1_S1_S1_S1__param_10];
	ld.param.u64 	%rd114, [_Z19align_sequences_gpuPcS_PjS0_S0_PsS1_S1_S1_S1_S1__param_8];
	cvta.to.global.u64 	%rd100, %rd114;
	mul.wide.u32 	%rd101, %r1, 2;
	add.s64 	%rd102, %rd100, %rd101;
	st.global.u16 	[%rd102], %rs229;
	cvta.to.global.u64 	%rd103, %rd116;
	add.s64 	%rd104, %rd103, %rd101;
	st.global.u16 	[%rd104], %rs228;
	add.s32 	%r114, %r402, 1;
	cvt.u16.u32 	%rs42, %r402;
$L__BB0_86:
	mov.u16 	%rs44, %rs229;
	mov.u16 	%rs43, %rs228;
	add.s16 	%rs202, %rs44, %rs43;
	cvt.u32.u16 	%r395, %rs202;
	setp.gt.u32 	%p138, %r114, %r395;
	sub.s16 	%rs203, %rs42, %rs202;
	selp.b16 	%rs204, 0, %rs203, %p138;
	add.s16 	%rs205, %rs204, %rs43;
	mul.wide.u16 	%r396, %rs202, 4;
	add.s32 	%r397, %r35, %r396;
	ld.shared.u32 	%r398, [%r397+4];
	cvt.u32.u16 	%r399, %rs205;
	add.s32 	%r400, %r398, %r399;
	mul.wide.u32 	%rd105, %r400, 2;
	add.s64 	%rd106, %rd119, %rd105;
	ld.global.u16 	%rs229, [%rd106];
	add.s64 	%rd107, %rd120, %rd105;
	ld.global.u16 	%rs228, [%rd107];
	setp.ne.s16 	%p139, %rs44, %rs229;
	setp.ne.s16 	%p140, %rs43, %rs228;
	or.pred  	%p141, %p139, %p140;
	setp.ne.s16 	%p142, %rs228, 0;
	and.pred  	%p143, %p141, %p142;
	setp.ne.s16 	%p144, %rs229, 0;
	and.pred  	%p145, %p144, %p143;
	@%p145 bra 	$L__BB0_86;
	ld.param.u64 	%rd115, [_Z19align_sequences_gpuPcS_PjS0_S0_PsS1_S1_S1_S1_S1__param_9];
	ld.param.u64 	%rd113, [_Z19align_sequences_gpuPcS_PjS0_S0_PsS1_S1_S1_S1_S1__param_7];
	cvta.to.global.u64 	%rd108, %rd113;
	add.s64 	%rd110, %rd108, %rd101;
	st.global.u16 	[%rd110], %rs44;
	cvta.to.global.u64 	%rd111, %rd115;
	add.s64 	%rd112, %rd111, %rd101;
	st.global.u16 	[%rd112], %rs43;
$L__BB0_88:
	bar.sync 	0;
	ret;

}
	// .globl	_ZN3cub18CUB_300001_SM_10006detail11EmptyKernelIvEEvv
.visible .entry _ZN3cub18CUB_300001_SM_10006detail11EmptyKernelIvEEvv()
{


	ret;

}
	// .globl	_ZN3cub18CUB_300001_SM_10006detail8for_each13static_kernelINS2_12policy_hub_t12policy_500_tEmN6thrust24THRUST_300001_SM_1000_NS8cuda_cub20__uninitialized_fill7functorINS7_10device_ptrIjEEjEEEEvT0_T1_
.visible .entry _ZN3cub18CUB_300001_SM_10006detail8for_each13static_kernelINS2_12policy_hub_t12policy_500_tEmN6thrust24THRUST_300001_SM_1000_NS8cuda_cub20__uninitialized_fill7functorINS7_10device_ptrIjEEjEEEEvT0_T1_(
	.param .u64 _ZN3cub18CUB_300001_SM_10006detail8for_each13static_kernelINS2_12policy_hub_t12policy_500_tEmN6thrust24THRUST_300001_SM_1000_NS8cuda_cub20__uninitialized_fill7functorINS7_10device_ptrIjEEjEEEEvT0_T1__param_0,
	.param .align 8 .b8 _ZN3cub18CUB_300001_SM_10006detail8for_each13static_kernelINS2_12policy_hub_t12policy_500_tEmN6thrust24THRUST_300001_SM_1000_NS8cuda_cub20__uninitialized_fill7functorINS7_10device_ptrIjEEjEEEEvT0_T1__param_1[16]
)
.maxntid 256
{
	.reg .pred 	%p<4>;
	.reg .b16 	%rs<5>;
	.reg .b32 	%r<12>;
	.reg .b64 	%rd<16>;

	ld.param.u32 	%r3, [_ZN3cub18CUB_300001_SM_10006detail8for_each13static_kernelINS2_12policy_hub_t12policy_500_tEmN6thrust24THRUST_300001_SM_1000_NS8cuda_cub20__uninitialized_fill7functorINS7_10device_ptrIjEEjEEEEvT0_T1__param_1+8];
	ld.param.u64 	%rd4, [_ZN3cub18CUB_300001_SM_10006detail8for_each13static_kernelINS2_12policy_hub_t12policy_500_tEmN6thrust24THRUST_300001_SM_1000_NS8cuda_cub20__uninitialized_fill7functorINS7_10device_ptrIjEEjEEEEvT0_T1__param_1];
	ld.param.u64 	%rd5, [_ZN3cub18CUB_300001_SM_10006detail8for_each13static_kernelINS2_12policy_hub_t12policy_500_tEmN6thrust24THRUST_300001_SM_1000_NS8cuda_cub20__uninitialized_fill7functorINS7_10device_ptrIjEEjEEEEvT0_T1__param_0];
	mov.u32 	%r9, %ctaid.x;
	mul.wide.u32 	%rd1, %r9, 512;
	sub.s64 	%rd2, %rd5, %rd1;
	setp.lt.u64 	%p1, %rd2, 512;
	@%p1 bra 	$L__BB2_2;
	mov.u32 	%r11, %tid.x;
	cvta.to.global.u64 	%rd11, %rd4;
	cvt.u64.u32 	%rd12, %r11;
	add.s64 	%rd13, %rd1, %rd12;
	shl.b64 	%rd14, %rd13, 2;
	add.s64 	%rd15, %rd11, %rd14;
	st.global.u32 	[%rd15], %r3;
	st.global.u32 	[%rd15+1024], %r3;
	bra.uni 	$L__BB2_6;
$L__BB2_2:
	cvta.to.global.u64 	%rd6, %rd4;
	mov.u32 	%r2, %tid.x;
	cvt.u64.u32 	%rd7, %r2;
	setp.le.u64 	%p2, %rd2, %rd7;
	add.s64 	%rd8, %rd1, %rd7;
	shl.b64 	%rd9, %rd8, 2;
	add.s64 	%rd3, %rd6, %rd9;
	@%p2 bra 	$L__BB2_4;
	st.global.u32 	[%rd3], %r3;
$L__BB2_4:
	add.s32 	%r10, %r2, 256;
	cvt.u64.u32 	%rd10, %r10;
	setp.le.u64 	%p3, %rd2, %rd10;
	@%p3 bra 	$L__BB2_6;
	st.global.u32 	[%rd3+1024], %r3;
$L__BB2_6:
	ret;

}
	// .globl	_ZN3cub18CUB_300001_SM_10006detail9transform16transform_kernelINS2_10policy_hubILb1EN4cuda3std3__45tupleIJN6thrust24THRUST_300001_SM_1000_NS7pointerIiNSA_8cuda_cub3tagENSA_11use_defaultESE_EEEEEE10policy1000EiNS7_10__identityENSA_10device_ptrIjEEJPiEEEvT0_iT1_T2_DpNS2_10kernel_argIT3_EE
.visible .entry _ZN3cub18CUB_300001_SM_10006detail9transform16transform_kernelINS2_10policy_hubILb1EN4cuda3std3__45tupleIJN6thrust24THRUST_300001_SM_1000_NS7pointerIiNSA_8cuda_cub3tagENSA_11use_defaultESE_EEEEEE10policy1000EiNS7_10__identityENSA_10device_ptrIjEEJPiEEEvT0_iT1_T2_DpNS2_10kernel_argIT3_EE(
	.param .u32 _ZN3cub18CUB_300001_SM_10006detail9transform16transform_kernelINS2_10policy_hubILb1EN4cuda3std3__45tupleIJN6thrust24THRUST_300001_SM_1000_NS7pointerIiNSA_8cuda_cub3tagENSA_11use_defaultESE_EEEEEE10policy1000EiNS7_10__identityENSA_10device_ptrIjEEJPiEEEvT0_iT1_T2_DpNS2_10kernel_argIT3_EE_param_0,
	.param .u32 _ZN3cub18CUB_300001_SM_10006detail9transform16transform_kernelINS2_10policy_hubILb1EN4cuda3std3__45tupleIJN6thrust24THRUST_300001_SM_1000_NS7pointerIiNSA_8cuda_cub3tagENSA_11use_defaultESE_EEEEEE10policy1000EiNS7_10__identityENSA_10device_ptrIjEEJPiEEEvT0_iT1_T2_DpNS2_10kernel_argIT3_EE_param_1,
	.param .align 1 .b8 _ZN3cub18CUB_300001_SM_10006detail9transform16transform_kernelINS2_10policy_hubILb1EN4cuda3std3__45tupleIJN6thrust24THRUST_300001_SM_1000_NS7pointerIiNSA_8cuda_cub3tagENSA_11use_defaultESE_EEEEEE10policy1000EiNS7_10__identityENSA_10device_ptrIjEEJPiEEEvT0_iT1_T2_DpNS2_10kernel_argIT3_EE_param_2[1],
	.param .align 8 .b8 _ZN3cub18CUB_300001_SM_10006detail9transform16transform_kernelINS2_10policy_hubILb1EN4cuda3std3__45tupleIJN6thrust24THRUST_300001_SM_1000_NS7pointerIiNSA_8cuda_cub3tagENSA_11use_defaultESE_EEEEEE10policy1000EiNS7_10__identityENSA_10device_ptrIjEEJPiEEEvT0_iT1_T2_DpNS2_10kernel_argIT3_EE_param_3[8],
	.param .align 8 .b8 _ZN3cub18CUB_300001_SM_10006detail9transform16transform_kernelINS2_10policy_hubILb1EN4cuda3std3__45tupleIJN6thrust24THRUST_300001_SM_1000_NS7pointerIiNSA_8cuda_cub3tagENSA_11use_defaultESE_EEEEEE10policy1000EiNS7_10__identityENSA_10device_ptrIjEEJPiEEEvT0_iT1_T2_DpNS2_10kernel_argIT3_EE_param_4[16]
)
.maxntid 128
{
	.reg .pred 	%p<51>;
	.reg .b32 	%r<163>;
	.reg .b64 	%rd<90>;

	ld.param.u32 	%r63, [_ZN3cub18CUB_300001_SM_10006detail9transform16transform_kernelINS2_10policy_hubILb1EN4cuda3std3__45tupleIJN6thrust24THRUST_300001_SM_1000_NS7pointerIiNSA_8cuda_cub3tagENSA_11use_defaultESE_EEEEEE10policy1000EiNS7_10__identityENSA_10device_ptrIjEEJPiEEEvT0_iT1_T2_DpNS2_10kernel_argIT3_EE_param_0];
	ld.param.u64 	%rd21, [_ZN3cub18CUB_300001_SM_10006detail9transform16transform_kernelINS2_10policy_hubILb1EN4cuda3std3__45tupleIJN6thrust24THRUST_300001_SM_1000_NS7pointerIiNSA_8cuda_cub3tagENSA_11use_defaultESE_EEEEEE10policy1000EiNS7_10__identityENSA_10device_ptrIjEEJPiEEEvT0_iT1_T2_DpNS2_10kernel_argIT3_EE_param_4];
	ld.param.u64 	%rd22, [_ZN3cub18CUB_300001_SM_10006detail9transform16transform_kernelINS2_10policy_hubILb1EN4cuda3std3__45tupleIJN6thrust24THRUST_300001_SM_1000_NS7pointerIiNSA_8cuda_cub3tagENSA_11use_defaultESE_EEEEEE10policy1000EiNS7_10__identityENSA_10device_ptrIjEEJPiEEEvT0_iT1_T2_DpNS2_10kernel_argIT3_EE_param_3];
	ld.param.u32 	%r62, [_ZN3cub18CUB_300001_SM_10006detail9transform16transform_kernelINS2_10policy_hubILb1EN4cuda3std3__45tupleIJN6thrust24THRUST_300001_SM_1000_NS7pointerIiNSA_8cuda_cub3tagENSA_11use_defaultESE_EEEEEE10policy1000EiNS7_10__identityENSA_10device_ptrIjEEJPiEEEvT0_iT1_T2_DpNS2_10kernel_argIT3_EE_param_1];
	cvta.to.global.u64 	%rd1, %rd22;
	cvta.to.global.u64 	%rd2, %rd21;
	shl.b32 	%r1, %r62, 7;
	mov.u32 	%r64, %ctaid.x;
	mul.lo.s32 	%r2, %r1, %r64;
	sub.s32 	%r3, %r63, %r2;
	min.s32 	%r4, %r1, %r3;
	shl.b32 	%r5, %r4, 2;
	mov.u32 	%r6, %tid.x;
	shl.b32 	%r149, %r6, 7;
	setp.ge.s32 	%p1, %r149, %r5;
	@%p1 bra 	$L__BB3_3;
	mul.wide.u32 	%rd23, %r6, 128;
	add.s64 	%rd24, %rd2, %rd23;
	mul.wide.s32 	%rd25, %r2, 4;
	add.s64 	%rd88, %rd24, %rd25;
$L__BB3_2:
	.pragma "nounroll";
	// begin inline asm
	prefetch.global.L2 [%rd88];
	// end inline asm
	add.s32 	%r149, %r149, 16384;
	add.s64 	%rd88, %rd88, 16384;
	setp.lt.s32 	%p2, %r149, %r5;
	@%p2 bra 	$L__BB3_2;
$L__BB3_3:
	mul.wide.s32 	%rd27, %r2, 4;
	add.s64 	%rd6, %rd2, %rd27;
	add.s64 	%rd7, %rd1, %rd27;
	setp.gt.s32 	%p3, %r1, %r3;
	@%p3 bra 	$L__BB3_17;
	setp.lt.s32 	%p4, %r62, 1;
	@%p4 bra 	$L__BB3_88;
	and.b32  	%r10, %r62, 15;
	setp.lt.u32 	%p5, %r62, 16;
	mov.b32 	%r158, 0;
	@%p5 bra 	$L__BB3_8;
	and.b32  	%r158, %r62, 2147483632;
	neg.s32 	%r151, %r158;
	add.s32 	%r150, %r6, 1152;
	mul.wide.u32 	%rd28, %r6, 4;
	or.b64  	%rd89, %rd28, 4096;
$L__BB3_7:
	.pragma "nounroll";
	mul.wide.s32 	%rd29, %r150, 4;
	add.s64 	%rd30, %rd29, 1536;
	add.s64 	%rd31, %rd6, %rd89;
	ld.global.u32 	%r66, [%rd31+-4096];
	add.s64 	%rd32, %rd7, %rd89;
	st.global.u32 	[%rd32+-4096], %r66;
	ld.global.u32 	%r67, [%rd31+-3584];
	st.global.u32 	[%rd32+-3584], %r67;
	ld.global.u32 	%r68, [%rd31+-3072];
	st.global.u32 	[%rd32+-3072], %r68;
	ld.global.u32 	%r69, [%rd31+-2560];
	st.global.u32 	[%rd32+-2560], %r69;
	ld.global.u32 	%r70, [%rd31+-2048];
	st.global.u32 	[%rd32+-2048], %r70;
	ld.global.u32 	%r71, [%rd31+-1536];
	st.global.u32 	[%rd32+-1536], %r71;
	ld.global.u32 	%r72, [%rd31+-1024];
	st.global.u32 	[%rd32+-1024], %r72;
	ld.global.u32 	%r73, [%rd31+-512];
	st.global.u32 	[%rd32+-512], %r73;
	ld.global.u32 	%r74, [%rd31];
	st.global.u32 	[%rd32], %r74;
	add.s64 	%rd33, %rd6, %rd30;
	ld.global.u32 	%r75, [%rd33+-1536];
	add.s64 	%rd34, %rd7, %rd30;
	st.global.u32 	[%rd34+-1536], %r75;
	ld.global.u32 	%r76, [%rd33+-1024];
	st.global.u32 	[%rd34+-1024], %r76;
	ld.global.u32 	%r77, [%rd33+-512];
	st.global.u32 	[%rd34+-512], %r77;
	ld.global.u32 	%r78, [%rd33];
	st.global.u32 	[%rd34], %r78;
	ld.global.u32 	%r79, [%rd33+512];
	st.global.u32 	[%rd34+512], %r79;
	ld.global.u32 	%r80, [%rd33+1024];
	st.global.u32 	[%rd34+1024], %r80;
	ld.global.u32 	%r81, [%rd33+1536];
	st.global.u32 	[%rd34+1536], %r81;
	add.s32 	%r151, %r151, 16;
	add.s32 	%r150, %r150, 2048;
	add.s64 	%rd89, %rd89, 8192;
	setp.eq.s32 	%p6, %r151, 0;
	@%p6 bra 	$L__BB3_8;
	bra.uni 	$L__BB3_7;
$L__BB3_8:
	setp.eq.s32 	%p7, %r10, 0;
	@%p7 bra 	$L__BB3_88;
	and.b32  	%r50, %r62, 7;
	setp.lt.u32 	%p8, %r10, 8;
	@%p8 bra 	$L__BB3_11;
	shl.b32 	%r82, %r158, 7;
	add.s32 	%r83, %r82, %r6;
	mul.wide.s32 	%rd35, %r83, 4;
	add.s64 	%rd36, %rd6, %rd35;
	ld.global.u32 	%r84, [%rd36];
	add.s64 	%rd37, %rd7, %rd35;
	st.global.u32 	[%rd37], %r84;
	ld.global.u32 	%r85, [%rd36+512];
	st.global.u32 	[%rd37+512], %r85;
	ld.global.u32 	%r86, [%rd36+1024];
	st.global.u32 	[%rd37+1024], %r86;
	ld.global.u32 	%r87, [%rd36+1536];
	st.global.u32 	[%rd37+1536], %r87;
	ld.global.u32 	%r88, [%rd36+2048];
	st.global.u32 	[%rd37+2048], %r88;
	ld.global.u32 	%r89, [%rd36+2560];
	st.global.u32 	[%rd37+2560], %r89;
	ld.global.u32 	%r90, [%rd36+3072];
	st.global.u32 	[%rd37+3072], %r90;
	ld.global.u32 	%r91, [%rd36+3584];
	st.global.u32 	[%rd37+3584], %r91;
	add.s32 	%r158, %r158, 8;
$L__BB3_11:
	setp.eq.s32 	%p9, %r50, 0;
	@%p9 bra 	$L__BB3_88;
	and.b32  	%r53, %r62, 3;
	setp.lt.u32 	%p10, %r50, 4;
	@%p10 bra 	$L__BB3_14;
	shl.b32 	%r92, %r158, 7;
	add.s32 	%r93, %r92, %r6;
	mul.wide.s32 	%rd38, %r93, 4;
	add.s64 	%rd39, %rd6, %rd38;
	ld.global.u32 	%r94, [%rd39];
	add.s64 	%rd40, %rd7, %rd38;
	st.global.u32 	[%rd40], %r94;
	ld.global.u32 	%r95, [%rd39+512];
	st.global.u32 	[%rd40+512], %r95;
	ld.global.u32 	%r96, [%rd39+1024];
	st.global.u32 	[%rd40+1024], %r96;
	ld.global.u32 	%r97, [%rd39+1536];
	st.global.u32 	[%rd40+1536], %r97;
	add.s32 	%r158, %r158, 4;
$L__BB3_14:
	setp.eq.s32 	%p11, %r53, 0;
	@%p11 bra 	$L__BB3_88;
	shl.b32 	%r98, %r158, 7;
	add.s32 	%r162, %r6, %r98;
	neg.s32 	%r161, %r53;
$L__BB3_16:
	.pragma "nounroll";
	mul.wide.s32 	%rd42, %r162, 4;
	add.s64 	%rd43, %rd7, %rd42;
	add.s64 	%rd44, %rd6, %rd42;
	ld.global.u32 	%r99, [%rd44];
	st.global.u32 	[%rd43], %r99;
	add.s32 	%r162, %r162, 128;
	add.s32 	%r161, %r161, 1;
	setp.ne.s32 	%p12, %r161, 0;
	@%p12 bra 	$L__BB3_16;
	bra.uni 	$L__BB3_88;
$L__BB3_17:
	setp.lt.s32 	%p13, %r62, 1;
	@%p13 bra 	$L__BB3_88;
	and.b32  	%r14, %r62, 15;
	setp.lt.u32 	%p14, %r62, 16;
	mov.b32 	%r153, 0;
	@%p14 bra 	$L__BB3_53;
	and.b32  	%r153, %r62, 2147483632;
	mov.b32 	%r152, 0;
$L__BB3_20:
	.pragma "nounroll";
	shl.b32 	%r102, %r152, 7;
	add.s32 	%r21, %r102, %r6;
	setp.ge.s32 	%p15, %r21, %r4;
	@%p15 bra 	$L__BB3_22;
	mul.wide.u32 	%rd45, %r21, 4;
	add.s64 	%rd46, %rd6, %rd45;
	ld.global.u32 	%r103, [%rd46];
	add.s64 	%rd47, %rd7, %rd45;
	st.global.u32 	[%rd47], %r103;
$L__BB3_22:
	add.s32 	%r22, %r21, 128;
	setp.ge.s32 	%p16, %r22, %r4;
	@%p16 bra 	$L__BB3_24;
	mul.wide.u32 	%rd48, %r22, 4;
	add.s64 	%rd49, %rd6, %rd48;
	ld.global.u32 	%r104, [%rd49];
	add.s64 	%rd50, %rd7, %rd48;
	st.global.u32 	[%rd50], %r104;
$L__BB3_24:
	add.s32 	%r23, %r21, 256;
	setp.ge.s32 	%p17, %r23, %r4;
	@%p17 bra 	$L__BB3_26;
	mul.wide.u32 	%rd51, %r23, 4;
	add.s64 	%rd52, %rd6, %rd51;
	ld.global.u32 	%r105, [%rd52];
	add.s64 	%rd53, %rd7, %rd51;
	st.global.u32 	[%rd53], %r105;
$L__BB3_26:
	add.s32 	%r24, %r21, 384;
	setp.ge.s32 	%p18, %r24, %r4;
	@%p18 bra 	$L__BB3_28;
	mul.wide.u32 	%rd54, %r24, 4;
	add.s64 	%rd55, %rd6, %rd54;
	ld.global.u32 	%r106, [%rd55];
	add.s64 	%rd56, %rd7, %rd54;
	st.global.u32 	[%rd56], %r106;
$L__BB3_28:
	add.s32 	%r25, %r21, 512;
	setp.ge.s32 	%p19, %r25, %r4;
	@%p19 bra 	$L__BB3_30;
	mul.wide.u32 	%rd57, %r25, 4;
	add.s64 	%rd58, %rd6, %rd57;
	ld.global.u32 	%r107, [%rd58];
	add.s64 	%rd59, %rd7, %rd57;
	st.global.u32 	[%rd59], %r107;
$L__BB3_30:
	add.s32 	%r26, %r21, 640;
	setp.ge.s32 	%p20, %r26, %r4;
	@%p20 bra 	$L__BB3_32;
	mul.wide.u32 	%rd60, %r26, 4;
	add.s64 	%rd61, %rd6, %rd60;
	ld.global.u32 	%r108, [%rd61];
	add.s64 	%rd62, %rd7, %rd60;
	st.global.u32 	[%rd62], %r108;
$L__BB3_32:
	add.s32 	%r27, %r21, 768;
	setp.ge.s32 	%p21, %r27, %r4;
	@%p21 bra 	$L__BB3_34;
	mul.wide.u32 	%rd63, %r27, 4;
	add.s64 	%rd64, %rd6, %rd63;
	ld.global.u32 	%r109, [%rd64];
	add.s64 	%rd65, %rd7, %rd63;
	st.global.u32 	[%rd65], %r109;
$L__BB3_34:
	add.s32 	%r28, %r21, 896;
	setp.ge.s32 	%p22, %r28, %r4;
	@%p22 bra 	$L__BB3_36;
	mul.wide.u32 	%rd66, %r28, 4;
	add.s64 	%rd67, %rd6, %rd66;
	ld.global.u32 	%r110, [%rd67];
	add.s64 	%rd68, %rd7, %rd66;
	st.global.u32 	[%rd68], %r110;
$L__BB3_36:
	add.s32 	%r29, %r21, 1024;
	setp.ge.s32 	%p23, %r29, %r4;
	@%p23 bra 	$L__BB3_38;
	mul.wide.u32 	%rd69, %r29, 4;
	add.s64 	%rd70, %rd6, %rd69;
	ld.global.u32 	%r111, [%rd70];
	add.s64 	%rd71, %rd7, %rd69;
	st.global.u32 	[%rd71], %r111;
$L__BB3_38:
	add.s32 	%r112, %r21, 1152;
	setp.ge.s32 	%p24, %r112, %r4;
	mul.wide.s32 	%rd72, %r112, 4;
	add.s64 	%rd11, %rd6, %rd72;
	add.s64 	%rd12, %rd7, %rd72;
	@%p24 bra 	$L__BB3_40;
	ld.global.u32 	%r113, [%rd11];
	st.global.u32 	[%rd12], %r113;
$L__BB3_40:
	add.s32 	%r114, %r21, 1280;
	setp.ge.s32 	%p25, %r114, %r4;
	@%p25 bra 	$L__BB3_42;
	ld.global.u32 	%r115, [%rd11+512];
	st.global.u32 	[%rd12+512], %r115;
$L__BB3_42:
	add.s32 	%r116, %r21, 1408;
	setp.ge.s32 	%p26, %r116, %r4;
	@%p26 bra 	$L__BB3_44;
	ld.global.u32 	%r117, [%rd11+1024];
	st.global.u32 	[%rd12+1024], %r117;
$L__BB3_44:
	add.s32 	%r118, %r21, 1536;
	setp.ge.s32 	%p27, %r118, %r4;
	@%p27 bra 	$L__BB3_46;
	ld.global.u32 	%r119, [%rd11+1536];
	st.global.u32 	[%rd12+1536], %r119;
$L__BB3_46:
	add.s32 	%r120, %r21, 1664;
	setp.ge.s32 	%p28, %r120, %r4;
	@%p28 bra 	$L__BB3_48;
	ld.global.u32 	%r121, [%rd11+2048];
	st.global.u32 	[%rd12+2048], %r121;
$L__BB3_48:
	add.s32 	%r122, %r21, 1792;
	setp.ge.s32 	%p29, %r122, %r4;
	@%p29 bra 	$L__BB3_50;
	ld.global.u32 	%r123, [%rd11+2560];
	st.global.u32 	[%rd12+2560], %r123;
$L__BB3_50:
	add.s32 	%r124, %r21, 1920;
	setp.ge.s32 	%p30, %r124, %r4;
	@%p30 bra 	$L__BB3_52;
	ld.global.u32 	%r125, [%rd11+3072];
	st.global.u32 	[%rd12+3072], %r125;
$L__BB3_52:
	add.s32 	%r152, %r152, 16;
	setp.ne.s32 	%p31, %r152, %r153;
	@%p31 bra 	$L__BB3_20;
$L__BB3_53:
	setp.eq.s32 	%p32, %r14, 0;
	@%p32 bra 	$L__BB3_88;
	and.b32  	%r32, %r62, 7;
	setp.lt.u32 	%p33, %r14, 8;
	@%p33 bra 	$L__BB3_72;
	shl.b32 	%r126, %r153, 7;
	add.s32 	%r33, %r126, %r6;
	setp.ge.s32 	%p34, %r33, %r4;
	mul.wide.s32 	%rd73, %r33, 4;
	add.s64 	%rd13, %rd6, %rd73;
	add.s64 	%rd14, %rd7, %rd73;
	@%p34 bra 	$L__BB3_57;
	ld.global.u32 	%r127, [%rd13];
	st.global.u32 	[%rd14], %r127;
$L__BB3_57:
	add.s32 	%r128, %r33, 128;
	setp.ge.s32 	%p35, %r128, %r4;
	@%p35 bra 	$L__BB3_59;
	ld.global.u32 	%r129, [%rd13+512];
	st.global.u32 	[%rd14+512], %r129;
$L__BB3_59:
	add.s32 	%r130, %r33, 256;
	setp.ge.s32 	%p36, %r130, %r4;
	@%p36 bra 	$L__BB3_61;
	ld.global.u32 	%r131, [%rd13+1024];
	st.global.u32 	[%rd14+1024], %r131;
$L__BB3_61:
	add.s32 	%r132, %r33, 384;
	setp.ge.s32 	%p37, %r132, %r4;
	@%p37 bra 	$L__BB3_63;
	ld.global.u32 	%r133, [%rd13+1536];
	st.global.u32 	[%rd14+1536], %r133;
$L__BB3_63:
	add.s32 	%r134, %r33, 512;
	setp.ge.s32 	%p38, %r134, %r4;
	@%p38 bra 	$L__BB3_65;
	ld.global.u32 	%r135, [%rd13+2048];
	st.global.u32 	[%rd14+2048], %r135;
$L__BB3_65:
	add.s32 	%r136, %r33, 640;
	setp.ge.s32 	%p39, %r136, %r4;
	@%p39 bra 	$L__BB3_67;
	ld.global.u32 	%r137, [%rd13+2560];
	st.global.u32 	[%rd14+2560], %r137;
$L__BB3_67:
	add.s32 	%r138, %r33, 768;
	setp.ge.s32 	%p40, %r138, %r4;
	@%p40 bra 	$L__BB3_69;
	ld.global.u32 	%r139, [%rd13+3072];
	st.global.u32 	[%rd14+3072], %r139;
$L__BB3_69:
	add.s32 	%r140, %r33, 896;
	setp.ge.s32 	%p41, %r140, %r4;
	@%p41 bra 	$L__BB3_71;
	ld.global.u32 	%r141, [%rd13+3584];
	st.global.u32 	[%rd14+3584], %r141;
$L__BB3_71:
	add.s32 	%r153, %r153, 8;
$L__BB3_72:
	setp.eq.s32 	%p42, %r32, 0;
	@%p42 bra 	$L__BB3_88;
	and.b32  	%r36, %r62, 3;
	setp.lt.u32 	%p43, %r32, 4;
	@%p43 bra 	$L__BB3_83;
	shl.b32 	%r142, %r153, 7;
	add.s32 	%r37, %r142, %r6;
	setp.ge.s32 	%p44, %r37, %r4;
	@%p44 bra 	$L__BB3_76;
	mul.wide.s32 	%rd74, %r37, 4;
	add.s64 	%rd75, %rd6, %rd74;
	ld.global.u32 	%r143, [%rd75];
	add.s64 	%rd76, %rd7, %rd74;
	st.global.u32 	[%rd76], %r143;
$L__BB3_76:
	add.s32 	%r38, %r37, 128;
	setp.ge.s32 	%p45, %r38, %r4;
	@%p45 bra 	$L__BB3_78;
	mul.wide.s32 	%rd77, %r38, 4;
	add.s64 	%rd78, %rd6, %rd77;
	ld.global.u32 	%r144, [%rd78];
	add.s64 	%rd79, %rd7, %rd77;
	st.global.u32 	[%rd79], %r144;
$L__BB3_78:
	add.s32 	%r39, %r37, 256;
	setp.ge.s32 	%p46, %r39, %r4;
	@%p46 bra 	$L__BB3_80;
	mul.wide.s32 	%rd80, %r39, 4;
	add.s64 	%rd81, %rd6, %rd80;
	ld.global.u32 	%r145, [%rd81];
	add.s64 	%rd82, %rd7, %rd80;
	st.global.u32 	[%rd82], %r145;
$L__BB3_80:
	add.s32 	%r40, %r37, 384;
	setp.ge.s32 	%p47, %r40, %r4;
	@%p47 bra 	$L__BB3_82;
	mul.wide.s32 	%rd83, %r40, 4;
	add.s64 	%rd84, %rd6, %rd83;
	ld.global.u32 	%r146, [%rd84];
	add.s64 	%rd85, %rd7, %rd83;
	st.global.u32 	[%rd85], %r146;
$L__BB3_82:
	add.s32 	%r153, %r153, 4;
$L__BB3_83:
	setp.eq.s32 	%p48, %r36, 0;
	@%p48 bra 	$L__BB3_88;
	shl.b32 	%r147, %r153, 7;
	add.s32 	%r157, %r6, %r147;
	neg.s32 	%r156, %r36;
$L__BB3_85:
	.pragma "nounroll";
	mul.wide.s32 	%rd87, %r157, 4;
	add.s64 	%rd17, %rd7, %rd87;
	add.s64 	%rd18, %rd6, %rd87;
	setp.ge.s32 	%p49, %r157, %r4;
	@%p49 bra 	$L__BB3_87;
	ld.global.u32 	%r148, [%rd18];
	st.global.u32 	[%rd17], %r148;
$L__BB3_87:
	add.s32 	%r157, %r157, 128;
	add.s32 	%r156, %r156, 1;
	setp.eq.s32 	%p50, %r156, 0;
	@%p50 bra 	$L__BB3_88;
	bra.uni 	$L__BB3_85;
$L__BB3_88:
	ret;

}
	// .globl	_ZN3cub18CUB_300001_SM_10006detail9transform16transform_kernelINS2_10policy_hubILb1EN4cuda3std3__45tupleIJN6thrust24THRUST_300001_SM_1000_NS7pointerIiNSA_8cuda_cub3tagENSA_11use_defaultESE_EEEEEE10policy1000ElNS7_10__identityENSA_10device_ptrIjEEJPiEEEvT0_iT1_T2_DpNS2_10kernel_argIT3_EE
.visible .entry _ZN3cub18CUB_300001_SM_10006detail9transform16transform_kernelINS2_10policy_hubILb1EN4cuda3std3__45tupleIJN6thrust24THRUST_300001_SM_1000_NS7pointerIiNSA_8cuda_cub3tagENSA_11use_defaultESE_EEEEEE10policy1000ElNS7_10__identityENSA_10device_ptrIjEEJPiEEEvT0_iT1_T2_DpNS2_10kernel_argIT3_EE(
	.param .u64 _ZN3cub18CUB_300001_SM_10006detail9transform16transform_kernelINS2_10policy_hubILb1EN4cuda3std3__45tupleIJN6thrust24THRUST_300001_SM_1000_NS7pointerIiNSA_8cuda_cub3tagENSA_11use_defaultESE_EEEEEE10policy1000ElNS7_10__identityENSA_10device_ptrIjEEJPiEEEvT0_iT1_T2_DpNS2_10kernel_argIT3_EE_param_0,
	.param .u32 _ZN3cub18CUB_300001_SM_10006detail9transform16transform_kernelINS2_10policy_hubILb1EN4cuda3std3__45tupleIJN6thrust24THRUST_300001_SM_1000_NS7pointerIiNSA_8cuda_cub3tagENSA_11use_defaultESE_EEEEEE10policy1000ElNS7_10__identityENSA_10device_ptrIjEEJPiEEEvT0_iT1_T2_DpNS2_10kernel_argIT3_EE_param_1,
	.param .align 1 .b8 _ZN3cub18CUB_300001_SM_10006detail9transform16transform_kernelINS2_10policy_hubILb1EN4cuda3std3__45tupleIJN6thrust24THRUST_300001_SM_1000_NS7pointerIiNSA_8cuda_cub3tagENSA_11use_defaultESE_EEEEEE10policy1000ElNS7_10__identityENSA_10device_ptrIjEEJPiEEEvT0_iT1_T2_DpNS2_10kernel_argIT3_EE_param_2[1],
	.param .align 8 .b8 _ZN3cub18CUB_300001_SM_10006detail9transform16transform_kernelINS2_10policy_hubILb1EN4cuda3std3__45tupleIJN6thrust24THRUST_300001_SM_1000_NS7pointerIiNSA_8cuda_cub3tagENSA_11use_defaultESE_EEEEEE10policy1000ElNS7_10__identityENSA_10device_ptrIjEEJPiEEEvT0_iT1_T2_DpNS2_10kernel_argIT3_EE_param_3[8],
	.param .align 8 .b8 _ZN3cub18CUB_300001_SM_10006detail9transform16transform_kernelINS2_10policy_hubILb1EN4cuda3std3__45tupleIJN6thrust24THRUST_300001_SM_1000_NS7pointerIiNSA_8cuda_cub3tagENSA_11use_defaultESE_EEEEEE10policy1000ElNS7_10__identityENSA_10device_ptrIjEEJPiEEEvT0_iT1_T2_DpNS2_10kernel_argIT3_EE_param_4[16]
)
.maxntid 128
{
	.reg .pred 	%p<51>;
	.reg .b32 	%r<160>;
	.reg .b64 	%rd<96>;

	ld.param.u64 	%rd22, [_ZN3cub18CUB_300001_SM_10006detail9transform16transform_kernelINS2_10policy_hubILb1EN4cuda3std3__45tupleIJN6thrust24THRUST_300001_SM_1000_NS7pointerIiNSA_8cuda_cub3tagENSA_11use_defaultESE_EEEEEE10policy1000ElNS7_10__identityENSA_10device_ptrIjEEJPiEEEvT0_iT1_T2_DpNS2_10kernel_argIT3_EE_param_0];
	ld.param.u64 	%rd23, [_ZN3cub18CUB_300001_SM_10006detail9transform16transform_kernelINS2_10policy_hubILb1EN4cuda3std3__45tupleIJN6thrust24THRUST_300001_SM_1000_NS7pointerIiNSA_8cuda_cub3tagENSA_11use_defaultESE_EEEEEE10policy1000ElNS7_10__identityENSA_10device_ptrIjEEJPiEEEvT0_iT1_T2_DpNS2_10kernel_argIT3_EE_param_4];
	ld.param.u64 	%rd24, [_ZN3cub18CUB_300001_SM_10006detail9transform16transform_kernelINS2_10policy_hubILb1EN4cuda3std3__45tupleIJN6thrust24THRUST_300001_SM_1000_NS7pointerIiNSA_8cuda_cub3tagENSA_11use_defaultESE_EEEEEE10policy1000ElNS7_10__identityENSA_10device_ptrIjEEJPiEEEvT0_iT1_T2_DpNS2_10kernel_argIT3_EE_param_3];
	ld.param.u32 	%r60, [_ZN3cub18CUB_300001_SM_10006detail9transform16transform_kernelINS2_10policy_hubILb1EN4cuda3std3__45tupleIJN6thrust24THRUST_300001_SM_1000_NS7pointerIiNSA_8cuda_cub3tagENSA_11use_defaultESE_EEEEEE10policy1000ElNS7_10__identityENSA_10device_ptrIjEEJPiEEEvT0_iT1_T2_DpNS2_10kernel_argIT3_EE_param_1];
	cvta.to.global.u64 	%rd1, %rd24;
	cvta.to.global.u64 	%rd2, %rd23;
	shl.b32 	%r1, %r60, 7;
	mov.u32 	%r61, %ctaid.x;
	cvt.u64.u32 	%rd25, %r61;
	cvt.s64.s32 	%rd26, %r1;
	mul.lo.s64 	%rd3, %rd26, %rd25;
	sub.s64 	%rd27, %rd22, %rd3;
	min.s64 	%rd28, %rd27, %rd26;
	cvt.u32.u64 	%r2, %rd28;
	shl.b32 	%r3, %r2, 2;
	mov.u32 	%r4, %tid.x;
	shl.b32 	%r146, %r4, 7;
	setp.ge.s32 	%p1, %r146, %r3;
	@%p1 bra 	$L__BB4_3;
	shl.b64 	%rd29, %rd3, 2;
	add.s64 	%rd30, %rd2, %rd29;
	mul.wide.u32 	%rd31, %r4, 128;
	add.s64 	%rd94, %rd30, %rd31;
$L__BB4_2:
	.pragma "nounroll";
	// begin inline asm
	prefetch.global.L2 [%rd94];
	// end inline asm
	add.s32 	%r146, %r146, 16384;
	add.s64 	%rd94, %rd94, 16384;
	setp.lt.s32 	%p2, %r146, %r3;
	@%p2 bra 	$L__BB4_2;
$L__BB4_3:
	shl.b64 	%rd33, %rd3, 2;
	add.s64 	%rd7, %rd2, %rd33;
	add.s64 	%rd8, %rd1, %rd33;
	setp.eq.s32 	%p3, %r1, %r2;
	@%p3 bra 	$L__BB4_75;
	setp.lt.s32 	%p4, %r60, 1;
	@%p4 bra 	$L__BB4_88;
	and.b32  	%r8, %r60, 15;
	setp.lt.u32 	%p5, %r60, 16;
	mov.b32 	%r155, 0;
	@%p5 bra 	$L__BB4_40;
	and.b32  	%r155, %r60, 2147483632;
	mov.b32 	%r149, 0;
$L__BB4_7:
	.pragma "nounroll";
	shl.b32 	%r64, %r149, 7;
	add.s32 	%r19, %r64, %r4;
	setp.ge.s32 	%p6, %r19, %r2;
	@%p6 bra 	$L__BB4_9;
	mul.wide.u32 	%rd34, %r19, 4;
	add.s64 	%rd35, %rd7, %rd34;
	ld.global.u32 	%r65, [%rd35];
	add.s64 	%rd36, %rd8, %rd34;
	st.global.u32 	[%rd36], %r65;
$L__BB4_9:
	add.s32 	%r20, %r19, 128;
	setp.ge.s32 	%p7, %r20, %r2;
	@%p7 bra 	$L__BB4_11;
	mul.wide.u32 	%rd37, %r20, 4;
	add.s64 	%rd38, %rd7, %rd37;
	ld.global.u32 	%r66, [%rd38];
	add.s64 	%rd39, %rd8, %rd37;
	st.global.u32 	[%rd39], %r66;
$L__BB4_11:
	add.s32 	%r21, %r19, 256;
	setp.ge.s32 	%p8, %r21, %r2;
	@%p8 bra 	$L__BB4_13;
	mul.wide.u32 	%rd40, %r21, 4;
	add.s64 	%rd41, %rd7, %rd40;
	ld.global.u32 	%r67, [%rd41];
	add.s64 	%rd42, %rd8, %rd40;
	st.global.u32 	[%rd42], %r67;
$L__BB4_13:
	add.s32 	%r22, %r19, 384;
	setp.ge.s32 	%p9, %r22, %r2;
	@%p9 bra 	$L__BB4_15;
	mul.wide.u32 	%rd43, %r22, 4;
	add.s64 	%rd44, %rd7, %rd43;
	ld.global.u32 	%r68, [%rd44];
	add.s64 	%rd45, %rd8, %rd43;
	st.global.u32 	[%rd45], %r68;
$L__BB4_15:
	add.s32 	%r23, %r19, 512;
	setp.ge.s32 	%p10, %r23, %r2;
	@%p10 bra 	$L__BB4_17;
	mul.wide.u32 	%rd46, %r23, 4;
	add.s64 	%rd47, %rd7, %rd46;
	ld.global.u32 	%r69, [%rd47];
	add.s64 	%rd48, %rd8, %rd46;
	st.global.u32 	[%rd48], %r69;
$L__BB4_17:
	add.s32 	%r24, %r19, 640;
	setp.ge.s32 	%p11, %r24, %r2;
	@%p11 bra 	$L__BB4_19;
	mul.wide.u32 	%rd49, %r24, 4;
	add.s64 	%rd50, %rd7, %rd49;
	ld.global.u32 	%r70, [%rd50];
	add.s64 	%rd51, %rd8, %rd49;
	st.global.u32 	[%rd51], %r70;
$L__BB4_19:
	add.s32 	%r25, %r19, 768;
	setp.ge.s32 	%p12, %r25, %r2;
	@%p12 bra 	$L__BB4_21;
	mul.wide.u32 	%rd52, %r25, 4;
	add.s64 	%rd53, %rd7, %rd52;
	ld.global.u32 	%r71, [%rd53];
	add.s64 	%rd54, %rd8, %rd52;
	st.global.u32 	[%rd54], %r71;
$L__BB4_21:
	add.s32 	%r26, %r19, 896;
	setp.ge.s32 	%p13, %r26, %r2;
	@%p13 bra 	$L__BB4_23;
	mul.wide.u32 	%rd55, %r26, 4;
	add.s64 	%rd56, %rd7, %rd55;
	ld.global.u32 	%r72, [%rd56];
	add.s64 	%rd57, %rd8, %rd55;
	st.global.u32 	[%rd57], %r72;
$L__BB4_23:
	add.s32 	%r27, %r19, 1024;
	setp.ge.s32 	%p14, %r27, %r2;
	@%p14 bra 	$L__BB4_25;
	mul.wide.u32 	%rd58, %r27, 4;
	add.s64 	%rd59, %rd7, %rd58;
	ld.global.u32 	%r73, [%rd59];
	add.s64 	%rd60, %rd8, %rd58;
	st.global.u32 	[%rd60], %r73;
$L__BB4_25:
	add.s32 	%r74, %r19, 1152;
	setp.ge.s32 	%p15, %r74, %r2;
	mul.wide.s32 	%rd61, %r74, 4;
	add.s64 	%rd12, %rd7, %rd61;
	add.s64 	%rd13, %rd8, %rd61;
	@%p15 bra 	$L__BB4_27;
	ld.global.u32 	%r75, [%rd12];
	st.global.u32 	[%rd13], %r75;
$L__BB4_27:
	add.s32 	%r76, %r19, 1280;
	setp.ge.s32 	%p16, %r76, %r2;
	@%p16 bra 	$L__BB4_29;
	ld.global.u32 	%r77, [%rd12+512];
	st.global.u32 	[%rd13+512], %r77;
$L__BB4_29:
	add.s32 	%r78, %r19, 1408;
	setp.ge.s32 	%p17, %r78, %r2;
	@%p17 bra 	$L__BB4_31;
	ld.global.u32 	%r79, [%rd12+1024];
	st.global.u32 	[%rd13+1024], %r79;
$L__BB4_31:
	add.s32 	%r80, %r19, 1536;
	setp.ge.s32 	%p18, %r80, %r2;
	@%p18 bra 	$L__BB4_33;
	ld.global.u32 	%r81, [%rd12+1536];
	st.global.u32 	[%rd13+1536], %r81;
$L__BB4_33:
	add.s32 	%r82, %r19, 1664;
	setp.ge.s32 	%p19, %r82, %r2;
	@%p19 bra 	$L__BB4_35;
	ld.global.u32 	%r83, [%rd12+2048];
	st.global.u32 	[%rd13+2048], %r83;
$L__BB4_35:
	add.s32 	%r84, %r19, 1792;
	setp.ge.s32 	%p20, %r84, %r2;
	@%p20 bra 	$L__BB4_37;
	ld.global.u32 	%r85, [%rd12+2560];
	st.global.u32 	[%rd13+2560], %r85;
$L__BB4_37:
	add.s32 	%r86, %r19, 1920;
	setp.ge.s32 	%p21, %r86, %r2;
	@%p21 bra 	$L__BB4_39;
	ld.global.u32 	%r87, [%rd12+3072];
	st.global.u32 	[%rd13+3072], %r87;
$L__BB4_39:
	add.s32 	%r149, %r149, 16;
	setp.eq.s32 	%p22, %r149, %r155;
	@%p22 bra 	$L__BB4_40;
	bra.uni 	$L__BB4_7;
$L__BB4_40:
	setp.eq.s32 	%p23, %r8, 0;
	@%p23 bra 	$L__BB4_88;
	and.b32  	%r43, %r60, 7;
	setp.lt.u32 	%p24, %r8, 8;
	@%p24 bra 	$L__BB4_59;
	shl.b32 	%r88, %r155, 7;
	add.s32 	%r44, %r88, %r4;
	setp.ge.s32 	%p25, %r44, %r2;
	mul.wide.s32 	%rd62, %r44, 4;
	add.s64 	%rd16, %rd7, %rd62;
	add.s64 	%rd17, %rd8, %rd62;
	@%p25 bra 	$L__BB4_44;
	ld.global.u32 	%r89, [%rd16];
	st.global.u32 	[%rd17], %r89;
$L__BB4_44:
	add.s32 	%r90, %r44, 128;
	setp.ge.s32 	%p26, %r90, %r2;
	@%p26 bra 	$L__BB4_46;
	ld.global.u32 	%r91, [%rd16+512];
	st.global.u32 	[%rd17+512], %r91;
$L__BB4_46:
	add.s32 	%r92, %r44, 256;
	setp.ge.s32 	%p27, %r92, %r2;
	@%p27 bra 	$L__BB4_48;
	ld.global.u32 	%r93, [%rd16+1024];
	st.global.u32 	[%rd17+1024], %r93;
$L__BB4_48:
	add.s32 	%r94, %r44, 384;
	setp.ge.s32 	%p28, %r94, %r2;
	@%p28 bra 	$L__BB4_50;
	ld.global.u32 	%r95, [%rd16+1536];
	st.global.u32 	[%rd17+1536], %r95;
$L__BB4_50:
	add.s32 	%r96, %r44, 512;
	setp.ge.s32 	%p29, %r96, %r2;
	@%p29 bra 	$L__BB4_52;
	ld.global.u32 	%r97, [%rd16+2048];
	st.global.u32 	[%rd17+2048], %r97;
$L__BB4_52:
	add.s32 	%r98, %r44, 640;
	setp.ge.s32 	%p30, %r98, %r2;
	@%p30 bra 	$L__BB4_54;
	ld.global.u32 	%r99, [%rd16+2560];
	st.global.u32 	[%rd17+2560], %r99;
$L__BB4_54:
	add.s32 	%r100, %r44, 768;
	setp.ge.s32 	%p31, %r100, %r2;
	@%p31 bra 	$L__BB4_56;
	ld.global.u32 	%r101, [%rd16+3072];
	st.global.u32 	[%rd17+3072], %r101;
$L__BB4_56:
	add.s32 	%r102, %r44, 896;
	setp.ge.s32 	%p32, %r102, %r2;
	@%p32 bra 	$L__BB4_58;
	ld.global.u32 	%r103, [%rd16+3584];
	st.global.u32 	[%rd17+3584], %r103;
$L__BB4_58:
	add.s32 	%r155, %r155, 8;
$L__BB4_59:
	setp.eq.s32 	%p33, %r43, 0;
	@%p33 bra 	$L__BB4_88;
	and.b32  	%r47, %r60, 3;
	setp.lt.u32 	%p34, %r43, 4;
	@%p34 bra 	$L__BB4_70;
	shl.b32 	%r104, %r155, 7;
	add.s32 	%r48, %r104, %r4;
	setp.ge.s32 	%p35, %r48, %r2;
	@%p35 bra 	$L__BB4_63;
	mul.wide.s32 	%rd63, %r48, 4;
	add.s64 	%rd64, %rd7, %rd63;
	ld.global.u32 	%r105, [%rd64];
	add.s64 	%rd65, %rd8, %rd63;
	st.global.u32 	[%rd65], %r105;
$L__BB4_63:
	add.s32 	%r49, %r48, 128;
	setp.ge.s32 	%p36, %r49, %r2;
	@%p36 bra 	$L__BB4_65;
	mul.wide.s32 	%rd66, %r49, 4;
	add.s64 	%rd67, %rd7, %rd66;
	ld.global.u32 	%r106, [%rd67];
	add.s64 	%rd68, %rd8, %rd66;
	st.global.u32 	[%rd68], %r106;
$L__BB4_65:
	add.s32 	%r50, %r48, 256;
	setp.ge.s32 	%p37, %r50, %r2;
	@%p37 bra 	$L__BB4_67;
	mul.wide.s32 	%rd69, %r50, 4;
	add.s64 	%rd70, %rd7, %rd69;
	ld.global.u32 	%r107, [%rd70];
	add.s64 	%rd71, %rd8, %rd69;
	st.global.u32 	[%rd71], %r107;
$L__BB4_67:
	add.s32 	%r51, %r48, 384;
	setp.ge.s32 	%p38, %r51, %r2;
	@%p38 bra 	$L__BB4_69;
	mul.wide.s32 	%rd72, %r51, 4;
	add.s64 	%rd73, %rd7, %rd72;
	ld.global.u32 	%r108, [%rd73];
	add.s64 	%rd74, %rd8, %rd72;
	st.global.u32 	[%rd74], %r108;
$L__BB4_69:
	add.s32 	%r155, %r155, 4;
$L__BB4_70:
	setp.eq.s32 	%p39, %r47, 0;
	@%p39 bra 	$L__BB4_88;
	shl.b32 	%r109, %r155, 7;
	add.s32 	%r159, %r4, %r109;
	neg.s32 	%r158, %r47;
$L__BB4_72:
	.pragma "nounroll";
	mul.wide.s32 	%rd76, %r159, 4;
	add.s64 	%rd20, %rd8, %rd76;
	add.s64 	%rd21, %rd7, %rd76;
	setp.ge.s32 	%p40, %r159, %r2;
	@%p40 bra 	$L__BB4_74;
	ld.global.u32 	%r110, [%rd21];
	st.global.u32 	[%rd20], %r110;
$L__BB4_74:
	add.s32 	%r159, %r159, 128;
	add.s32 	%r158, %r158, 1;
	setp.ne.s32 	%p41, %r158, 0;
	@%p41 bra 	$L__BB4_72;
	bra.uni 	$L__BB4_88;
$L__BB4_75:
	setp.lt.s32 	%p42, %r60, 1;
	@%p42 bra 	$L__BB4_88;
	and.b32  	%r10, %r60, 15;
	setp.lt.u32 	%p43, %r60, 16;
	mov.b32 	%r151, 0;
	@%p43 bra 	$L__BB4_79;
	and.b32  	%r151, %r60, 2147483632;
	neg.s32 	%r148, %r151;
	add.s32 	%r147, %r4, 1152;
	mul.wide.u32 	%rd77, %r4, 4;
	or.b64  	%rd95, %rd77, 4096;
$L__BB4_78:
	.pragma "nounroll";
	mul.wide.s32 	%rd78, %r147, 4;
	add.s64 	%rd79, %rd78, 1536;
	add.s64 	%rd80, %rd7, %rd95;
	ld.global.u32 	%r112, [%rd80+-4096];
	add.s64 	%rd81, %rd8, %rd95;
	st.global.u32 	[%rd81+-4096], %r112;
	ld.global.u32 	%r113, [%rd80+-3584];
	st.global.u32 	[%rd81+-3584], %r113;
	ld.global.u32 	%r114, [%rd80+-3072];
	st.global.u32 	[%rd81+-3072], %r114;
	ld.global.u32 	%r115, [%rd80+-2560];
	st.global.u32 	[%rd81+-2560], %r115;
	ld.global.u32 	%r116, [%rd80+-2048];
	st.global.u32 	[%rd81+-2048], %r116;
	ld.global.u32 	%r117, [%rd80+-1536];
	st.global.u32 	[%rd81+-1536], %r117;
	ld.global.u32 	%r118, [%rd80+-1024];
	st.global.u32 	[%rd81+-1024], %r118;
	ld.global.u32 	%r119, [%rd80+-512];
	st.global.u32 	[%rd81+-512], %r119;
	ld.global.u32 	%r120, [%rd80];
	st.global.u32 	[%rd81], %r120;
	add.s64 	%rd82, %rd7, %rd79;
	ld.global.u32 	%r121, [%rd82+-1536];
	add.s64 	%rd83, %rd8, %rd79;
	st.global.u32 	[%rd83+-1536], %r121;
	ld.global.u32 	%r122, [%rd82+-1024];
	st.global.u32 	[%rd83+-1024], %r122;
	ld.global.u32 	%r123, [%rd82+-512];
	st.global.u32 	[%rd83+-512], %r123;
	ld.global.u32 	%r124, [%rd82];
	st.global.u32 	[%rd83], %r124;
	ld.global.u32 	%r125, [%rd82+512];
	st.global.u32 	[%rd83+512], %r125;
	ld.global.u32 	%r126, [%rd82+1024];
	st.global.u32 	[%rd83+1024], %r126;
	ld.global.u32 	%r127, [%rd82+1536];
	st.global.u32 	[%rd83+1536], %r127;
	add.s32 	%r148, %r148, 16;
	add.s32 	%r147, %r147, 2048;
	add.s64 	%rd95, %rd95, 8192;
	setp.eq.s32 	%p44, %r148, 0;
	@%p44 bra 	$L__BB4_79;
	bra.uni 	$L__BB4_78;
$L__BB4_79:
	setp.eq.s32 	%p45, %r10, 0;
	@%p45 bra 	$L__BB4_88;
	and.b32  	%r30, %r60, 7;
	setp.lt.u32 	%p46, %r10, 8;
	@%p46 bra 	$L__BB4_82;
	shl.b32 	%r128, %r151, 7;
	add.s32 	%r129, %r128, %r4;
	mul.wide.s32 	%rd84, %r129, 4;
	add.s64 	%rd85, %rd7, %rd84;
	ld.global.u32 	%r130, [%rd85];
	add.s64 	%rd86, %rd8, %rd84;
	st.global.u32 	[%rd86], %r130;
	ld.global.u32 	%r131, [%rd85+512];
	st.global.u32 	[%rd86+512], %r131;
	ld.global.u32 	%r132, [%rd85+1024];
	st.global.u32 	[%rd86+1024], %r132;
	ld.global.u32 	%r133, [%rd85+1536];
	st.global.u32 	[%rd86+1536], %r133;
	ld.global.u32 	%r134, [%rd85+2048];
	st.global.u32 	[%rd86+2048], %r134;
	ld.global.u32 	%r135, [%rd85+2560];
	st.global.u32 	[%rd86+2560], %r135;
	ld.global.u32 	%r136, [%rd85+3072];
	st.global.u32 	[%rd86+3072], %r136;
	ld.global.u32 	%r137, [%rd85+3584];
	st.global.u32 	[%rd86+3584], %r137;
	add.s32 	%r151, %r151, 8;
$L__BB4_82:
	setp.eq.s32 	%p47, %r30, 0;
	@%p47 bra 	$L__BB4_88;
	and.b32  	%r33, %r60, 3;
	setp.lt.u32 	%p48, %r30, 4;
	@%p48 bra 	$L__BB4_85;
	shl.b32 	%r138, %r151, 7;
	add.s32 	%r139, %r138, %r4;
	mul.wide.s32 	%rd87, %r139, 4;
	add.s64 	%rd88, %rd7, %rd87;
	ld.global.u32 	%r140, [%rd88];
	add.s64 	%rd89, %rd8, %rd87;
	st.global.u32 	[%rd89], %r140;
	ld.global.u32 	%r141, [%rd88+512];
	st.global.u32 	[%rd89+512], %r141;
	ld.global.u32 	%r142, [%rd88+1024];
	st.global.u32 	[%rd89+1024], %r142;
	ld.global.u32 	%r143, [%rd88+1536];
	st.global.u32 	[%rd89+1536], %r143;
	add.s32 	%r151, %r151, 4;
$L__BB4_85:
	setp.eq.s32 	%p49, %r33, 0;
	@%p49 bra 	$L__BB4_88;
	shl.b32 	%r144, %r151, 7;
	add.s32 	%r154, %r4, %r144;
	neg.s32 	%r153, %r33;
$L__BB4_87:
	.pragma "nounroll";
	mul.wide.s32 	%rd91, %r154, 4;
	add.s64 	%rd92, %rd8, %rd91;
	add.s64 	%rd93, %rd7, %rd91;
	ld.global.u32 	%r145, [%rd93];
	st.global.u32 	[%rd92], %r145;
	add.s32 	%r154, %r154, 128;
	add.s32 	%r153, %r153, 1;
	setp.eq.s32 	%p50, %r153, 0;
	@%p50 bra 	$L__BB4_88;
	bra.uni 	$L__BB4_87;
$L__BB4_88:
	ret;

}
	// .globl	_ZN3cub18CUB_300001_SM_10006detail9transform16transform_kernelINS2_10policy_hubILb1EN4cuda3std3__45tupleIJN6thrust24THRUST_300001_SM_1000_NS7pointerIiNSA_8cuda_cub3tagENSA_11use_defaultESE_EEEEEE10policy1000EiNS7_10__identityENSA_6detail15normal_iteratorINSA_10device_ptrIjEEEEJPiEEEvT0_iT1_T2_DpNS2_10kernel_argIT3_EE
.visible .entry _ZN3cub18CUB_300001_SM_10006detail9transform16transform_kernelINS2_10policy_hubILb1EN4cuda3std3__45tupleIJN6thrust24THRUST_300001_SM_1000_NS7pointerIiNSA_8cuda_cub3tagENSA_11use_defaultESE_EEEEEE10policy1000EiNS7_10__identityENSA_6detail15normal_iteratorINSA_10device_ptrIjEEEEJPiEEEvT0_iT1_T2_DpNS2_10kernel_argIT3_EE(
	.param .u32 _ZN3cub18CUB_300001_SM_10006detail9transform16transform_kernelINS2_10policy_hubILb1EN4cuda3std3__45tupleIJN6thrust24THRUST_300001_SM_1000_NS7pointerIiNSA_8cuda_cub3tagENSA_11use_defaultESE_EEEEEE10policy1000EiNS7_10__identityENSA_6detail15normal_iteratorINSA_10device_ptrIjEEEEJPiEEEvT0_iT1_T2_DpNS2_10kernel_argIT3_EE_param_0,
	.param .u32 _ZN3cub18CUB_300001_SM_10006detail9transform16transform_kernelINS2_10policy_hubILb1EN4cuda3std3__45tupleIJN6thrust24THRUST_300001_SM_1000_NS7pointerIiNSA_8cuda_cub3tagENSA_11use_defaultESE_EEEEEE10policy1000EiNS7_10__identityENSA_6detail15normal_iteratorINSA_10device_ptrIjEEEEJPiEEEvT0_iT1_T2_DpNS2_10kernel_argIT3_EE_param_1,
	.param .align 1 .b8 _ZN3cub18CUB_300001_SM_10006detail9transform16transform_kernelINS2_10policy_hubILb1EN4cuda3std3__45tupleIJN6thrust24THRUST_300001_SM_1000_NS7pointerIiNSA_8cuda_cub3tagENSA_11use_defaultESE_EEEEEE10policy1000EiNS7_10__identityENSA_6detail15normal_iteratorINSA_10device_ptrIjEEEEJPiEEEvT0_iT1_T2_DpNS2_10kernel_argIT3_EE_param_2[1],
	.param .align 8 .b8 _ZN3cub18CUB_300001_SM_10006detail9transform16transform_kernelINS2_10policy_hubILb1EN4cuda3std3__45tupleIJN6thrust24THRUST_300001_SM_1000_NS7pointerIiNSA_8cuda_cub3tagENSA_11use_defaultESE_EEEEEE10policy1000EiNS7_10__identityENSA_6detail15normal_iteratorINSA_10device_ptrIjEEEEJPiEEEvT0_iT1_T2_DpNS2_10kernel_argIT3_EE_param_3[8],
	.param .align 8 .b8 _ZN3cub18CUB_300001_SM_10006detail9transform16transform_kernelINS2_10policy_hubILb1EN4cuda3std3__45tupleIJN6thrust24THRUST_300001_SM_1000_NS7pointerIiNSA_8cuda_cub3tagENSA_11use_defaultESE_EEEEEE10policy1000EiNS7_10__identityENSA_6detail15normal_iteratorINSA_10device_ptrIjEEEEJPiEEEvT0_iT1_T2_DpNS2_10kernel_argIT3_EE_param_4[16]
)
.maxntid 128
{
	.reg .pred 	%p<51>;
	.reg .b32 	%r<163>;
	.reg .b64 	%rd<90>;

	ld.param.u32 	%r63, [_ZN3cub18CUB_300001_SM_10006detail9transform16transform_kernelINS2_10policy_hubILb1EN4cuda3std3__45tupleIJN6thrust24THRUST_300001_SM_1000_NS7pointerIiNSA_8cuda_cub3tagENSA_11use_defaultESE_EEEEEE10policy1000EiNS7_10__identityENSA_6detail15normal_iteratorINSA_10device_ptrIjEEEEJPiEEEvT0_iT1_T2_DpNS2_10kernel_argIT3_EE_param_0];
	ld.param.u64 	%rd21, [_ZN3cub18CUB_300001_SM_10006detail9transform16transform_kernelINS2_10policy_hubILb1EN4cuda3std3__45tupleIJN6thrust24THRUST_300001_SM_1000_NS7pointerIiNSA_8cuda_cub3tagENSA_11use_defaultESE_EEEEEE10policy1000EiNS7_10__identityENSA_6detail15normal_iteratorINSA_10device_ptrIjEEEEJPiEEEvT0_iT1_T2_DpNS2_10kernel_argIT3_EE_param_4];
	ld.param.u64 	%rd22, [_ZN3cub18CUB_300001_SM_10006detail9transform16transform_kernelINS2_10policy_hubILb1EN4cuda3std3__45tupleIJN6thrust24THRUST_300001_SM_1000_NS7pointerIiNSA_8cuda_cub3tagENSA_11use_defaultESE_EEEEEE10policy1000EiNS7_10__identityENSA_6detail15normal_iteratorINSA_10device_ptrIjEEEEJPiEEEvT0_iT1_T2_DpNS2_10kernel_argIT3_EE_param_3];
	ld.param.u32 	%r62, [_ZN3cub18CUB_300001_SM_10006detail9transform16transform_kernelINS2_10policy_hubILb1EN4cuda3std3__45tupleIJN6thrust24THRUST_300001_SM_1000_NS7pointerIiNSA_8cuda_cub3tagENSA_11use_defaultESE_EEEEEE10policy1000EiNS7_10__identityENSA_6detail15normal_iteratorINSA_10device_ptrIjEEEEJPiEEEvT0_iT1_T2_DpNS2_10kernel_argIT3_EE_param_1];
	cvta.to.global.u64 	%rd1, %rd22;
	cvta.to.global.u64 	%rd2, %rd21;
	shl.b32 	%r1, %r62, 7;
	mov.u32 	%r64, %ctaid.x;
	mul.lo.s32 	%r2, %r1, %r64;
	sub.s32 	%r3, %r63, %r2;
	min.s32 	%r4, %r1, %r3;
	shl.b32 	%r5, %r4, 2;
	mov.u32 	%r6, %tid.x;
	shl.b32 	%r149, %r6, 7;
	setp.ge.s32 	%p1, %r149, %r5;
	@%p1 bra 	$L__BB5_3;
	mul.wide.u32 	%rd23, %r6, 128;
	add.s64 	%rd24, %rd2, %rd23;
	mul.wide.s32 	%rd25, %r2, 4;
	add.s64 	%rd88, %rd24, %rd25;
$L__BB5_2:
	.pragma "nounroll";
	// begin inline asm
	prefetch.global.L2 [%rd88];
	// end inline asm
	add.s32 	%r149, %r149, 16384;
	add.s64 	%rd88, %rd88, 16384;
	setp.lt.s32 	%p2, %r149, %r5;
	@%p2 bra 	$L__BB5_2;
$L__BB5_3:
	mul.wide.s32 	%rd27, %r2, 4;
	add.s64 	%rd6, %rd2, %rd27;
	add.s64 	%rd7, %rd1, %rd27;
	setp.gt.s32 	%p3, %r1, %r3;
	@%p3 bra 	$L__BB5_17;
	setp.lt.s32 	%p4, %r62, 1;
	@%p4 bra 	$L__BB5_88;
	and.b32  	%r10, %r62, 15;
	setp.lt.u32 	%p5, %r62, 16;
	mov.b32 	%r158, 0;
	@%p5 bra 	$L__BB5_8;
	and.b32  	%r158, %r62, 2147483632;
	neg.s32 	%r151, %r158;
	add.s32 	%r150, %r6, 1152;
	mul.wide.u32 	%rd28, %r6, 4;
	or.b64  	%rd89, %rd28, 4096;
$L__BB5_7:
	.pragma "nounroll";
	mul.wide.s32 	%rd29, %r150, 4;
	add.s64 	%rd30, %rd29, 1536;
	add.s64 	%rd31, %rd6, %rd89;
	ld.global.u32 	%r66, [%rd31+-4096];
	add.s64 	%rd32, %rd7, %rd89;
	st.global.u32 	[%rd32+-4096], %r66;
	ld.global.u32 	%r67, [%rd31+-3584];
	st.global.u32 	[%rd32+-3584], %r67;
	ld.global.u32 	%r68, [%rd31+-3072];
	st.global.u32 	[%rd32+-3072], %r68;
	ld.global.u32 	%r69, [%rd31+-2560];
	st.global.u32 	[%rd32+-2560], %r69;
	ld.global.u32 	%r70, [%rd31+-2048];
	st.global.u32 	[%rd32+-2048], %r70;
	ld.global.u32 	%r71, [%rd31+-1536];
	st.global.u32 	[%rd32+-1536], %r71;
	ld.global.u32 	%r72, [%rd31+-1024];
	st.global.u32 	[%rd32+-1024], %r72;
	ld.global.u32 	%r73, [%rd31+-512];
	st.global.u32 	[%rd32+-512], %r73;
	ld.global.u32 	%r74, [%rd31];
	st.global.u32 	[%rd32], %r74;
	add.s64 	%rd33, %rd6, %rd30;
	ld.global.u32 	%r75, [%rd33+-1536];
	add.s64 	%rd34, %rd7, %rd30;
	st.global.u32 	[%rd34+-1536], %r75;
	ld.global.u32 	%r76, [%rd33+-1024];
	st.global.u32 	[%rd34+-1024], %r76;
	ld.global.u32 	%r77, [%rd33+-512];
	st.global.u32 	[%rd34+-512], %r77;
	ld.global.u32 	%r78, [%rd33];
	st.global.u32 	[%rd34], %r78;
	ld.global.u32 	%r79, [%rd33+512];
	st.global.u32 	[%rd34+512], %r79;
	ld.global.u32 	%r80, [%rd33+1024];
	st.global.u32 	[%rd34+1024], %r80;
	ld.global.u32 	%r81, [%rd33+1536];
	st.global.u32 	[%rd34+1536], %r81;
	add.s32 	%r151, %r151, 16;
	add.s32 	%r150, %r150, 2048;
	add.s64 	%rd89, %rd89, 8192;
	setp.eq.s32 	%p6, %r151, 0;
	@%p6 bra 	$L__BB5_8;
	bra.uni 	$L__BB5_7;
$L__BB5_8:
	setp.eq.s32 	%p7, %r10, 0;
	@%p7 bra 	$L__BB5_88;
	and.b32  	%r50, %r62, 7;
	setp.lt.u32 	%p8, %r10, 8;
	@%p8 bra 	$L__BB5_11;
	shl.b32 	%r82, %r158, 7;
	add.s32 	%r83, %r82, %r6;
	mul.wide.s32 	%rd35, %r83, 4;
	add.s64 	%rd36, %rd6, %rd35;
	ld.global.u32 	%r84, [%rd36];
	add.s64 	%rd37, %rd7, %rd35;
	st.global.u32 	[%rd37], %r84;
	ld.global.u32 	%r85, [%rd36+512];
	st.global.u32 	[%rd37+512], %r85;
	ld.global.u32 	%r86, [%rd36+1024];
	st.global.u32 	[%rd37+1024], %r86;
	ld.global.u32 	%r87, [%rd36+1536];
	st.global.u32 	[%rd37+1536], %r87;
	ld.global.u32 	%r88, [%rd36+2048];
	st.global.u32 	[%rd37+2048], %r88;
	ld.global.u32 	%r89, [%rd36+2560];
	st.global.u32 	[%rd37+2560], %r89;
	ld.global.u32 	%r90, [%rd36+3072];
	st.global.u32 	[%rd37+3072], %r90;
	ld.global.u32 	%r91, [%rd36+3584];
	st.global.u32 	[%rd37+3584], %r91;
	add.s32 	%r158, %r158, 8;
$L__BB5_11:
	setp.eq.s32 	%p9, %r50, 0;
	@%p9 bra 	$L__BB5_88;
	and.b32  	%r53, %r62, 3;
	setp.lt.u32 	%p10, %r50, 4;
	@%p10 bra 	$L__BB5_14;
	shl.b32 	%r92, %r158, 7;
	add.s32 	%r93, %r92, %r6;
	mul.wide.s32 	%rd38, %r93, 4;
	add.s64 	%rd39, %rd6, %rd38;
	ld.global.u32 	%r94, [%rd39];
	add.s64 	%rd40, %rd7, %rd38;
	st.global.u32 	[%rd40], %r94;
	ld.global.u32 	%r95, [%rd39+512];
	st.global.u32 	[%rd40+512], %r95;
	ld.global.u32 	%r96, [%rd39+1024];
	st.global.u32 	[%rd40+1024], %r96;
	ld.global.u32 	%r97, [%rd39+1536];
	st.global.u32 	[%rd40+1536], %r97;
	add.s32 	%r158, %r158, 4;
$L__BB5_14:
	setp.eq.s32 	%p11, %r53, 0;
	@%p11 bra 	$L__BB5_88;
	shl.b32 	%r98, %r158, 7;
	add.s32 	%r162, %r6, %r98;
	neg.s32 	%r161, %r53;
$L__BB5_16:
	.pragma "nounroll";
	mul.wide.s32 	%rd42, %r162, 4;
	add.s64 	%rd43, %rd7, %rd42;
	add.s64 	%rd44, %rd6, %rd42;
	ld.global.u32 	%r99, [%rd44];
	st.global.u32 	[%rd43], %r99;
	add.s32 	%r162, %r162, 128;
	add.s32 	%r161, %r161, 1;
	setp.ne.s32 	%p12, %r161, 0;
	@%p12 bra 	$L__BB5_16;
	bra.uni 	$L__BB5_88;
$L__BB5_17:
	setp.lt.s32 	%p13, %r62, 1;
	@%p13 bra 	$L__BB5_88;
	and.b32  	%r14, %r62, 15;
	setp.lt.u32 	%p14, %r62, 16;
	mov.b32 	%r153, 0;
	@%p14 bra 	$L__BB5_53;
	and.b32  	%r153, %r62, 2147483632;
	mov.b32 	%r152, 0;
$L__BB5_20:
	.pragma "nounroll";
	shl.b32 	%r102, %r152, 7;
	add.s32 	%r21, %r102, %r6;
	setp.ge.s32 	%p15, %r21, %r4;
	@%p15 bra 	$L__BB5_22;
	mul.wide.u32 	%rd45, %r21, 4;
	add.s64 	%rd46, %rd6, %rd45;
	ld.global.u32 	%r103, [%rd46];
	add.s64 	%rd47, %rd7, %rd45;
	st.global.u32 	[%rd47], %r103;
$L__BB5_22:
	add.s32 	%r22, %r21, 128;
	setp.ge.s32 	%p16, %r22, %r4;
	@%p16 bra 	$L__BB5_24;
	mul.wide.u32 	%rd48, %r22, 4;
	add.s64 	%rd49, %rd6, %rd48;
	ld.global.u32 	%r104, [%rd49];
	add.s64 	%rd50, %rd7, %rd48;
	st.global.u32 	[%rd50], %r104;
$L__BB5_24:
	add.s32 	%r23, %r21, 256;
	setp.ge.s32 	%p17, %r23, %r4;
	@%p17 bra 	$L__BB5_26;
	mul.wide.u32 	%rd51, %r23, 4;
	add.s64 	%rd52, %rd6, %rd51;
	ld.global.u32 	%r105, [%rd52];
	add.s64 	%rd53, %rd7, %rd51;
	st.global.u32 	[%rd53], %r105;
$L__BB5_26:
	add.s32 	%r24, %r21, 384;
	setp.ge.s32 	%p18, %r24, %r4;
	@%p18 bra 	$L__BB5_28;
	mul.wide.u32 	%rd54, %r24, 4;
	add.s64 	%rd55, %rd6, %rd54;
	ld.global.u32 	%r106, [%rd55];
	add.s64 	%rd56, %rd7, %rd54;
	st.global.u32 	[%rd56], %r106;
$L__BB5_28:
	add.s32 	%r25, %r21, 512;
	setp.ge.s32 	%p19, %r25, %r4;
	@%p19 bra 	$L__BB5_30;
	mul.wide.u32 	%rd57, %r25, 4;
	add.s64 	%rd58, %rd6, %rd57;
	ld.global.u32 	%r107, [%rd58];
	add.s64 	%rd59, %rd7, %rd57;
	st.global.u32 	[%rd59], %r107;
$L__BB5_30:
	add.s32 	%r26, %r21, 640;
	setp.ge.s32 	%p20, %r26, %r4;
	@%p20 bra 	$L__BB5_32;
	mul.wide.u32 	%rd60, %r26, 4;
	add.s64 	%rd61, %rd6, %rd60;
	ld.global.u32 	%r108, [%rd61];
	add.s64 	%rd62, %rd7, %rd60;
	st.global.u32 	[%rd62], %r108;
$L__BB5_32:
	add.s32 	%r27, %r21, 768;
	setp.ge.s32 	%p21, %r27, %r4;
	@%p21 bra 	$L__BB5_34;
	mul.wide.u32 	%rd63, %r27, 4;
	add.s64 	%rd64, %rd6, %rd63;
	ld.global.u32 	%r109, [%rd64];
	add.s64 	%rd65, %rd7, %rd63;
	st.global.u32 	[%rd65], %r109;
$L__BB5_34:
	add.s32 	%r28, %r21, 896;
	setp.ge.s32 	%p22, %r28, %r4;
	@%p22 bra 	$L__BB5_36;
	mul.wide.u32 	%rd66, %r28, 4;
	add.s64 	%rd67, %rd6, %rd66;
	ld.global.u32 	%r110, [%rd67];
	add.s64 	%rd68, %rd7, %rd66;
	st.global.u32 	[%rd68], %r110;
$L__BB5_36:
	add.s32 	%r29, %r21, 1024;
	setp.ge.s32 	%p23, %r29, %r4;
	@%p23 bra 	$L__BB5_38;
	mul.wide.u32 	%rd69, %r29, 4;
	add.s64 	%rd70, %rd6, %rd69;
	ld.global.u32 	%r111, [%rd70];
	add.s64 	%rd71, %rd7, %rd69;
	st.global.u32 	[%rd71], %r111;
$L__BB5_38:
	add.s32 	%r112, %r21, 1152;
	setp.ge.s32 	%p24, %r112, %r4;
	mul.wide.s32 	%rd72, %r112, 4;
	add.s64 	%rd11, %rd6, %rd72;
	add.s64 	%rd12, %rd7, %rd72;
	@%p24 bra 	$L__BB5_40;
	ld.global.u32 	%r113, [%rd11];
	st.global.u32 	[%rd12], %r113;
$L__BB5_40:
	add.s32 	%r114, %r21, 1280;
	setp.ge.s32 	%p25, %r114, %r4;
	@%p25 bra 	$L__BB5_42;
	ld.global.u32 	%r115, [%rd11+512];
	st.global.u32 	[%rd12+512], %r115;
$L__BB5_42:
	add.s32 	%r116, %r21, 1408;
	setp.ge.s32 	%p26, %r116, %r4;
	@%p26 bra 	$L__BB5_44;
	ld.global.u32 	%r117, [%rd11+1024];
	st.global.u32 	[%rd12+1024], %r117;
$L__BB5_44:
	add.s32 	%r118, %r21, 1536;
	setp.ge.s32 	%p27, %r118, %r4;
	@%p27 bra 	$L__BB5_46;
	ld.global.u32 	%r119, [%rd11+1536];
	st.global.u32 	[%rd12+1536], %r119;
$L__BB5_46:
	add.s32 	%r120, %r21, 1664;
	setp.ge.s32 	%p28, %r120, %r4;
	@%p28 bra 	$L__BB5_48;
	ld.global.u32 	%r121, [%rd11+2048];
	st.global.u32 	[%rd12+2048], %r121;
$L__BB5_48:
	add.s32 	%r122, %r21, 1792;
	setp.ge.s32 	%p29, %r122, %r4;
	@%p29 bra 	$L__BB5_50;
	ld.global.u32 	%r123, [%rd11+2560];
	st.global.u32 	[%rd12+2560], %r123;
$L__BB5_50:
	add.s32 	%r124, %r21, 1920;
	setp.ge.s32 	%p30, %r124, %r4;
	@%p30 bra 	$L__BB5_52;
	ld.global.u32 	%r125, [%rd11+3072];
	st.global.u32 	[%rd12+3072], %r125;
$L__BB5_52:
	add.s32 	%r152, %r152, 16;
	setp.ne.s32 	%p31, %r152, %r153;
	@%p31 bra 	$L__BB5_20;
$L__BB5_53:
	setp.eq.s32 	%p32, %r14, 0;
	@%p32 bra 	$L__BB5_88;
	and.b32  	%r32, %r62, 7;
	setp.lt.u32 	%p33, %r14, 8;
	@%p33 bra 	$L__BB5_72;
	shl.b32 	%r126, %r153, 7;
	add.s32 	%r33, %r126, %r6;
	setp.ge.s32 	%p34, %r33, %r4;
	mul.wide.s32 	%rd73, %r33, 4;
	add.s64 	%rd13, %rd6, %rd73;
	add.s64 	%rd14, %rd7, %rd73;
	@%p34 bra 	$L__BB5_57;
	ld.global.u32 	%r127, [%rd13];
	st.global.u32 	[%rd14], %r127;
$L__BB5_57:
	add.s32 	%r128, %r33, 128;
	setp.ge.s32 	%p35, %r128, %r4;
	@%p35 bra 	$L__BB5_59;
	ld.global.u32 	%r129, [%rd13+512];
	st.global.u32 	[%rd14+512], %r129;
$L__BB5_59:
	add.s32 	%r130, %r33, 256;
	setp.ge.s32 	%p36, %r130, %r4;
	@%p36 bra 	$L__BB5_61;
	ld.global.u32 	%r131, [%rd13+1024];
	st.global.u32 	[%rd14+1024], %r131;
$L__BB5_61:
	add.s32 	%r132, %r33, 384;
	setp.ge.s32 	%p37, %r132, %r4;
	@%p37 bra 	$L__BB5_63;
	ld.global.u32 	%r133, [%rd13+1536];
	st.global.u32 	[%rd14+1536], %r133;
$L__BB5_63:
	add.s32 	%r134, %r33, 512;
	setp.ge.s32 	%p38, %r134, %r4;
	@%p38 bra 	$L__BB5_65;
	ld.global.u32 	%r135, [%rd13+2048];
	st.global.u32 	[%rd14+2048], %r135;
$L__BB5_65:
	add.s32 	%r136, %r33, 640;
	setp.ge.s32 	%p39, %r136, %r4;
	@%p39 bra 	$L__BB5_67;
	ld.global.u32 	%r137, [%rd13+2560];
	st.global.u32 	[%rd14+2560], %r137;
$L__BB5_67:
	add.s32 	%r138, %r33, 768;
	setp.ge.s32 	%p40, %r138, %r4;
	@%p40 bra 	$L__BB5_69;
	ld.global.u32 	%r139, [%rd13+3072];
	st.global.u32 	[%rd14+3072], %r139;
$L__BB5_69:
	add.s32 	%r140, %r33, 896;
	setp.ge.s32 	%p41, %r140, %r4;
	@%p41 bra 	$L__BB5_71;
	ld.global.u32 	%r141, [%rd13+3584];
	st.global.u32 	[%rd14+3584], %r141;
$L__BB5_71:
	add.s32 	%r153, %r153, 8;
$L__BB5_72:
	setp.eq.s32 	%p42, %r32, 0;
	@%p42 bra 	$L__BB5_88;
	and.b32  	%r36, %r62, 3;
	setp.lt.u32 	%p43, %r32, 4;
	@%p43 bra 	$L__BB5_83;
	shl.b32 	%r142, %r153, 7;
	add.s32 	%r37, %r142, %r6;
	setp.ge.s32 	%p44, %r37, %r4;
	@%p44 bra 	$L__BB5_76;
	mul.wide.s32 	%rd74, %r37, 4;
	add.s64 	%rd75, %rd6, %rd74;
	ld.global.u32 	%r143, [%rd75];
	add.s64 	%rd76, %rd7, %rd74;
	st.global.u32 	[%rd76], %r143;
$L__BB5_76:
	add.s32 	%r38, %r37, 128;
	setp.ge.s32 	%p45, %r38, %r4;
	@%p45 bra 	$L__BB5_78;
	mul.wide.s32 	%rd77, %r38, 4;
	add.s64 	%rd78, %rd6, %rd77;
	ld.global.u32 	%r144, [%rd78];
	add.s64 	%rd79, %rd7, %rd77;
	st.global.u32 	[%rd79], %r144;
$L__BB5_78:
	add.s32 	%r39, %r37, 256;
	setp.ge.s32 	%p46, %r39, %r4;
	@%p46 bra 	$L__BB5_80;
	mul.wide.s32 	%rd80, %r39, 4;
	add.s64 	%rd81, %rd6, %rd80;
	ld.global.u32 	%r145, [%rd81];
	add.s64 	%rd82, %rd7, %rd80;
	st.global.u32 	[%rd82], %r145;
$L__BB5_80:
	add.s32 	%r40, %r37, 384;
	setp.ge.s32 	%p47, %r40, %r4;
	@%p47 bra 	$L__BB5_82;
	mul.wide.s32 	%rd83, %r40, 4;
	add.s64 	%rd84, %rd6, %rd83;
	ld.global.u32 	%r146, [%rd84];
	add.s64 	%rd85, %rd7, %rd83;
	st.global.u32 	[%rd85], %r146;
$L__BB5_82:
	add.s32 	%r153, %r153, 4;
$L__BB5_83:
	setp.eq.s32 	%p48, %r36, 0;
	@%p48 bra 	$L__BB5_88;
	shl.b32 	%r147, %r153, 7;
	add.s32 	%r157, %r6, %r147;
	neg.s32 	%r156, %r36;
$L__BB5_85:
	.pragma "nounroll";
	mul.wide.s32 	%rd87, %r157, 4;
	add.s64 	%rd17, %rd7, %rd87;
	add.s64 	%rd18, %rd6, %rd87;
	setp.ge.s32 	%p49, %r157, %r4;
	@%p49 bra 	$L__BB5_87;
	ld.global.u32 	%r148, [%rd18];
	st.global.u32 	[%rd17], %r148;
$L__BB5_87:
	add.s32 	%r157, %r157, 128;
	add.s32 	%r156, %r156, 1;
	setp.eq.s32 	%p50, %r156, 0;
	@%p50 bra 	$L__BB5_88;
	bra.uni 	$L__BB5_85;
$L__BB5_88:
	ret;

}
	// .globl	_ZN3cub18CUB_300001_SM_10006detail9transform16transform_kernelINS2_10policy_hubILb1EN4cuda3std3__45tupleIJN6thrust24THRUST_300001_SM_1000_NS7pointerIiNSA_8cuda_cub3tagENSA_11use_defaultESE_EEEEEE10policy1000ElNS7_10__identityENSA_6detail15normal_iteratorINSA_10device_ptrIjEEEEJPiEEEvT0_iT1_T2_DpNS2_10kernel_argIT3_EE
.visible .entry _ZN3cub18CUB_300001_SM_10006detail9transform16transform_kernelINS2_10policy_hubILb1EN4cuda3std3__45tupleIJN6thrust24THRUST_300001_SM_1000_NS7pointerIiNSA_8cuda_cub3tagENSA_11use_defaultESE_EEEEEE10policy1000ElNS7_10__identityENSA_6detail15normal_iteratorINSA_10device_ptrIjEEEEJPiEEEvT0_iT1_T2_DpNS2_10kernel_argIT3_EE(
	.param .u64 _ZN3cub18CUB_300001_SM_10006detail9transform16transform_kernelINS2_10policy_hubILb1EN4cuda3std3__45tupleIJN6thrust24THRUST_300001_SM_1000_NS7pointerIiNSA_8cuda_cub3tagENSA_11use_defaultESE_EEEEEE10policy1000ElNS7_10__identityENSA_6detail15normal_iteratorINSA_10device_ptrIjEEEEJPiEEEvT0_iT1_T2_DpNS2_10kernel_argIT3_EE_param_0,
	.param .u32 _ZN3cub18CUB_300001_SM_10006detail9transform16transform_kernelINS2_10policy_hubILb1EN4cuda3std3__45tupleIJN6thrust24THRUST_300001_SM_1000_NS7pointerIiNSA_8cuda_cub3tagENSA_11use_defaultESE_EEEEEE10policy1000ElNS7_10__identityENSA_6detail15normal_iteratorINSA_10device_ptrIjEEEEJPiEEEvT0_iT1_T2_DpNS2_10kernel_argIT3_EE_param_1,
	.param .align 1 .b8 _ZN3cub18CUB_300001_SM_10006detail9transform16transform_kernelINS2_10policy_hubILb1EN4cuda3std3__45tupleIJN6thrust24THRUST_300001_SM_1000_NS7pointerIiNSA_8cuda_cub3tagENSA_11use_defaultESE_EEEEEE10policy1000ElNS7_10__identityENSA_6detail15normal_iteratorINSA_10device_ptrIjEEEEJPiEEEvT0_iT1_T2_DpNS2_10kernel_argIT3_EE_param_2[1],
	.param .align 8 .b8 _ZN3cub18CUB_300001_SM_10006detail9transform16transform_kernelINS2_10policy_hubILb1EN4cuda3std3__45tupleIJN6thrust24THRUST_300001_SM_1000_NS7pointerIiNSA_8cuda_cub3tagENSA_11use_defaultESE_EEEEEE10policy1000ElNS7_10__identityENSA_6detail15normal_iteratorINSA_10device_ptrIjEEEEJPiEEEvT0_iT1_T2_DpNS2_10kernel_argIT3_EE_param_3[8],
	.param .align 8 .b8 _ZN3cub18CUB_300001_SM_10006detail9transform16transform_kernelINS2_10policy_hubILb1EN4cuda3std3__45tupleIJN6thrust24THRUST_300001_SM_1000_NS7pointerIiNSA_8cuda_cub3tagENSA_11use_defaultESE_EEEEEE10policy1000ElNS7_10__identityENSA_6detail15normal_iteratorINSA_10device_ptrIjEEEEJPiEEEvT0_iT1_T2_DpNS2_10kernel_argIT3_EE_param_4[16]
)
.maxntid 128
{
	.reg .pred 	%p<51>;
	.reg .b32 	%r<160>;
	.reg .b64 	%rd<96>;

	ld.param.u64 	%rd22, [_ZN3cub18CUB_300001_SM_10006detail9transform16transform_kernelINS2_10policy_hubILb1EN4cuda3std3__45tupleIJN6thrust24THRUST_300001_SM_1000_NS7pointerIiNSA_8cuda_cub3tagENSA_11use_defaultESE_EEEEEE10policy1000ElNS7_10__identityENSA_6detail15normal_iteratorINSA_10device_ptrIjEEEEJPiEEEvT0_iT1_T2_DpNS2_10kernel_argIT3_EE_param_0];
	ld.param.u64 	%rd23, [_ZN3cub18CUB_300001_SM_10006detail9transform16transform_kernelINS2_10policy_hubILb1EN4cuda3std3__45tupleIJN6thrust24THRUST_300001_SM_1000_NS7pointerIiNSA_8cuda_cub3tagENSA_11use_defaultESE_EEEEEE10policy1000ElNS7_10__identityENSA_6detail15normal_iteratorINSA_10device_ptrIjEEEEJPiEEEvT0_iT1_T2_DpNS2_10kernel_argIT3_EE_param_4];
	ld.param.u64 	%rd24, [_ZN3cub18CUB_300001_SM_10006detail9transform16transform_kernelINS2_10policy_hubILb1EN4cuda3std3__45tupleIJN6thrust24THRUST_300001_SM_1000_NS7pointerIiNSA_8cuda_cub3tagENSA_11use_defaultESE_EEEEEE10policy1000ElNS7_10__identityENSA_6detail15normal_iteratorINSA_10device_ptrIjEEEEJPiEEEvT0_iT1_T2_DpNS2_10kernel_argIT3_EE_param_3];
	ld.param.u32 	%r60, [_ZN3cub18CUB_300001_SM_10006detail9transform16transform_kernelINS2_10policy_hubILb1EN4cuda3std3__45tupleIJN6thrust24THRUST_300001_SM_1000_NS7pointerIiNSA_8cuda_cub3tagENSA_11use_defaultESE_EEEEEE10policy1000ElNS7_10__identityENSA_6detail15normal_iteratorINSA_10device_ptrIjEEEEJPiEEEvT0_iT1_T2_DpNS2_10kernel_argIT3_EE_param_1];
	cvta.to.global.u64 	%rd1, %rd24;
	cvta.to.global.u64 	%rd2, %rd23;
	shl.b32 	%r1, %r60, 7;
	mov.u32 	%r61, %ctaid.x;
	cvt.u64.u32 	%rd25, %r61;
	cvt.s64.s32 	%rd26, %r1;
	mul.lo.s64 	%rd3, %rd26, %rd25;
	sub.s64 	%rd27, %rd22, %rd3;
	min.s64 	%rd28, %rd27, %rd26;
	cvt.u32.u64 	%r2, %rd28;
	shl.b32 	%r3, %r2, 2;
	mov.u32 	%r4, %tid.x;
	shl.b32 	%r146, %r4, 7;
	setp.ge.s32 	%p1, %r146, %r3;
	@%p1 bra 	$L__BB6_3;
	shl.b64 	%rd29, %rd3, 2;
	add.s64 	%rd30, %rd2, %rd29;
	mul.wide.u32 	%rd31, %r4, 128;
	add.s64 	%rd94, %rd30, %rd31;
$L__BB6_2:
	.pragma "nounroll";
	// begin inline asm
	prefetch.global.L2 [%rd94];
	// end inline asm
	add.s32 	%r146, %r146, 16384;
	add.s64 	%rd94, %rd94, 16384;
	setp.lt.s32 	%p2, %r146, %r3;
	@%p2 bra 	$L__BB6_2;
$L__BB6_3:
	shl.b64 	%rd33, %rd3, 2;
	add.s64 	%rd7, %rd2, %rd33;
	add.s64 	%rd8, %rd1, %rd33;
	setp.eq.s32 	%p3, %r1, %r2;
	@%p3 bra 	$L__BB6_75;
	setp.lt.s32 	%p4, %r60, 1;
	@%p4 bra 	$L__BB6_88;
	and.b32  	%r8, %r60, 15;
	setp.lt.u32 	%p5, %r60, 16;
	mov.b32 	%r155, 0;
	@%p5 bra 	$L__BB6_40;
	and.b32  	%r155, %r60, 2147483632;
	mov.b32 	%r149, 0;
$L__BB6_7:
	.pragma "nounroll";
	shl.b32 	%r64, %r149, 7;
	add.s32 	%r19, %r64, %r4;
	setp.ge.s32 	%p6, %r19, %r2;
	@%p6 bra 	$L__BB6_9;
	mul.wide.u32 	%rd34, %r19, 4;
	add.s64 	%rd35, %rd7, %rd34;
	ld.global.u32 	%r65, [%rd35];
	add.s64 	%rd36, %rd8, %rd34;
	st.global.u32 	[%rd36], %r65;
$L__BB6_9:
	add.s32 	%r20, %r19, 128;
	setp.ge.s32 	%p7, %r20, %r2;
	@%p7 bra 	$L__BB6_11;
	mul.wide.u32 	%rd37, %r20, 4;
	add.s64 	%rd38, %rd7, %rd37;
	ld.global.u32 	%r66, [%rd38];
	add.s64 	%rd39, %rd8, %rd37;
	st.global.u32 	[%rd39], %r66;
$L__BB6_11:
	add.s32 	%r21, %r19, 256;
	setp.ge.s32 	%p8, %r21, %r2;
	@%p8 bra 	$L__BB6_13;
	mul.wide.u32 	%rd40, %r21, 4;
	add.s64 	%rd41, %rd7, %rd40;
	ld.global.u32 	%r67, [%rd41];
	add.s64 	%rd42, %rd8, %rd40;
	st.global.u32 	[%rd42], %r67;
$L__BB6_13:
	add.s32 	%r22, %r19, 384;
	setp.ge.s32 	%p9, %r22, %r2;
	@%p9 bra 	$L__BB6_15;
	mul.wide.u32 	%rd43, %r22, 4;
	add.s64 	%rd44, %rd7, %rd43;
	ld.global.u32 	%r68, [%rd44];
	add.s64 	%rd45, %rd8, %rd43;
	st.global.u32 	[%rd45], %r68;
$L__BB6_15:
	add.s32 	%r23, %r19, 512;
	setp.ge.s32 	%p10, %r23, %r2;
	@%p10 bra 	$L__BB6_17;
	mul.wide.u32 	%rd46, %r23, 4;
	add.s64 	%rd47, %rd7, %rd46;
	ld.global.u32 	%r69, [%rd47];
	add.s64 	%rd48, %rd8, %rd46;
	st.global.u32 	[%rd48], %r69;
$L__BB6_17:
	add.s32 	%r24, %r19, 640;
	setp.ge.s32 	%p11, %r24, %r2;
	@%p11 bra 	$L__BB6_19;
	mul.wide.u32 	%rd49, %r24, 4;
	add.s64 	%rd50, %rd7, %rd49;
	ld.global.u32 	%r70, [%rd50];
	add.s64 	%rd51, %rd8, %rd49;
	st.global.u32 	[%rd51], %r70;
$L__BB6_19:
	add.s32 	%r25, %r19, 768;
	setp.ge.s32 	%p12, %r25, %r2;
	@%p12 bra 	$L__BB6_21;
	mul.wide.u32 	%rd52, %r25, 4;
	add.s64 	%rd53, %rd7, %rd52;
	ld.global.u32 	%r71, [%rd53];
	add.s64 	%rd54, %rd8, %rd52;
	st.global.u32 	[%rd54], %r71;
$L__BB6_21:
	add.s32 	%r26, %r19, 896;
	setp.ge.s32 	%p13, %r26, %r2;
	@%p13 bra 	$L__BB6_23;
	mul.wide.u32 	%rd55, %r26, 4;
	add.s64 	%rd56, %rd7, %rd55;
	ld.global.u32 	%r72, [%rd56];
	add.s64 	%rd57, %rd8, %rd55;
	st.global.u32 	[%rd57], %r72;
$L__BB6_23:
	add.s32 	%r27, %r19, 1024;
	setp.ge.s32 	%p14, %r27, %r2;
	@%p14 bra 	$L__BB6_25;
	mul.wide.u32 	%rd58, %r27, 4;
	add.s64 	%rd59, %rd7, %rd58;
	ld.global.u32 	%r73, [%rd59];
	add.s64 	%rd60, %rd8, %rd58;
	st.global.u32 	[%rd60], %r73;
$L__BB6_25:
	add.s32 	%r74, %r19, 1152;
	setp.ge.s32 	%p15, %r74, %r2;
	mul.wide.s32 	%rd61, %r74, 4;
	add.s64 	%rd12, %rd7, %rd61;
	add.s64 	%rd13, %rd8, %rd61;
	@%p15 bra 	$L__BB6_27;
	ld.global.u32 	%r75, [%rd12];
	st.global.u32 	[%rd13], %r75;
$L__BB6_27:
	add.s32 	%r76, %r19, 1280;
	setp.ge.s32 	%p16, %r76, %r2;
	@%p16 bra 	$L__BB6_29;
	ld.global.u32 	%r77, [%rd12+512];
	st.global.u32 	[%rd13+512], %r77;
$L__BB6_29:
	add.s32 	%r78, %r19, 1408;
	setp.ge.s32 	%p17, %r78, %r2;
	@%p17 bra 	$L__BB6_31;
	ld.global.u32 	%r79, [%rd12+1024];
	st.global.u32 	[%rd13+1024], %r79;
$L__BB6_31:
	add.s32 	%r80, %r19, 1536;
	setp.ge.s32 	%p18, %r80, %r2;
	@%p18 bra 	$L__BB6_33;
	ld.global.u32 	%r81, [%rd12+1536];
	st.global.u32 	[%rd13+1536], %r81;
$L__BB6_33:
	add.s32 	%r82, %r19, 1664;
	setp.ge.s32 	%p19, %r82, %r2;
	@%p19 bra 	$L__BB6_35;
	ld.global.u32 	%r83, [%rd12+2048];
	st.global.u32 	[%rd13+2048], %r83;
$L__BB6_35:
	add.s32 	%r84, %r19, 1792;
	setp.ge.s32 	%p20, %r84, %r2;
	@%p20 bra 	$L__BB6_37;
	ld.global.u32 	%r85, [%rd12+2560];
	st.global.u32 	[%rd13+2560], %r85;
$L__BB6_37:
	add.s32 	%r86, %r19, 1920;
	setp.ge.s32 	%p21, %r86, %r2;
	@%p21 bra 	$L__BB6_39;
	ld.global.u32 	%r87, [%rd12+3072];
	st.global.u32 	[%rd13+3072], %r87;
$L__BB6_39:
	add.s32 	%r149, %r149, 16;
	setp.eq.s32 	%p22, %r149, %r155;
	@%p22 bra 	$L__BB6_40;
	bra.uni 	$L__BB6_7;
$L__BB6_40:
	setp.eq.s32 	%p23, %r8, 0;
	@%p23 bra 	$L__BB6_88;
	and.b32  	%r43, %r60, 7;
	setp.lt.u32 	%p24, %r8, 8;
	@%p24 bra 	$L__BB6_59;
	shl.b32 	%r88, %r155, 7;
	add.s32 	%r44, %r88, %r4;
	setp.ge.s32 	%p25, %r44, %r2;
	mul.wide.s32 	%rd62, %r44, 4;
	add.s64 	%rd16, %rd7, %rd62;
	add.s64 	%rd17, %rd8, %rd62;
	@%p25 bra 	$L__BB6_44;
	ld.global.u32 	%r89, [%rd16];
	st.global.u32 	[%rd17], %r89;
$L__BB6_44:
	add.s32 	%r90, %r44, 128;
	setp.ge.s32 	%p26, %r90, %r2;
	@%p26 bra 	$L__BB6_46;
	ld.global.u32 	%r91, [%rd16+512];
	st.global.u32 	[%rd17+512], %r91;
$L__BB6_46:
	add.s32 	%r92, %r44, 256;
	setp.ge.s32 	%p27, %r92, %r2;
	@%p27 bra 	$L__BB6_48;
	ld.global.u32 	%r93, [%rd16+1024];
	st.global.u32 	[%rd17+1024], %r93;
$L__BB6_48:
	add.s32 	%r94, %r44, 384;
	setp.ge.s32 	%p28, %r94, %r2;
	@%p28 bra 	$L__BB6_50;
	ld.global.u32 	%r95, [%rd16+1536];
	st.global.u32 	[%rd17+1536], %r95;
$L__BB6_50:
	add.s32 	%r96, %r44, 512;
	setp.ge.s32 	%p29, %r96, %r2;
	@%p29 bra 	$L__BB6_52;
	ld.global.u32 	%r97, [%rd16+2048];
	st.global.u32 	[%rd17+2048], %r97;
$L__BB6_52:
	add.s32 	%r98, %r44, 640;
	setp.ge.s32 	%p30, %r98, %r2;
	@%p30 bra 	$L__BB6_54;
	ld.global.u32 	%r99, [%rd16+2560];
	st.global.u32 	[%rd17+2560], %r99;
$L__BB6_54:
	add.s32 	%r100, %r44, 768;
	setp.ge.s32 	%p31, %r100, %r2;
	@%p31 bra 	$L__BB6_56;
	ld.global.u32 	%r101, [%rd16+3072];
	st.global.u32 	[%rd17+3072], %r101;
$L__BB6_56:
	add.s32 	%r102, %r44, 896;
	setp.ge.s32 	%p32, %r102, %r2;
	@%p32 bra 	$L__BB6_58;
	ld.global.u32 	%r103, [%rd16+3584];
	st.global.u32 	[%rd17+3584], %r103;
$L__BB6_58:
	add.s32 	%r155, %r155, 8;
$L__BB6_59:
	setp.eq.s32 	%p33, %r43, 0;
	@%p33 bra 	$L__BB6_88;
	and.b32  	%r47, %r60, 3;
	setp.lt.u32 	%p34, %r43, 4;
	@%p34 bra 	$L__BB6_70;
	shl.b32 	%r104, %r155, 7;
	add.s32 	%r48, %r104, %r4;
	setp.ge.s32 	%p35, %r48, %r2;
	@%p35 bra 	$L__BB6_63;
	mul.wide.s32 	%rd63, %r48, 4;
	add.s64 	%rd64, %rd7, %rd63;
	ld.global.u32 	%r105, [%rd64];
	add.s64 	%rd65, %rd8, %rd63;
	st.global.u32 	[%rd65], %r105;
$L__BB6_63:
	add.s32 	%r49, %r48, 128;
	setp.ge.s32 	%p36, %r49, %r2;
	@%p36 bra 	$L__BB6_65;
	mul.wide.s32 	%rd66, %r49, 4;
	add.s64 	%rd67, %rd7, %rd66;
	ld.global.u32 	%r106, [%rd67];
	add.s64 	%rd68, %rd8, %rd66;
	st.global.u32 	[%rd68], %r106;
$L__BB6_65:
	add.s32 	%r50, %r48, 256;
	setp.ge.s32 	%p37, %r50, %r2;
	@%p37 bra 	$L__BB6_67;
	mul.wide.s32 	%rd69, %r50, 4;
	add.s64 	%rd70, %rd7, %rd69;
	ld.global.u32 	%r107, [%rd70];
	add.s64 	%rd71, %rd8, %rd69;
	st.global.u32 	[%rd71], %r107;
$L__BB6_67:
	add.s32 	%r51, %r48, 384;
	setp.ge.s32 	%p38, %r51, %r2;
	@%p38 bra 	$L__BB6_69;
	mul.wide.s32 	%rd72, %r51, 4;
	add.s64 	%rd73, %rd7, %rd72;
	ld.global.u32 	%r108, [%rd73];
	add.s64 	%rd74, %rd8, %rd72;
	st.global.u32 	[%rd74], %r108;
$L__BB6_69:
	add.s32 	%r155, %r155, 4;
$L__BB6_70:
	setp.eq.s32 	%p39, %r47, 0;
	@%p39 bra 	$L__BB6_88;
	shl.b32 	%r109, %r155, 7;
	add.s32 	%r159, %r4, %r109;
	neg.s32 	%r158, %r47;
$L__BB6_72:
	.pragma "nounroll";
	mul.wide.s32 	%rd76, %r159, 4;
	add.s64 	%rd20, %rd8, %rd76;
	add.s64 	%rd21, %rd7, %rd76;
	setp.ge.s32 	%p40, %r159, %r2;
	@%p40 bra 	$L__BB6_74;
	ld.global.u32 	%r110, [%rd21];
	st.global.u32 	[%rd20], %r110;
$L__BB6_74:
	add.s32 	%r159, %r159, 128;
	add.s32 	%r158, %r158, 1;
	setp.ne.s32 	%p41, %r158, 0;
	@%p41 bra 	$L__BB6_72;
	bra.uni 	$L__BB6_88;
$L__BB6_75:
	setp.lt.s32 	%p42, %r60, 1;
	@%p42 bra 	$L__BB6_88;
	and.b32  	%r10, %r60, 15;
	setp.lt.u32 	%p43, %r60, 16;
	mov.b32 	%r151, 0;
	@%p43 bra 	$L__BB6_79;
	and.b32  	%r151, %r60, 2147483632;
	neg.s32 	%r148, %r151;
	add.s32 	%r147, %r4, 1152;
	mul.wide.u32 	%rd77, %r4, 4;
	or.b64  	%rd95, %rd77, 4096;
$L__BB6_78:
	.pragma "nounroll";
	mul.wide.s32 	%rd78, %r147, 4;
	add.s64 	%rd79, %rd78, 1536;
	add.s64 	%rd80, %rd7, %rd95;
	ld.global.u32 	%r112, [%rd80+-4096];
	add.s64 	%rd81, %rd8, %rd95;
	st.global.u32 	[%rd81+-4096], %r112;
	ld.global.u32 	%r113, [%rd80+-3584];
	st.global.u32 	[%rd81+-3584], %r113;
	ld.global.u32 	%r114, [%rd80+-3072];
	st.global.u32 	[%rd81+-3072], %r114;
	ld.global.u32 	%r115, [%rd80+-2560];
	st.global.u32 	[%rd81+-2560], %r115;
	ld.global.u32 	%r116, [%rd80+-2048];
	st.global.u32 	[%rd81+-2048], %r116;
	ld.global.u32 	%r117, [%rd80+-1536];
	st.global.u32 	[%rd81+-1536], %r117;
	ld.global.u32 	%r118, [%rd80+-1024];
	st.global.u32 	[%rd81+-1024], %r118;
	ld.global.u32 	%r119, [%rd80+-512];
	st.global.u32 	[%rd81+-512], %r119;
	ld.global.u32 	%r120, [%rd80];
	st.global.u32 	[%rd81], %r120;
	add.s64 	%rd82, %rd7, %rd79;
	ld.global.u32 	%r121, [%rd82+-1536];
	add.s64 	%rd83, %rd8, %rd79;
	st.global.u32 	[%rd83+-1536], %r121;
	ld.global.u32 	%r122, [%rd82+-1024];
	st.global.u32 	[%rd83+-1024], %r122;
	ld.global.u32 	%r123, [%rd82+-512];
	st.global.u32 	[%rd83+-512], %r123;
	ld.global.u32 	%r124, [%rd82];
	st.global.u32 	[%rd83], %r124;
	ld.global.u32 	%r125, [%rd82+512];
	st.global.u32 	[%rd83+512], %r125;
	ld.global.u32 	%r126, [%rd82+1024];
	st.global.u32 	[%rd83+1024], %r126;
	ld.global.u32 	%r127, [%rd82+1536];
	st.global.u32 	[%rd83+1536], %r127;
	add.s32 	%r148, %r148, 16;
	add.s32 	%r147, %r147, 2048;
	add.s64 	%rd95, %rd95, 8192;
	setp.eq.s32 	%p44, %r148, 0;
	@%p44 bra 	$L__BB6_79;
	bra.uni 	$L__BB6_78;
$L__BB6_79:
	setp.eq.s32 	%p45, %r10, 0;
	@%p45 bra 	$L__BB6_88;
	and.b32  	%r30, %r60, 7;
	setp.lt.u32 	%p46, %r10, 8;
	@%p46 bra 	$L__BB6_82;
	shl.b32 	%r128, %r151, 7;
	add.s32 	%r129, %r128, %r4;
	mul.wide.s32 	%rd84, %r129, 4;
	add.s64 	%rd85, %rd7, %rd84;
	ld.global.u32 	%r130, [%rd85];
	add.s64 	%rd86, %rd8, %rd84;
	st.global.u32 	[%rd86], %r130;
	ld.global.u32 	%r131, [%rd85+512];
	st.global.u32 	[%rd86+512], %r131;
	ld.global.u32 	%r132, [%rd85+1024];
	st.global.u32 	[%rd86+1024], %r132;
	ld.global.u32 	%r133, [%rd85+1536];
	st.global.u32 	[%rd86+1536], %r133;
	ld.global.u32 	%r134, [%rd85+2048];
	st.global.u32 	[%rd86+2048], %r134;
	ld.global.u32 	%r135, [%rd85+2560];
	st.global.u32 	[%rd86+2560], %r135;
	ld.global.u32 	%r136, [%rd85+3072];
	st.global.u32 	[%rd86+3072], %r136;
	ld.global.u32 	%r137, [%rd85+3584];
	st.global.u32 	[%rd86+3584], %r137;
	add.s32 	%r151, %r151, 8;
$L__BB6_82:
	setp.eq.s32 	%p47, %r30, 0;
	@%p47 bra 	$L__BB6_88;
	and.b32  	%r33, %r60, 3;
	setp.lt.u32 	%p48, %r30, 4;
	@%p48 bra 	$L__BB6_85;
	shl.b32 	%r138, %r151, 7;
	add.s32 	%r139, %r138, %r4;
	mul.wide.s32 	%rd87, %r139, 4;
	add.s64 	%rd88, %rd7, %rd87;
	ld.global.u32 	%r140, [%rd88];
	add.s64 	%rd89, %rd8, %rd87;
	st.global.u32 	[%rd89], %r140;
	ld.global.u32 	%r141, [%rd88+512];
	st.global.u32 	[%rd89+512], %r141;
	ld.global.u32 	%r142, [%rd88+1024];
	st.global.u32 	[%rd89+1024], %r142;
	ld.global.u32 	%r143, [%rd88+1536];
	st.global.u32 	[%rd89+1536], %r143;
	add.s32 	%r151, %r151, 4;
$L__BB6_85:
	setp.eq.s32 	%p49, %r33, 0;
	@%p49 bra 	$L__BB6_88;
	shl.b32 	%r144, %r151, 7;
	add.s32 	%r154, %r4, %r144;
	neg.s32 	%r153, %r33;
$L__BB6_87:
	.pragma "nounroll";
	mul.wide.s32 	%rd91, %r154, 4;
	add.s64 	%rd92, %rd8, %rd91;
	add.s64 	%rd93, %rd7, %rd91;
	ld.global.u32 	%r145, [%rd93];
	st.global.u32 	[%rd92], %r145;
	add.s32 	%r154, %r154, 128;
	add.s32 	%r153, %r153, 1;
	setp.eq.s32 	%p50, %r153, 0;
	@%p50 bra 	$L__BB6_88;
	bra.uni 	$L__BB6_87;
$L__BB6_88:
	ret;

}
	// .globl	_ZN3cub18CUB_300001_SM_10006detail4scan20DeviceScanInitKernelINS0_13ScanTileStateIjLb1EEEEEvT_i
.visible .entry _ZN3cub18CUB_300001_SM_10006detail4scan20DeviceScanInitKernelINS0_13ScanTileStateIjLb1EEEEEvT_i(
	.param .align 8 .b8 _ZN3cub18CUB_300001_SM_10006detail4scan20DeviceScanInitKernelINS0_13ScanTileStateIjLb1EEEEEvT_i_param_0[8],
	.param .u32 _ZN3cub18CUB_300001_SM_10006detail4scan20DeviceScanInitKernelINS0_13ScanTileStateIjLb1EEEEEvT_i_param_1
)
{
	.reg .pred 	%p<5>;
	.reg .b32 	%r<10>;
	.reg .b64 	%rd<7>;

	ld.param.u64 	%rd2, [_ZN3cub18CUB_300001_SM_10006detail4scan20DeviceScanInitKernelINS0_13ScanTileStateIjLb1EEEEEvT_i_param_0];
	ld.param.u32 	%r4, [_ZN3cub18CUB_300001_SM_10006detail4scan20DeviceScanInitKernelINS0_13ScanTileStateIjLb1EEEEEvT_i_param_1];
	cvta.to.global.u64 	%rd1, %rd2;
	mov.u32 	%r1, %ctaid.x;
	mov.u32 	%r5, %ntid.x;
	mov.u32 	%r2, %tid.x;
	mad.lo.s32 	%r3, %r1, %r5, %r2;
	setp.ge.s32 	%p1, %r3, %r4;
	@%p1 bra 	$L__BB7_2;
	mul.wide.s32 	%rd3, %r3, 8;
	add.s64 	%rd4, %rd1, %rd3;
	mov.b32 	%r6, 0;
	mov.b32 	%r7, 99;
	st.global.v2.u32 	[%rd4+256], {%r7, %r6};
$L__BB7_2:
	setp.ne.s32 	%p2, %r1, 0;
	setp.gt.u32 	%p3, %r2, 31;
	or.pred  	%p4, %p2, %p3;
	@%p4 bra 	$L__BB7_4;
	mul.wide.u32 	%rd5, %r2, 8;
	add.s64 	%rd6, %rd1, %rd5;
	mov.b32 	%r9, 0;
	st.global.v2.u32 	[%rd6], {%r9, %r9};
$L__BB7_4:
	ret;

}
	// .globl	_ZN3cub18CUB_300001_SM_10006detail4scan16DeviceScanKernelINS2_10policy_hubIjjjjN4cuda3std3__44plusIvEEE10Policy1000EN6thrust24THRUST_300001_SM_1000_NS6detail15normal_iteratorINSD_10device_ptrIjEEEESI_NS0_13ScanTileStateIjLb1EEES9_NS0_8NullTypeEjjLb0ESL_EEvT0_T1_T2_iT3_T4_T5_
.visible .entry _ZN3cub18CUB_300001_SM_10006detail4scan16DeviceScanKernelINS2_10policy_hubIjjjjN4cuda3std3__44plusIvEEE10Policy1000EN6thrust24THRUST_300001_SM_1000_NS6detail15normal_iteratorINSD_10device_ptrIjEEEESI_NS0_13ScanTileStateIjLb1EEES9_NS0_8NullTypeEjjLb0ESL_EEvT0_T1_T2_iT3_T4_T5_(
	.param .align 8 .b8 _ZN3cub18CUB_300001_SM_10006detail4scan16DeviceScanKernelINS2_10policy_hubIjjjjN4cuda3std3__44plusIvEEE10Policy1000EN6thrust24THRUST_300001_SM_1000_NS6detail15normal_iteratorINSD_10device_ptrIjEEEESI_NS0_13ScanTileStateIjLb1EEES9_NS0_8NullTypeEjjLb0ESL_EEvT0_T1_T2_iT3_T4_T5__param_0[8],
	.param .align 8 .b8 _ZN3cub18CUB_300001_SM_10006detail4scan16DeviceScanKernelINS2_10policy_hubIjjjjN4cuda3std3__44plusIvEEE10Policy1000EN6thrust24THRUST_300001_SM_1000_NS6detail15normal_iteratorINSD_10device_ptrIjEEEESI_NS0_13ScanTileStateIjLb1EEES9_NS0_8NullTypeEjjLb0ESL_EEvT0_T1_T2_iT3_T4_T5__param_1[8],
	.param .align 8 .b8 _ZN3cub18CUB_300001_SM_10006detail4scan16DeviceScanKernelINS2_10policy_hubIjjjjN4cuda3std3__44plusIvEEE10Policy1000EN6thrust24THRUST_300001_SM_1000_NS6detail15normal_iteratorINSD_10device_ptrIjEEEESI_NS0_13ScanTileStateIjLb1EEES9_NS0_8NullTypeEjjLb0ESL_EEvT0_T1_T2_iT3_T4_T5__param_2[8],
	.param .u32 _ZN3cub18CUB_300001_SM_10006detail4scan16DeviceScanKernelINS2_10policy_hubIjjjjN4cuda3std3__44plusIvEEE10Policy1000EN6thrust24THRUST_300001_SM_1000_NS6detail15normal_iteratorINSD_10device_ptrIjEEEESI_NS0_13ScanTileStateIjLb1EEES9_NS0_8NullTypeEjjLb0ESL_EEvT0_T1_T2_iT3_T4_T5__param_3,
	.param .align 1 .b8 _ZN3cub18CUB_300001_SM_10006detail4scan16DeviceScanKernelINS2_10policy_hubIjjjjN4cuda3std3__44plusIvEEE10Policy1000EN6thrust24THRUST_300001_SM_1000_NS6detail15normal_iteratorINSD_10device_ptrIjEEEESI_NS0_13ScanTileStateIjLb1EEES9_NS0_8NullTypeEjjLb0ESL_EEvT0_T1_T2_iT3_T4_T5__param_4[1],
	.param .align 1 .b8 _ZN3cub18CUB_300001_SM_10006detail4scan16DeviceScanKernelINS2_10policy_hubIjjjjN4cuda3std3__44plusIvEEE10Policy1000EN6thrust24THRUST_300001_SM_1000_NS6detail15normal_iteratorINSD_10device_ptrIjEEEESI_NS0_13ScanTileStateIjLb1EEES9_NS0_8NullTypeEjjLb0ESL_EEvT0_T1_T2_iT3_T4_T5__param_5[1],
	.param .u32 _ZN3cub18CUB_300001_SM_10006detail4scan16DeviceScanKernelINS2_10policy_hubIjjjjN4cuda3std3__44plusIvEEE10Policy1000EN6thrust24THRUST_300001_SM_1000_NS6detail15normal_iteratorINSD_10device_ptrIjEEEESI_NS0_13ScanTileStateIjLb1EEES9_NS0_8NullTypeEjjLb0ESL_EEvT0_T1_T2_iT3_T4_T5__param_6
)
.maxntid 384
{
	.reg .pred 	%p<160>;
	.reg .b32 	%r<1050>;
	.reg .b64 	%rd<55>;
	// demoted variable
	.shared .align 16 .b8 _ZZN3cub18CUB_300001_SM_10006detail4scan16DeviceScanKernelINS2_10policy_hubIjjjjN4cuda3std3__44plusIvEEE10Policy1000EN6thrust24THRUST_300001_SM_1000_NS6detail15normal_iteratorINSD_10device_ptrIjEEEESI_NS0_13ScanTileStateIjLb1EEES9_NS0_8NullTypeEjjLb0ESL_EEvT0_T1_T2_iT3_T4_T5_E12temp_storage[33808];
	ld.param.u64 	%rd1, [_ZN3cub18CUB_300001_SM_10006detail4scan16DeviceScanKernelINS2_10policy_hubIjjjjN4cuda3std3__44plusIvEEE10Policy1000EN6thrust24THRUST_300001_SM_1000_NS6detail15normal_iteratorINSD_10device_ptrIjEEEESI_NS0_13ScanTileStateIjLb1EEES9_NS0_8NullTypeEjjLb0ESL_EEvT0_T1_T2_iT3_T4_T5__param_2];
	ld.param.u64 	%rd13, [_ZN3cub18CUB_300001_SM_10006detail4scan16DeviceScanKernelINS2_10policy_hubIjjjjN4cuda3std3__44plusIvEEE10Policy1000EN6thrust24THRUST_300001_SM_1000_NS6detail15normal_iteratorINSD_10device_ptrIjEEEESI_NS0_13ScanTileStateIjLb1EEES9_NS0_8NullTypeEjjLb0ESL_EEvT0_T1_T2_iT3_T4_T5__param_1];
	ld.param.u64 	%rd14, [_ZN3cub18CUB_300001_SM_10006detail4scan16DeviceScanKernelINS2_10policy_hubIjjjjN4cuda3std3__44plusIvEEE10Policy1000EN6thrust24THRUST_300001_SM_1000_NS6detail15normal_iteratorINSD_10device_ptrIjEEEESI_NS0_13ScanTileStateIjLb1EEES9_NS0_8NullTypeEjjLb0ESL_EEvT0_T1_T2_iT3_T4_T5__param_0];
	ld.param.u32 	%r233, [_ZN3cub18CUB_300001_SM_10006detail4scan16DeviceScanKernelINS2_10policy_hubIjjjjN4cuda3std3__44plusIvEEE10Policy1000EN6thrust24THRUST_300001_SM_1000_NS6detail15normal_iteratorINSD_10device_ptrIjEEEESI_NS0_13ScanTileStateIjLb1EEES9_NS0_8NullTypeEjjLb0ESL_EEvT0_T1_T2_iT3_T4_T5__param_3];
	ld.param.u32 	%r234, [_ZN3cub18CUB_300001_SM_10006detail4scan16DeviceScanKernelINS2_10policy_hubIjjjjN4cuda3std3__44plusIvEEE10Policy1000EN6thrust24THRUST_300001_SM_1000_NS6detail15normal_iteratorINSD_10device_ptrIjEEEESI_NS0_13ScanTileStateIjLb1EEES9_NS0_8NullTypeEjjLb0ESL_EEvT0_T1_T2_iT3_T4_T5__param_6];
	cvta.to.global.u64 	%rd2, %rd14;
	cvta.to.global.u64 	%rd3, %rd13;
	mov.u32 	%r235, %ctaid.x;
	add.s32 	%r998, %r233, %r235;
	mul.lo.s32 	%r2, %r998, 8448;
	sub.s32 	%r3, %r234, %r2;
	setp.lt.u32 	%p1, %r3, 8449;
	@%p1 bra 	$L__BB8_26;
	cvt.u64.u32 	%rd37, %r2;
	mov.u32 	%r4, %tid.x;
	and.b32  	%r642, %r4, 31;
	and.b32  	%r643, %r4, 992;
	mul.lo.s32 	%r644, %r643, 22;
	or.b32  	%r645, %r644, %r642;
	cvt.u64.u32 	%rd38, %r645;
	add.s64 	%rd4, %rd38, %rd37;
	shl.b64 	%rd39, %rd4, 2;
	add.s64 	%rd40, %rd2, %rd39;
	ld.global.u32 	%r646, [%rd40];
	ld.global.u32 	%r647, [%rd40+128];
	ld.global.u32 	%r648, [%rd40+256];
	ld.global.u32 	%r649, [%rd40+384];
	ld.global.u32 	%r650, [%rd40+512];
	ld.global.u32 	%r651, [%rd40+640];
	ld.global.u32 	%r652, [%rd40+768];
	ld.global.u32 	%r653, [%rd40+896];
	ld.global.u32 	%r654, [%rd40+1024];
	ld.global.u32 	%r655, [%rd40+1152];
	ld.global.u32 	%r656, [%rd40+1280];
	ld.global.u32 	%r657, [%rd40+1408];
	ld.global.u32 	%r658, [%rd40+1536];
	ld.global.u32 	%r659, [%rd40+1664];
	ld.global.u32 	%r660, [%rd40+1792];
	ld.global.u32 	%r661, [%rd40+1920];
	ld.global.u32 	%r662, [%rd40+2048];
	ld.global.u32 	%r663, [%rd40+2176];
	ld.global.u32 	%r664, [%rd40+2304];
	ld.global.u32 	%r665, [%rd40+2432];
	ld.global.u32 	%r666, [%rd40+2560];
	ld.global.u32 	%r667, [%rd40+2688];
	// begin inline asm
	mov.u32 %r641, %laneid;
	// end inline asm
	shr.u32 	%r6, %r4, 5;
	mad.lo.s32 	%r668, %r6, 704, %r641;
	shl.b32 	%r669, %r668, 2;
	mov.u32 	%r670, _ZZN3cub18CUB_300001_SM_10006detail4scan16DeviceScanKernelINS2_10policy_hubIjjjjN4cuda3std3__44plusIvEEE10Policy1000EN6thrust24THRUST_300001_SM_1000_NS6detail15normal_iteratorINSD_10device_ptrIjEEEESI_NS0_13ScanTileStateIjLb1EEES9_NS0_8NullTypeEjjLb0ESL_EEvT0_T1_T2_iT3_T4_T5_E12temp_storage;
	add.s32 	%r7, %r670, %r669;
	st.shared.u32 	[%r7], %r646;
	st.shared.u32 	[%r7+128], %r647;
	st.shared.u32 	[%r7+256], %r648;
	st.shared.u32 	[%r7+384], %r649;
	st.shared.u32 	[%r7+512], %r650;
	st.shared.u32 	[%r7+640], %r651;
	st.shared.u32 	[%r7+768], %r652;
	st.shared.u32 	[%r7+896], %r653;
	st.shared.u32 	[%r7+1024], %r654;
	st.shared.u32 	[%r7+1152], %r655;
	st.shared.u32 	[%r7+1280], %r656;
	st.shared.u32 	[%r7+1408], %r657;
	st.shared.u32 	[%r7+1536], %r658;
	st.shared.u32 	[%r7+1664], %r659;
	st.shared.u32 	[%r7+1792], %r660;
	st.shared.u32 	[%r7+1920], %r661;
	st.shared.u32 	[%r7+2048], %r662;
	st.shared.u32 	[%r7+2176], %r663;
	st.shared.u32 	[%r7+2304], %r664;
	st.shared.u32 	[%r7+2432], %r665;
	st.shared.u32 	[%r7+2560], %r666;
	st.shared.u32 	[%r7+2688], %r667;
	bar.warp.sync 	-1;
	mad.lo.s32 	%r8, %r641, 84, %r7;
	ld.shared.v2.u32 	{%r9, %r10}, [%r8];
	ld.shared.v2.u32 	{%r11, %r12}, [%r8+8];
	ld.shared.v2.u32 	{%r13, %r14}, [%r8+16];
	ld.shared.v2.u32 	{%r15, %r16}, [%r8+24];
	ld.shared.v2.u32 	{%r17, %r18}, [%r8+32];
	ld.shared.v2.u32 	{%r19, %r20}, [%r8+40];
	ld.shared.v2.u32 	{%r21, %r22}, [%r8+48];
	ld.shared.v2.u32 	{%r23, %r24}, [%r8+56];
	ld.shared.v2.u32 	{%r25, %r26}, [%r8+64];
	ld.shared.v2.u32 	{%r27, %r28}, [%r8+72];
	ld.shared.v2.u32 	{%r29, %r30}, [%r8+80];
	bar.sync 	0;
	setp.ne.s32 	%p104, %r998, 0;
	@%p104 bra 	$L__BB8_6;
	add.s32 	%r892, %r10, %r9;
	add.s32 	%r893, %r11, %r892;
	add.s32 	%r894, %r12, %r893;
	add.s32 	%r895, %r13, %r894;
	add.s32 	%r896, %r14, %r895;
	add.s32 	%r897, %r15, %r896;
	add.s32 	%r898, %r16, %r897;
	add.s32 	%r899, %r17, %r898;
	add.s32 	%r900, %r18, %r899;
	add.s32 	%r901, %r19, %r900;
	add.s32 	%r902, %r20, %r901;
	add.s32 	%r903, %r21, %r902;
	add.s32 	%r904, %r22, %r903;
	add.s32 	%r905, %r23, %r904;
	add.s32 	%r906, %r24, %r905;
	add.s32 	%r907, %r25, %r906;
	add.s32 	%r908, %r26, %r907;
	add.s32 	%r909, %r27, %r908;
	add.s32 	%r910, %r28, %r909;
	add.s32 	%r911, %r29, %r910;
	add.s32 	%r866, %r30, %r911;
	mov.b32 	%r864, 1;
	mov.b32 	%r889, 0;
	mov.b32 	%r891, -1;
	// begin inline asm
	{  .reg .u32 r0;  .reg .pred p;  shfl.sync.up.b32 r0|p, %r866, %r864, %r889, %r891;  @p add.u32 r0, r0, %r866;  mov.u32 %r862, r0;}
	// end inline asm
	mov.b32 	%r870, 2;
	// begin inline asm
	{  .reg .u32 r0;  .reg .pred p;  shfl.sync.up.b32 r0|p, %r862, %r870, %r889, %r891;  @p add.u32 r0, r0, %r862;  mov.u32 %r868, r0;}
	// end inline asm
	mov.b32 	%r876, 4;
	// begin inline asm
	{  .reg .u32 r0;  .reg .pred p;  shfl.sync.up.b32 r0|p, %r868, %r876, %r889, %r891;  @p add.u32 r0, r0, %r868;  mov.u32 %r874, r0;}
	// end inline asm
	mov.b32 	%r882, 8;
	// begin inline asm
	{  .reg .u32 r0;  .reg .pred p;  shfl.sync.up.b32 r0|p, %r874, %r882, %r889, %r891;  @p add.u32 r0, r0, %r874;  mov.u32 %r880, r0;}
	// end inline asm
	mov.b32 	%r888, 16;
	// begin inline asm
	{  .reg .u32 r0;  .reg .pred p;  shfl.sync.up.b32 r0|p, %r880, %r888, %r889, %r891;  @p add.u32 r0, r0, %r880;  mov.u32 %r886, r0;}
	// end inline asm
	setp.ne.s32 	%p146, %r641, 31;
	@%p146 bra 	$L__BB8_4;
	shl.b32 	%r912, %r6, 2;
	add.s32 	%r914, %r670, %r912;
	st.shared.u32 	[%r914+16], %r886;
$L__BB8_4:
	sub.s32 	%r915, %r886, %r866;
	bar.sync 	0;
	ld.shared.v4.u32 	{%r916, %r917, %r918, %r919}, [_ZZN3cub18CUB_300001_SM_10006detail4scan16DeviceScanKernelINS2_10policy_hubIjjjjN4cuda3std3__44plusIvEEE10Policy1000EN6thrust24THRUST_300001_SM_1000_NS6detail15normal_iteratorINSD_10device_ptrIjEEEESI_NS0_13ScanTileStateIjLb1EEES9_NS0_8NullTypeEjjLb0ESL_EEvT0_T1_T2_iT3_T4_T5_E12temp_storage+16];
	add.s32 	%r920, %r917, %r916;
	setp.eq.s32 	%p147, %r6, 2;
	selp.b32 	%r921, %r920, %r916, %p147;
	add.s32 	%r922, %r920, %r918;
	setp.eq.s32 	%p148, %r6, 3;
	selp.b32 	%r923, %r922, %r921, %p148;
	add.s32 	%r924, %r922, %r919;
	setp.eq.s32 	%p149, %r6, 4;
	selp.b32 	%r925, %r924, %r923, %p149;
	ld.shared.v4.u32 	{%r926, %r927, %r928, %r929}, [_ZZN3cub18CUB_300001_SM_10006detail4scan16DeviceScanKernelINS2_10policy_hubIjjjjN4cuda3std3__44plusIvEEE10Policy1000EN6thrust24THRUST_300001_SM_1000_NS6detail15normal_iteratorINSD_10device_ptrIjEEEESI_NS0_13ScanTileStateIjLb1EEES9_NS0_8NullTypeEjjLb0ESL_EEvT0_T1_T2_iT3_T4_T5_E12temp_storage+32];
	add.s32 	%r930, %r924, %r926;
	setp.eq.s32 	%p150, %r6, 5;
	selp.b32 	%r931, %r930, %r925, %p150;
	add.s32 	%r932, %r930, %r927;
	setp.eq.s32 	%p151, %r6, 6;
	selp.b32 	%r933, %r932, %r931, %p151;
	add.s32 	%r934, %r932, %r928;
	setp.eq.s32 	%p152, %r6, 7;
	selp.b32 	%r935, %r934, %r933, %p152;
	add.s32 	%r936, %r934, %r929;
	setp.eq.s32 	%p153, %r6, 8;
	selp.b32 	%r937, %r936, %r935, %p153;
	ld.shared.v4.u32 	{%r938, %r939, %r940, %r941}, [_ZZN3cub18CUB_300001_SM_10006detail4scan16DeviceScanKernelINS2_10policy_hubIjjjjN4cuda3std3__44plusIvEEE10Policy1000EN6thrust24THRUST_300001_SM_1000_NS6detail15normal_iteratorINSD_10device_ptrIjEEEESI_NS0_13ScanTileStateIjLb1EEES9_NS0_8NullTypeEjjLb0ESL_EEvT0_T1_T2_iT3_T4_T5_E12temp_storage+48];
	add.s32 	%r942, %r936, %r938;
	setp.eq.s32 	%p154, %r6, 9;
	selp.b32 	%r943, %r942, %r937, %p154;
	add.s32 	%r944, %r942, %r939;
	setp.eq.s32 	%p155, %r6, 10;
	selp.b32 	%r945, %r944, %r943, %p155;
	add.s32 	%r946, %r944, %r940;
	setp.eq.s32 	%p156, %r6, 11;
	selp.b32 	%r947, %r946, %r945, %p156;
	add.s32 	%r33, %r946, %r941;
	setp.lt.u32 	%p157, %r4, 32;
	setp.eq.s32 	%p158, %r641, 0;
	selp.b32 	%r948, 0, %r915, %p158;
	add.s32 	%r949, %r947, %r948;
	selp.b32 	%r1012, %r915, %r949, %p157;
	setp.ne.s32 	%p159, %r4, 0;
	@%p159 bra 	$L__BB8_25;
	add.s64 	%rd52, %rd1, 256;
	mov.b32 	%r950, 101;
	// begin inline asm
	st.relaxed.gpu.v2.u32 [%rd52], {%r950, %r33};
	// end inline asm
	mov.b32 	%r1012, 0;
	bra.uni 	$L__BB8_25;
$L__BB8_6:
	add.s32 	%r701, %r10, %r9;
	add.s32 	%r702, %r11, %r701;
	add.s32 	%r703, %r12, %r702;
	add.s32 	%r704, %r13, %r703;
	add.s32 	%r705, %r14, %r704;
	add.s32 	%r706, %r15, %r705;
	add.s32 	%r707, %r16, %r706;
	add.s32 	%r708, %r17, %r707;
	add.s32 	%r709, %r18, %r708;
	add.s32 	%r710, %r19, %r709;
	add.s32 	%r711, %r20, %r710;
	add.s32 	%r712, %r21, %r711;
	add.s32 	%r713, %r22, %r712;
	add.s32 	%r714, %r23, %r713;
	add.s32 	%r715, %r24, %r714;
	add.s32 	%r716, %r25, %r715;
	add.s32 	%r717, %r26, %r716;
	add.s32 	%r718, %r27, %r717;
	add.s32 	%r719, %r28, %r718;
	add.s32 	%r720, %r29, %r719;
	add.s32 	%r675, %r30, %r720;
	mov.b32 	%r673, 1;
	mov.b32 	%r698, 0;
	mov.b32 	%r700, -1;
	// begin inline asm
	{  .reg .u32 r0;  .reg .pred p;  shfl.sync.up.b32 r0|p, %r675, %r673, %r698, %r700;  @p add.u32 r0, r0, %r675;  mov.u32 %r671, r0;}
	// end inline asm
	mov.b32 	%r679, 2;
	// begin inline asm
	{  .reg .u32 r0;  .reg .pred p;  shfl.sync.up.b32 r0|p, %r671, %r679, %r698, %r700;  @p add.u32 r0, r0, %r671;  mov.u32 %r677, r0;}
	// end inline asm
	mov.b32 	%r685, 4;
	// begin inline asm
	{  .reg .u32 r0;  .reg .pred p;  shfl.sync.up.b32 r0|p, %r677, %r685, %r698, %r700;  @p add.u32 r0, r0, %r677;  mov.u32 %r683, r0;}
	// end inline asm
	mov.b32 	%r691, 8;
	// begin inline asm
	{  .reg .u32 r0;  .reg .pred p;  shfl.sync.up.b32 r0|p, %r683, %r691, %r698, %r700;  @p add.u32 r0, r0, %r683;  mov.u32 %r689, r0;}
	// end inline asm
	mov.b32 	%r697, 16;
	// begin inline asm
	{  .reg .u32 r0;  .reg .pred p;  shfl.sync.up.b32 r0|p, %r689, %r697, %r698, %r700;  @p add.u32 r0, r0, %r689;  mov.u32 %r695, r0;}
	// end inline asm
	setp.ne.s32 	%p105, %r641, 31;
	@%p105 bra 	$L__BB8_8;
	shl.b32 	%r721, %r6, 2;
	add.s32 	%r723, %r670, %r721;
	st.shared.u32 	[%r723+16], %r695;
$L__BB8_8:
	sub.s32 	%r724, %r695, %r675;
	bar.sync 	0;
	ld.shared.v4.u32 	{%r725, %r726, %r727, %r728}, [_ZZN3cub18CUB_300001_SM_10006detail4scan16DeviceScanKernelINS2_10policy_hubIjjjjN4cuda3std3__44plusIvEEE10Policy1000EN6thrust24THRUST_300001_SM_1000_NS6detail15normal_iteratorINSD_10device_ptrIjEEEESI_NS0_13ScanTileStateIjLb1EEES9_NS0_8NullTypeEjjLb0ESL_EEvT0_T1_T2_iT3_T4_T5_E12temp_storage+16];
	add.s32 	%r729, %r726, %r725;
	setp.eq.s32 	%p106, %r6, 2;
	selp.b32 	%r730, %r729, %r725, %p106;
	add.s32 	%r731, %r729, %r727;
	setp.eq.s32 	%p107, %r6, 3;
	selp.b32 	%r732, %r731, %r730, %p107;
	add.s32 	%r733, %r731, %r728;
	setp.eq.s32 	%p108, %r6, 4;
	selp.b32 	%r734, %r733, %r732, %p108;
	ld.shared.v4.u32 	{%r735, %r736, %r737, %r738}, [_ZZN3cub18CUB_300001_SM_10006detail4scan16DeviceScanKernelINS2_10policy_hubIjjjjN4cuda3std3__44plusIvEEE10Policy1000EN6thrust24THRUST_300001_SM_1000_NS6detail15normal_iteratorINSD_10device_ptrIjEEEESI_NS0_13ScanTileStateIjLb1EEES9_NS0_8NullTypeEjjLb0ESL_EEvT0_T1_T2_iT3_T4_T5_E12temp_storage+32];
	add.s32 	%r739, %r733, %r735;
	setp.eq.s32 	%p109, %r6, 5;
	selp.b32 	%r740, %r739, %r734, %p109;
	add.s32 	%r741, %r739, %r736;
	setp.eq.s32 	%p110, %r6, 6;
	selp.b32 	%r742, %r741, %r740, %p110;
	add.s32 	%r743, %r741, %r737;
	setp.eq.s32 	%p111, %r6, 7;
	selp.b32 	%r744, %r743, %r742, %p111;
	add.s32 	%r745, %r743, %r738;
	setp.eq.s32 	%p112, %r6, 8;
	selp.b32 	%r746, %r745, %r744, %p112;
	ld.shared.v4.u32 	{%r747, %r748, %r749, %r750}, [_ZZN3cub18CUB_300001_SM_10006detail4scan16DeviceScanKernelINS2_10policy_hubIjjjjN4cuda3std3__44plusIvEEE10Policy1000EN6thrust24THRUST_300001_SM_1000_NS6detail15normal_iteratorINSD_10device_ptrIjEEEESI_NS0_13ScanTileStateIjLb1EEES9_NS0_8NullTypeEjjLb0ESL_EEvT0_T1_T2_iT3_T4_T5_E12temp_storage+48];
	add.s32 	%r751, %r745, %r747;
	setp.eq.s32 	%p113, %r6, 9;
	selp.b32 	%r752, %r751, %r746, %p113;
	add.s32 	%r753, %r751, %r748;
	setp.eq.s32 	%p114, %r6, 10;
	selp.b32 	%r754, %r753, %r752, %p114;
	add.s32 	%r755, %r753, %r749;
	setp.eq.s32 	%p115, %r6, 11;
	selp.b32 	%r756, %r755, %r754, %p115;
	add.s32 	%r37, %r755, %r750;
	setp.gt.u32 	%p116, %r4, 31;
	setp.lt.u32 	%p117, %r4, 32;
	setp.eq.s32 	%p118, %r641, 0;
	selp.b32 	%r757, 0, %r724, %p118;
	add.s32 	%r1011, %r756, %r757;
	selp.b32 	%r39, %r724, %r1011, %p117;
	@%p116 bra 	$L__BB8_24;
	setp.ne.s32 	%p119, %r4, 0;
	mul.wide.s32 	%rd41, %r998, 8;
	add.s64 	%rd5, %rd1, %rd41;
	@%p119 bra 	$L__BB8_11;
	st.shared.u32 	[_ZZN3cub18CUB_300001_SM_10006detail4scan16DeviceScanKernelINS2_10policy_hubIjjjjN4cuda3std3__44plusIvEEE10Policy1000EN6thrust24THRUST_300001_SM_1000_NS6detail15normal_iteratorINSD_10device_ptrIjEEEESI_NS0_13ScanTileStateIjLb1EEES9_NS0_8NullTypeEjjLb0ESL_EEvT0_T1_T2_iT3_T4_T5_E12temp_storage+12], %r37;
	add.s64 	%rd42, %rd5, 256;
	mov.b32 	%r758, 100;
	// begin inline asm
	st.relaxed.gpu.v2.u32 [%rd42], {%r758, %r37};
	// end inline asm
$L__BB8_11:
	not.b32 	%r764, %r4;
	add.s32 	%r1006, %r998, %r764;
	mov.b32 	%r760, 830;
	// begin inline asm
	nanosleep.u32 %r760;
	// end inline asm
	mul.wide.s32 	%rd44, %r1006, 8;
	add.s64 	%rd45, %rd1, %rd44;
	add.s64 	%rd43, %rd45, 256;
	// begin inline asm
	ld.relaxed.gpu.v2.u32 {%r1008, %r1000}, [%rd43];
	// end inline asm
	mov.b32 	%r1001, 952;
$L__BB8_12:
	setp.eq.s32 	%p120, %r1008, 99;
	mov.b32 	%r765, -1;
	vote.sync.any.pred 	%p121, %p120, %r765;
	not.pred 	%p122, %p121;
	@%p122 bra 	$L__BB8_14;
	mul.lo.s32 	%r860, %r998, 16807;
	and.b32  	%r998, %r860, 2147483647;
	add.s32 	%r861, %r1001, 1;
	rem.u32 	%r857, %r998, %r861;
	// begin inline asm
	nanosleep.u32 %r857;
	// end inline asm
	shr.u32 	%r1001, %r1001, 1;
	// begin inline asm
	ld.relaxed.gpu.v2.u32 {%r1008, %r1000}, [%rd43];
	// end inline asm
	bra.uni 	$L__BB8_12;
$L__BB8_14:
	setp.eq.s32 	%p123, %r1008, 101;
	mov.b32 	%r792, -1;
	vote.sync.ballot.b32 	%r794, %p123, %r792;
	// begin inline asm
	mov.u32 %r767, %lanemask_ge;
	// end inline asm
	and.b32  	%r795, %r794, %r767;
	or.b32  	%r796, %r795, -2147483648;
	add.s32 	%r797, %r796, -1;
	not.b32 	%r798, %r796;
	and.b32  	%r799, %r798, %r797;
	popc.b32 	%r771, %r799;
	mov.b32 	%r770, 1;
	// begin inline asm
	shfl.sync.down.b32 %r768, %r1000, %r770, %r771, %r792;
	// end inline asm
	setp.lt.s32 	%p125, %r641, %r771;
	selp.b32 	%r800, %r768, 0, %p125;
	add.s32 	%r774, %r800, %r1000;
	mov.b32 	%r775, 2;
	// begin inline asm
	shfl.sync.down.b32 %r773, %r774, %r775, %r771, %r792;
	// end inline asm
	add.s32 	%r54, %r641, 2;
	setp.gt.s32 	%p126, %r54, %r771;
	selp.b32 	%r801, 0, %r773, %p126;
	add.s32 	%r779, %r774, %r801;
	mov.b32 	%r780, 4;
	// begin inline asm
	shfl.sync.down.b32 %r778, %r779, %r780, %r771, %r792;
	// end inline asm
	add.s32 	%r55, %r641, 4;
	setp.gt.s32 	%p127, %r55, %r771;
	selp.b32 	%r802, 0, %r778, %p127;
	add.s32 	%r784, %r779, %r802;
	mov.b32 	%r785, 8;
	// begin inline asm
	shfl.sync.down.b32 %r783, %r784, %r785, %r771, %r792;
	// end inline asm
	add.s32 	%r56, %r641, 8;
	setp.gt.s32 	%p128, %r56, %r771;
	selp.b32 	%r803, 0, %r783, %p128;
	add.s32 	%r789, %r784, %r803;
	mov.b32 	%r790, 16;
	// begin inline asm
	shfl.sync.down.b32 %r788, %r789, %r790, %r771, %r792;
	// end inline asm
	add.s32 	%r57, %r641, 16;
	setp.gt.s32 	%p129, %r57, %r771;
	selp.b32 	%r804, 0, %r788, %p129;
	add.s32 	%r1005, %r789, %r804;
	add.s64 	%rd7, %rd1, 256;
	mov.b32 	%r1002, 952;
$L__BB8_15:
	setp.ne.s32 	%p130, %r1008, 101;
	mov.b32 	%r805, -1;
	vote.sync.all.pred 	%p131, %p130, %r805;
	not.pred 	%p132, %p131;
	@%p132 bra 	$L__BB8_20;
	shr.u32 	%r1002, %r1002, 1;
	mul.wide.s32 	%rd48, %r1006, 8;
	add.s64 	%rd49, %rd7, %rd48;
	add.s64 	%rd47, %rd49, -256;
	// begin inline asm
	ld.relaxed.gpu.v2.u32 {%r1008, %r1009}, [%rd47];
	// end inline asm
	mov.u32 	%r1010, %r1002;
$L__BB8_17:
	setp.eq.s32 	%p136, %r1008, 99;
	mov.b32 	%r813, -1;
	vote.sync.any.pred 	%p137, %p136, %r813;
	not.pred 	%p138, %p137;
	@%p138 bra 	$L__BB8_19;
	mul.lo.s32 	%r855, %r998, 16807;
	and.b32  	%r998, %r855, 2147483647;
	add.s32 	%r856, %r1010, 1;
	rem.u32 	%r852, %r998, %r856;
	// begin inline asm
	nanosleep.u32 %r852;
	// end inline asm
	shr.u32 	%r1010, %r1010, 1;
	// begin inline asm
	ld.relaxed.gpu.v2.u32 {%r1008, %r1009}, [%rd47];
	// end inline asm
	bra.uni 	$L__BB8_17;
$L__BB8_19:
	setp.eq.s32 	%p139, %r1008, 101;
	mov.b32 	%r839, -1;
	vote.sync.ballot.b32 	%r840, %p139, %r839;
	and.b32  	%r841, %r840, %r767;
	or.b32  	%r842, %r841, -2147483648;
	add.s32 	%r843, %r842, -1;
	not.b32 	%r844, %r842;
	and.b32  	%r845, %r844, %r843;
	popc.b32 	%r818, %r845;
	mov.b32 	%r817, 1;
	// begin inline asm
	shfl.sync.down.b32 %r815, %r1009, %r817, %r818, %r839;
	// end inline asm
	setp.lt.s32 	%p141, %r641, %r818;
	selp.b32 	%r846, %r815, 0, %p141;
	add.s32 	%r821, %r846, %r1009;
	mov.b32 	%r822, 2;
	// begin inline asm
	shfl.sync.down.b32 %r820, %r821, %r822, %r818, %r839;
	// end inline asm
	setp.gt.s32 	%p142, %r54, %r818;
	selp.b32 	%r847, 0, %r820, %p142;
	add.s32 	%r826, %r821, %r847;
	mov.b32 	%r827, 4;
	// begin inline asm
	shfl.sync.down.b32 %r825, %r826, %r827, %r818, %r839;
	// end inline asm
	setp.gt.s32 	%p143, %r55, %r818;
	selp.b32 	%r848, 0, %r825, %p143;
	add.s32 	%r831, %r826, %r848;
	mov.b32 	%r832, 8;
	// begin inline asm
	shfl.sync.down.b32 %r830, %r831, %r832, %r818, %r839;
	// end inline asm
	setp.gt.s32 	%p144, %r56, %r818;
	selp.b32 	%r849, 0, %r830, %p144;
	add.s32 	%r836, %r831, %r849;
	mov.b32 	%r837, 16;
	// begin inline asm
	shfl.sync.down.b32 %r835, %r836, %r837, %r818, %r839;
	// end inline asm
	setp.gt.s32 	%p145, %r57, %r818;
	selp.b32 	%r850, 0, %r835, %p145;
	add.s32 	%r851, %r850, %r1005;
	add.s32 	%r1005, %r851, %r836;
	add.s32 	%r1006, %r1006, -32;
	bra.uni 	$L__BB8_15;
$L__BB8_20:
	@%p119 bra 	$L__BB8_22;
	add.s32 	%r808, %r1005, %r37;
	add.s64 	%rd46, %rd5, 256;
	mov.b32 	%r807, 101;
	// begin inline asm
	st.relaxed.gpu.v2.u32 [%rd46], {%r807, %r808};
	// end inline asm
	st.shared.u32 	[_ZZN3cub18CUB_300001_SM_10006detail4scan16DeviceScanKernelINS2_10policy_hubIjjjjN4cuda3std3__44plusIvEEE10Policy1000EN6thrust24THRUST_300001_SM_1000_NS6detail15normal_iteratorINSD_10device_ptrIjEEEESI_NS0_13ScanTileStateIjLb1EEES9_NS0_8NullTypeEjjLb0ESL_EEvT0_T1_T2_iT3_T4_T5_E12temp_storage+4], %r1005;
	st.shared.u32 	[_ZZN3cub18CUB_300001_SM_10006detail4scan16DeviceScanKernelINS2_10policy_hubIjjjjN4cuda3std3__44plusIvEEE10Policy1000EN6thrust24THRUST_300001_SM_1000_NS6detail15normal_iteratorINSD_10device_ptrIjEEEESI_NS0_13ScanTileStateIjLb1EEES9_NS0_8NullTypeEjjLb0ESL_EEvT0_T1_T2_iT3_T4_T5_E12temp_storage+8], %r808;
$L__BB8_22:
	setp.ne.s32 	%p134, %r641, 0;
	mov.u32 	%r1011, %r39;
	@%p134 bra 	$L__BB8_24;
	st.shared.u32 	[_ZZN3cub18CUB_300001_SM_10006detail4scan16DeviceScanKernelINS2_10policy_hubIjjjjN4cuda3std3__44plusIvEEE10Policy1000EN6thrust24THRUST_300001_SM_1000_NS6detail15normal_iteratorINSD_10device_ptrIjEEEESI_NS0_13ScanTileStateIjLb1EEES9_NS0_8NullTypeEjjLb0ESL_EEvT0_T1_T2_iT3_T4_T5_E12temp_storage+76], %r1005;
	mov.u32 	%r1011, %r1005;
$L__BB8_24:
	bar.sync 	0;
	setp.eq.s32 	%p135, %r4, 0;
	ld.shared.u32 	%r809, [_ZZN3cub18CUB_300001_SM_10006detail4scan16DeviceScanKernelINS2_10policy_hubIjjjjN4cuda3std3__44plusIvEEE10Policy1000EN6thrust24THRUST_300001_SM_1000_NS6detail15normal_iteratorINSD_10device_ptrIjEEEESI_NS0_13ScanTileStateIjLb1EEES9_NS0_8NullTypeEjjLb0ESL_EEvT0_T1_T2_iT3_T4_T5_E12temp_storage+76];
	selp.b32 	%r810, 0, %r809, %p135;
	add.s32 	%r1012, %r810, %r1011;
$L__BB8_25:
	add.s32 	%r953, %r1012, %r9;
	add.s32 	%r954, %r10, %r953;
	add.s32 	%r955, %r11, %r954;
	add.s32 	%r956, %r12, %r955;
	add.s32 	%r957, %r13, %r956;
	add.s32 	%r958, %r14, %r957;
	add.s32 	%r959, %r15, %r958;
	add.s32 	%r960, %r16, %r959;
	add.s32 	%r961, %r17, %r960;
	add.s32 	%r962, %r18, %r961;
	add.s32 	%r963, %r19, %r962;
	add.s32 	%r964, %r20, %r963;
	add.s32 	%r965, %r21, %r964;
	add.s32 	%r966, %r22, %r965;
	add.s32 	%r967, %r23, %r966;
	add.s32 	%r968, %r24, %r967;
	add.s32 	%r969, %r25, %r968;
	add.s32 	%r970, %r26, %r969;
	add.s32 	%r971, %r27, %r970;
	add.s32 	%r972, %r28, %r971;
	add.s32 	%r973, %r29, %r972;
	add.s32 	%r974, %r30, %r973;
	bar.sync 	0;
	st.shared.v2.u32 	[%r8], {%r953, %r954};
	st.shared.v2.u32 	[%r8+8], {%r955, %r956};
	st.shared.v2.u32 	[%r8+16], {%r957, %r958};
	st.shared.v2.u32 	[%r8+24], {%r959, %r960};
	st.shared.v2.u32 	[%r8+32], {%r961, %r962};
	st.shared.v2.u32 	[%r8+40], {%r963, %r964};
	st.shared.v2.u32 	[%r8+48], {%r965, %r966};
	st.shared.v2.u32 	[%r8+56], {%r967, %r968};
	st.shared.v2.u32 	[%r8+64], {%r969, %r970};
	st.shared.v2.u32 	[%r8+72], {%r971, %r972};
	st.shared.v2.u32 	[%r8+80], {%r973, %r974};
	bar.warp.sync 	-1;
	ld.shared.u32 	%r975, [%r7];
	ld.shared.u32 	%r976, [%r7+128];
	ld.shared.u32 	%r977, [%r7+256];
	ld.shared.u32 	%r978, [%r7+384];
	ld.shared.u32 	%r979, [%r7+512];
	ld.shared.u32 	%r980, [%r7+640];
	ld.shared.u32 	%r981, [%r7+768];
	ld.shared.u32 	%r982, [%r7+896];
	ld.shared.u32 	%r983, [%r7+1024];
	ld.shared.u32 	%r984, [%r7+1152];
	ld.shared.u32 	%r985, [%r7+1280];
	ld.shared.u32 	%r986, [%r7+1408];
	ld.shared.u32 	%r987, [%r7+1536];
	ld.shared.u32 	%r988, [%r7+1664];
	ld.shared.u32 	%r989, [%r7+1792];
	ld.shared.u32 	%r990, [%r7+1920];
	ld.shared.u32 	%r991, [%r7+2048];
	ld.shared.u32 	%r992, [%r7+2176];
	ld.shared.u32 	%r993, [%r7+2304];
	ld.shared.u32 	%r994, [%r7+2432];
	ld.shared.u32 	%r995, [%r7+2560];
	ld.shared.u32 	%r996, [%r7+2688];
	add.s64 	%rd54, %rd3, %rd39;
	st.global.u32 	[%rd54], %r975;
	st.global.u32 	[%rd54+128], %r976;
	st.global.u32 	[%rd54+256], %r977;
	st.global.u32 	[%rd54+384], %r978;
	st.global.u32 	[%rd54+512], %r979;
	st.global.u32 	[%rd54+640], %r980;
	st.global.u32 	[%rd54+768], %r981;
	st.global.u32 	[%rd54+896], %r982;
	st.global.u32 	[%rd54+1024], %r983;
	st.global.u32 	[%rd54+1152], %r984;
	st.global.u32 	[%rd54+1280], %r985;
	st.global.u32 	[%rd54+1408], %r986;
	st.global.u32 	[%rd54+1536], %r987;
	st.global.u32 	[%rd54+1664], %r988;
	st.global.u32 	[%rd54+1792], %r989;
	st.global.u32 	[%rd54+1920], %r990;
	st.global.u32 	[%rd54+2048], %r991;
	st.global.u32 	[%rd54+2176], %r992;
	st.global.u32 	[%rd54+2304], %r993;
	st.global.u32 	[%rd54+2432], %r994;
	st.global.u32 	[%rd54+2560], %r995;
	st.global.u32 	[%rd54+2688], %r996;
	bra.uni 	$L__BB8_140;
$L__BB8_26:
	setp.eq.s32 	%p2, %r3, 0;
	@%p2 bra 	$L__BB8_140;
	mul.wide.u32 	%rd15, %r2, 4;
	add.s64 	%rd16, %rd2, %rd15;
	mov.u32 	%r82, %tid.x;
	ld.global.u32 	%r1034, [%rd16];
	and.b32  	%r236, %r82, 31;
	and.b32  	%r237, %r82, 992;
	mul.lo.s32 	%r238, %r237, 22;
	or.b32  	%r84, %r238, %r236;
	setp.ge.u32 	%p3, %r84, %r3;
	shl.b32 	%r239, %r84, 2;
	cvt.u64.u32 	%rd17, %r239;
	add.s64 	%rd9, %rd16, %rd17;
	mov.u32 	%r1013, %r1034;
	@%p3 bra 	$L__BB8_29;
	ld.global.u32 	%r1013, [%rd9];
$L__BB8_29:
	add.s32 	%r240, %r84, 32;
	setp.ge.u32 	%p4, %r240, %r3;
	mov.u32 	%r1014, %r1034;
	@%p4 bra 	$L__BB8_31;
	ld.global.u32 	%r1014, [%rd9+128];
$L__BB8_31:
	add.s32 	%r89, %r84, 64;
	setp.ge.u32 	%p5, %r89, %r3;
	mov.u32 	%r1015, %r1034;
	@%p5 bra 	$L__BB8_33;
	ld.global.u32 	%r1015, [%rd9+256];
$L__BB8_33:
	add.s32 	%r92, %r84, 96;
	setp.ge.u32 	%p6, %r92, %r3;
	mov.u32 	%r1016, %r1034;
	@%p6 bra 	$L__BB8_35;
	ld.global.u32 	%r1016, [%rd9+384];
$L__BB8_35:
	add.s32 	%r241, %r84, 128;
	setp.ge.u32 	%p7, %r241, %r3;
	mov.u32 	%r1017, %r1034;
	@%p7 bra 	$L__BB8_37;
	ld.global.u32 	%r1017, [%rd9+512];
$L__BB8_37:
	add.s32 	%r242, %r84, 160;
	setp.ge.u32 	%p8, %r242, %r3;
	mov.u32 	%r1018, %r1034;
	@%p8 bra 	$L__BB8_39;
	ld.global.u32 	%r1018, [%rd9+640];
$L__BB8_39:
	add.s32 	%r243, %r84, 192;
	setp.ge.u32 	%p9, %r243, %r3;
	mov.u32 	%r1019, %r1034;
	@%p9 bra 	$L__BB8_41;
	ld.global.u32 	%r1019, [%rd9+768];
$L__BB8_41:
	add.s32 	%r101, %r84, 224;
	setp.ge.u32 	%p10, %r101, %r3;
	mov.u32 	%r1020, %r1034;
	@%p10 bra 	$L__BB8_43;
	ld.global.u32 	%r1020, [%rd9+896];
$L__BB8_43:
	add.s32 	%r244, %r84, 256;
	setp.ge.u32 	%p11, %r244, %r3;
	mov.u32 	%r1021, %r1034;
	@%p11 bra 	$L__BB8_45;
	ld.global.u32 	%r1021, [%rd9+1024];
$L__BB8_45:
	add.s32 	%r245, %r84, 288;
	setp.ge.u32 	%p12, %r245, %r3;
	mov.u32 	%r1022, %r1034;
	@%p12 bra 	$L__BB8_47;
	ld.global.u32 	%r1022, [%rd9+1152];
$L__BB8_47:
	add.s32 	%r246, %r84, 320;
	setp.ge.u32 	%p13, %r246, %r3;
	mov.u32 	%r1023, %r1034;
	@%p13 bra 	$L__BB8_49;
	ld.global.u32 	%r1023, [%rd9+1280];
$L__BB8_49:
	add.s32 	%r110, %r84, 352;
	setp.ge.u32 	%p14, %r110, %r3;
	mov.u32 	%r1024, %r1034;
	@%p14 bra 	$L__BB8_51;
	ld.global.u32 	%r1024, [%rd9+1408];
$L__BB8_51:
	add.s32 	%r113, %r84, 384;
	setp.ge.u32 	%p15, %r113, %r3;
	mov.u32 	%r1025, %r1034;
	@%p15 bra 	$L__BB8_53;
	ld.global.u32 	%r1025, [%rd9+1536];
$L__BB8_53:
	add.s32 	%r116, %r84, 416;
	setp.ge.u32 	%p16, %r116, %r3;
	mov.u32 	%r1026, %r1034;
	@%p16 bra 	$L__BB8_55;
	ld.global.u32 	%r1026, [%rd9+1664];
$L__BB8_55:
	add.s32 	%r119, %r84, 448;
	setp.ge.u32 	%p17, %r119, %r3;
	mov.u32 	%r1027, %r1034;
	@%p17 bra 	$L__BB8_57;
	ld.global.u32 	%r1027, [%rd9+1792];
$L__BB8_57:
	add.s32 	%r247, %r84, 480;
	setp.ge.u32 	%p18, %r247, %r3;
	mov.u32 	%r1028, %r1034;
	@%p18 bra 	$L__BB8_59;
	ld.global.u32 	%r1028, [%rd9+1920];
$L__BB8_59:
	add.s32 	%r248, %r84, 512;
	setp.ge.u32 	%p19, %r248, %r3;
	mov.u32 	%r1029, %r1034;
	@%p19 bra 	$L__BB8_61;
	ld.global.u32 	%r1029, [%rd9+2048];
$L__BB8_61:
	add.s32 	%r126, %r84, 544;
	setp.ge.u32 	%p20, %r126, %r3;
	mov.u32 	%r1030, %r1034;
	@%p20 bra 	$L__BB8_63;
	ld.global.u32 	%r1030, [%rd9+2176];
$L__BB8_63:
	add.s32 	%r249, %r84, 576;
	setp.ge.u32 	%p21, %r249, %r3;
	mov.u32 	%r1031, %r1034;
	@%p21 bra 	$L__BB8_65;
	ld.global.u32 	%r1031, [%rd9+2304];
$L__BB8_65:
	add.s32 	%r131, %r84, 608;
	setp.ge.u32 	%p22, %r131, %r3;
	mov.u32 	%r1032, %r1034;
	@%p22 bra 	$L__BB8_67;
	ld.global.u32 	%r1032, [%rd9+2432];
$L__BB8_67:
	add.s32 	%r250, %r84, 640;
	setp.ge.u32 	%p23, %r250, %r3;
	mov.u32 	%r1033, %r1034;
	@%p23 bra 	$L__BB8_69;
	ld.global.u32 	%r1033, [%rd9+2560];
$L__BB8_69:
	add.s32 	%r251, %r84, 672;
	setp.ge.u32 	%p24, %r251, %r3;
	@%p24 bra 	$L__BB8_71;
	ld.global.u32 	%r1034, [%rd9+2688];
$L__BB8_71:
	// begin inline asm
	mov.u32 %r252, %laneid;
	// end inline asm
	shr.u32 	%r139, %r82, 5;
	mad.lo.s32 	%r253, %r139, 704, %r252;
	shl.b32 	%r254, %r253, 2;
	mov.u32 	%r255, _ZZN3cub18CUB_300001_SM_10006detail4scan16DeviceScanKernelINS2_10policy_hubIjjjjN4cuda3std3__44plusIvEEE10Policy1000EN6thrust24THRUST_300001_SM_1000_NS6detail15normal_iteratorINSD_10device_ptrIjEEEESI_NS0_13ScanTileStateIjLb1EEES9_NS0_8NullTypeEjjLb0ESL_EEvT0_T1_T2_iT3_T4_T5_E12temp_storage;
	add.s32 	%r140, %r255, %r254;
	st.shared.u32 	[%r140], %r1013;
	st.shared.u32 	[%r140+128], %r1014;
	st.shared.u32 	[%r140+256], %r1015;
	st.shared.u32 	[%r140+384], %r1016;
	st.shared.u32 	[%r140+512], %r1017;
	st.shared.u32 	[%r140+640], %r1018;
	st.shared.u32 	[%r140+768], %r1019;
	st.shared.u32 	[%r140+896], %r1020;
	st.shared.u32 	[%r140+1024], %r1021;
	st.shared.u32 	[%r140+1152], %r1022;
	st.shared.u32 	[%r140+1280], %r1023;
	st.shared.u32 	[%r140+1408], %r1024;
	st.shared.u32 	[%r140+1536], %r1025;
	st.shared.u32 	[%r140+1664], %r1026;
	st.shared.u32 	[%r140+1792], %r1027;
	st.shared.u32 	[%r140+1920], %r1028;
	st.shared.u32 	[%r140+2048], %r1029;
	st.shared.u32 	[%r140+2176], %r1030;
	st.shared.u32 	[%r140+2304], %r1031;
	st.shared.u32 	[%r140+2432], %r1032;
	st.shared.u32 	[%r140+2560], %r1033;
	st.shared.u32 	[%r140+2688], %r1034;
	bar.warp.sync 	-1;
	mad.lo.s32 	%r141, %r252, 84, %r140;
	ld.shared.v2.u32 	{%r142, %r143}, [%r141];
	ld.shared.v2.u32 	{%r144, %r145}, [%r141+8];
	ld.shared.v2.u32 	{%r146, %r147}, [%r141+16];
	ld.shared.v2.u32 	{%r148, %r149}, [%r141+24];
	ld.shared.v2.u32 	{%r150, %r151}, [%r141+32];
	ld.shared.v2.u32 	{%r152, %r153}, [%r141+40];
	ld.shared.v2.u32 	{%r154, %r155}, [%r141+48];
	ld.shared.v2.u32 	{%r156, %r157}, [%r141+56];
	ld.shared.v2.u32 	{%r158, %r159}, [%r141+64];
	ld.shared.v2.u32 	{%r160, %r161}, [%r141+72];
	ld.shared.v2.u32 	{%r162, %r163}, [%r141+80];
	bar.sync 	0;
	setp.ne.s32 	%p25, %r998, 0;
	@%p25 bra 	$L__BB8_75;
	add.s32 	%r485, %r143, %r142;
	add.s32 	%r486, %r144, %r485;
	add.s32 	%r487, %r145, %r486;
	add.s32 	%r488, %r146, %r487;
	add.s32 	%r489, %r147, %r488;
	add.s32 	%r490, %r148, %r489;
	add.s32 	%r491, %r149, %r490;
	add.s32 	%r492, %r150, %r491;
	add.s32 	%r493, %r151, %r492;
	add.s32 	%r494, %r152, %r493;
	add.s32 	%r495, %r153, %r494;
	add.s32 	%r496, %r154, %r495;
	add.s32 	%r497, %r155, %r496;
	add.s32 	%r498, %r156, %r497;
	add.s32 	%r499, %r157, %r498;
	add.s32 	%r500, %r158, %r499;
	add.s32 	%r501, %r159, %r500;
	add.s32 	%r502, %r160, %r501;
	add.s32 	%r503, %r161, %r502;
	add.s32 	%r504, %r162, %r503;
	add.s32 	%r459, %r163, %r504;
	mov.b32 	%r457, 1;
	mov.b32 	%r482, 0;
	mov.b32 	%r484, -1;
	// begin inline asm
	{  .reg .u32 r0;  .reg .pred p;  shfl.sync.up.b32 r0|p, %r459, %r457, %r482, %r484;  @p add.u32 r0, r0, %r459;  mov.u32 %r455, r0;}
	// end inline asm
	mov.b32 	%r463, 2;
	// begin inline asm
	{  .reg .u32 r0;  .reg .pred p;  shfl.sync.up.b32 r0|p, %r455, %r463, %r482, %r484;  @p add.u32 r0, r0, %r455;  mov.u32 %r461, r0;}
	// end inline asm
	mov.b32 	%r469, 4;
	// begin inline asm
	{  .reg .u32 r0;  .reg .pred p;  shfl.sync.up.b32 r0|p, %r461, %r469, %r482, %r484;  @p add.u32 r0, r0, %r461;  mov.u32 %r467, r0;}
	// end inline asm
	mov.b32 	%r475, 8;
	// begin inline asm
	{  .reg .u32 r0;  .reg .pred p;  shfl.sync.up.b32 r0|p, %r467, %r475, %r482, %r484;  @p add.u32 r0, r0, %r467;  mov.u32 %r473, r0;}
	// end inline asm
	mov.b32 	%r481, 16;
	// begin inline asm
	{  .reg .u32 r0;  .reg .pred p;  shfl.sync.up.b32 r0|p, %r473, %r481, %r482, %r484;  @p add.u32 r0, r0, %r473;  mov.u32 %r479, r0;}
	// end inline asm
	setp.ne.s32 	%p67, %r252, 31;
	@%p67 bra 	$L__BB8_74;
	shl.b32 	%r505, %r139, 2;
	mov.u32 	%r506, _ZZN3cub18CUB_300001_SM_10006detail4scan16DeviceScanKernelINS2_10policy_hubIjjjjN4cuda3std3__44plusIvEEE10Policy1000EN6thrust24THRUST_300001_SM_1000_NS6detail15normal_iteratorINSD_10device_ptrIjEEEESI_NS0_13ScanTileStateIjLb1EEES9_NS0_8NullTypeEjjLb0ESL_EEvT0_T1_T2_iT3_T4_T5_E12temp_storage;
	add.s32 	%r507, %r506, %r505;
	st.shared.u32 	[%r507+16], %r479;
$L__BB8_74:
	sub.s32 	%r508, %r479, %r459;
	bar.sync 	0;
	ld.shared.v4.u32 	{%r509, %r510, %r511, %r512}, [_ZZN3cub18CUB_300001_SM_10006detail4scan16DeviceScanKernelINS2_10policy_hubIjjjjN4cuda3std3__44plusIvEEE10Policy1000EN6thrust24THRUST_300001_SM_1000_NS6detail15normal_iteratorINSD_10device_ptrIjEEEESI_NS0_13ScanTileStateIjLb1EEES9_NS0_8NullTypeEjjLb0ESL_EEvT0_T1_T2_iT3_T4_T5_E12temp_storage+16];
	add.s32 	%r513, %r510, %r509;
	setp.eq.s32 	%p68, %r139, 2;
	selp.b32 	%r514, %r513, %r509, %p68;
	add.s32 	%r515, %r513, %r511;
	setp.eq.s32 	%p69, %r139, 3;
	selp.b32 	%r516, %r515, %r514, %p69;
	add.s32 	%r517, %r515, %r512;
	setp.eq.s32 	%p70, %r139, 4;
	selp.b32 	%r518, %r517, %r516, %p70;
	ld.shared.v4.u32 	{%r519, %r520, %r521, %r522}, [_ZZN3cub18CUB_300001_SM_10006detail4scan16DeviceScanKernelINS2_10policy_hubIjjjjN4cuda3std3__44plusIvEEE10Policy1000EN6thrust24THRUST_300001_SM_1000_NS6detail15normal_iteratorINSD_10device_ptrIjEEEESI_NS0_13ScanTileStateIjLb1EEES9_NS0_8NullTypeEjjLb0ESL_EEvT0_T1_T2_iT3_T4_T5_E12temp_storage+32];
	add.s32 	%r523, %r517, %r519;
	setp.eq.s32 	%p71, %r139, 5;
	selp.b32 	%r524, %r523, %r518, %p71;
	add.s32 	%r525, %r523, %r520;
	setp.eq.s32 	%p72, %r139, 6;
	selp.b32 	%r526, %r525, %r524, %p72;
	add.s32 	%r527, %r525, %r521;
	setp.eq.s32 	%p73, %r139, 7;
	selp.b32 	%r528, %r527, %r526, %p73;
	add.s32 	%r529, %r527, %r522;
	setp.eq.s32 	%p74, %r139, 8;
	selp.b32 	%r530, %r529, %r528, %p74;
	.pragma "used_bytes_mask 4095";
	ld.shared.v4.u32 	{%r531, %r532, %r533, %r534}, [_ZZN3cub18CUB_300001_SM_10006detail4scan16DeviceScanKernelINS2_10policy_hubIjjjjN4cuda3std3__44plusIvEEE10Policy1000EN6thrust24THRUST_300001_SM_1000_NS6detail15normal_iteratorINSD_10device_ptrIjEEEESI_NS0_13ScanTileStateIjLb1EEES9_NS0_8NullTypeEjjLb0ESL_EEvT0_T1_T2_iT3_T4_T5_E12temp_storage+48];
	add.s32 	%r535, %r529, %r531;
	setp.eq.s32 	%p75, %r139, 9;
	selp.b32 	%r536, %r535, %r530, %p75;
	add.s32 	%r537, %r535, %r532;
	setp.eq.s32 	%p76, %r139, 10;
	selp.b32 	%r538, %r537, %r536, %p76;
	add.s32 	%r539, %r537, %r533;
	setp.eq.s32 	%p77, %r139, 11;
	selp.b32 	%r540, %r539, %r538, %p77;
	setp.lt.u32 	%p78, %r82, 32;
	setp.eq.s32 	%p79, %r252, 0;
	selp.b32 	%r541, 0, %r508, %p79;
	add.s32 	%r542, %r540, %r541;
	selp.b32 	%r543, %r508, %r542, %p78;
	setp.eq.s32 	%p80, %r82, 0;
	selp.b32 	%r1049, 0, %r543, %p80;
	bra.uni 	$L__BB8_94;
$L__BB8_75:
	add.s32 	%r286, %r143, %r142;
	add.s32 	%r287, %r144, %r286;
	add.s32 	%r288, %r145, %r287;
	add.s32 	%r289, %r146, %r288;
	add.s32 	%r290, %r147, %r289;
	add.s32 	%r291, %r148, %r290;
	add.s32 	%r292, %r149, %r291;
	add.s32 	%r293, %r150, %r292;
	add.s32 	%r294, %r151, %r293;
	add.s32 	%r295, %r152, %r294;
	add.s32 	%r296, %r153, %r295;
	add.s32 	%r297, %r154, %r296;
	add.s32 	%r298, %r155, %r297;
	add.s32 	%r299, %r156, %r298;
	add.s32 	%r300, %r157, %r299;
	add.s32 	%r301, %r158, %r300;
	add.s32 	%r302, %r159, %r301;
	add.s32 	%r303, %r160, %r302;
	add.s32 	%r304, %r161, %r303;
	add.s32 	%r305, %r162, %r304;
	add.s32 	%r260, %r163, %r305;
	mov.b32 	%r258, 1;
	mov.b32 	%r283, 0;
	mov.b32 	%r285, -1;
	// begin inline asm
	{  .reg .u32 r0;  .reg .pred p;  shfl.sync.up.b32 r0|p, %r260, %r258, %r283, %r285;  @p add.u32 r0, r0, %r260;  mov.u32 %r256, r0;}
	// end inline asm
	mov.b32 	%r264, 2;
	// begin inline asm
	{  .reg .u32 r0;  .reg .pred p;  shfl.sync.up.b32 r0|p, %r256, %r264, %r283, %r285;  @p add.u32 r0, r0, %r256;  mov.u32 %r262, r0;}
	// end inline asm
	mov.b32 	%r270, 4;
	// begin inline asm
	{  .reg .u32 r0;  .reg .pred p;  shfl.sync.up.b32 r0|p, %r262, %r270, %r283, %r285;  @p add.u32 r0, r0, %r262;  mov.u32 %r268, r0;}
	// end inline asm
	mov.b32 	%r276, 8;
	// begin inline asm
	{  .reg .u32 r0;  .reg .pred p;  shfl.sync.up.b32 r0|p, %r268, %r276, %r283, %r285;  @p add.u32 r0, r0, %r268;  mov.u32 %r274, r0;}
	// end inline asm
	mov.b32 	%r282, 16;
	// begin inline asm
	{  .reg .u32 r0;  .reg .pred p;  shfl.sync.up.b32 r0|p, %r274, %r282, %r283, %r285;  @p add.u32 r0, r0, %r274;  mov.u32 %r280, r0;}
	// end inline asm
	setp.ne.s32 	%p26, %r252, 31;
	@%p26 bra 	$L__BB8_77;
	shl.b32 	%r306, %r139, 2;
	mov.u32 	%r307, _ZZN3cub18CUB_300001_SM_10006detail4scan16DeviceScanKernelINS2_10policy_hubIjjjjN4cuda3std3__44plusIvEEE10Policy1000EN6thrust24THRUST_300001_SM_1000_NS6detail15normal_iteratorINSD_10device_ptrIjEEEESI_NS0_13ScanTileStateIjLb1EEES9_NS0_8NullTypeEjjLb0ESL_EEvT0_T1_T2_iT3_T4_T5_E12temp_storage;
	add.s32 	%r308, %r307, %r306;
	st.shared.u32 	[%r308+16], %r280;
$L__BB8_77:
	sub.s32 	%r309, %r280, %r260;
	bar.sync 	0;
	ld.shared.v4.u32 	{%r310, %r311, %r312, %r313}, [_ZZN3cub18CUB_300001_SM_10006detail4scan16DeviceScanKernelINS2_10policy_hubIjjjjN4cuda3std3__44plusIvEEE10Policy1000EN6thrust24THRUST_300001_SM_1000_NS6detail15normal_iteratorINSD_10device_ptrIjEEEESI_NS0_13ScanTileStateIjLb1EEES9_NS0_8NullTypeEjjLb0ESL_EEvT0_T1_T2_iT3_T4_T5_E12temp_storage+16];
	add.s32 	%r314, %r311, %r310;
	setp.eq.s32 	%p27, %r139, 2;
	selp.b32 	%r315, %r314, %r310, %p27;
	add.s32 	%r316, %r314, %r312;
	setp.eq.s32 	%p28, %r139, 3;
	selp.b32 	%r317, %r316, %r315, %p28;
	add.s32 	%r318, %r316, %r313;
	setp.eq.s32 	%p29, %r139, 4;
	selp.b32 	%r319, %r318, %r317, %p29;
	ld.shared.v4.u32 	{%r320, %r321, %r322, %r323}, [_ZZN3cub18CUB_300001_SM_10006detail4scan16DeviceScanKernelINS2_10policy_hubIjjjjN4cuda3std3__44plusIvEEE10Policy1000EN6thrust24THRUST_300001_SM_1000_NS6detail15normal_iteratorINSD_10device_ptrIjEEEESI_NS0_13ScanTileStateIjLb1EEES9_NS0_8NullTypeEjjLb0ESL_EEvT0_T1_T2_iT3_T4_T5_E12temp_storage+32];
	add.s32 	%r324, %r318, %r320;
	setp.eq.s32 	%p30, %r139, 5;
	selp.b32 	%r325, %r324, %r319, %p30;
	add.s32 	%r326, %r324, %r321;
	setp.eq.s32 	%p31, %r139, 6;
	selp.b32 	%r327, %r326, %r325, %p31;
	add.s32 	%r328, %r326, %r322;
	setp.eq.s32 	%p32, %r139, 7;
	selp.b32 	%r329, %r328, %r327, %p32;
	add.s32 	%r330, %r328, %r323;
	setp.eq.s32 	%p33, %r139, 8;
	selp.b32 	%r331, %r330, %r329, %p33;
	ld.shared.v4.u32 	{%r332, %r333, %r334, %r335}, [_ZZN3cub18CUB_300001_SM_10006detail4scan16DeviceScanKernelINS2_10policy_hubIjjjjN4cuda3std3__44plusIvEEE10Policy1000EN6thrust24THRUST_300001_SM_1000_NS6detail15normal_iteratorINSD_10device_ptrIjEEEESI_NS0_13ScanTileStateIjLb1EEES9_NS0_8NullTypeEjjLb0ESL_EEvT0_T1_T2_iT3_T4_T5_E12temp_storage+48];
	add.s32 	%r336, %r330, %r332;
	setp.eq.s32 	%p34, %r139, 9;
	selp.b32 	%r337, %r336, %r331, %p34;
	add.s32 	%r338, %r336, %r333;
	setp.eq.s32 	%p35, %r139, 10;
	selp.b32 	%r339, %r338, %r337, %p35;
	add.s32 	%r340, %r338, %r334;
	setp.eq.s32 	%p36, %r139, 11;
	selp.b32 	%r341, %r340, %r339, %p36;
	add.s32 	%r169, %r340, %r335;
	setp.gt.u32 	%p37, %r82, 31;
	setp.lt.u32 	%p38, %r82, 32;
	setp.eq.s32 	%p39, %r252, 0;
	selp.b32 	%r342, 0, %r309, %p39;
	add.s32 	%r1048, %r341, %r342;
	selp.b32 	%r171, %r309, %r1048, %p38;
	@%p37 bra 	$L__BB8_93;
	setp.ne.s32 	%p40, %r82, 0;
	mul.wide.s32 	%rd18, %r998, 8;
	add.s64 	%rd10, %rd1, %rd18;
	@%p40 bra 	$L__BB8_80;
	st.shared.u32 	[_ZZN3cub18CUB_300001_SM_10006detail4scan16DeviceScanKernelINS2_10policy_hubIjjjjN4cuda3std3__44plusIvEEE10Policy1000EN6thrust24THRUST_300001_SM_1000_NS6detail15normal_iteratorINSD_10device_ptrIjEEEESI_NS0_13ScanTileStateIjLb1EEES9_NS0_8NullTypeEjjLb0ESL_EEvT0_T1_T2_iT3_T4_T5_E12temp_storage+12], %r169;
	add.s64 	%rd19, %rd10, 256;
	mov.b32 	%r343, 100;
	// begin inline asm
	st.relaxed.gpu.v2.u32 [%rd19], {%r343, %r169};
	// end inline asm
$L__BB8_80:
	not.b32 	%r349, %r82;
	add.s32 	%r1043, %r998, %r349;
	mov.b32 	%r345, 830;
	// begin inline asm
	nanosleep.u32 %r345;
	// end inline asm
	mul.wide.s32 	%rd21, %r1043, 8;
	add.s64 	%rd22, %rd1, %rd21;
	add.s64 	%rd20, %rd22, 256;
	// begin inline asm
	ld.relaxed.gpu.v2.u32 {%r1045, %r1037}, [%rd20];
	// end inline asm
	mov.b32 	%r1038, 952;
$L__BB8_81:
	setp.eq.s32 	%p41, %r1045, 99;
	mov.b32 	%r350, -1;
	vote.sync.any.pred 	%p42, %p41, %r350;
	not.pred 	%p43, %p42;
	@%p43 bra 	$L__BB8_83;
	mul.lo.s32 	%r453, %r998, 16807;
	and.b32  	%r998, %r453, 2147483647;
	add.s32 	%r454, %r1038, 1;
	rem.u32 	%r450, %r998, %r454;
	// begin inline asm
	nanosleep.u32 %r450;
	// end inline asm
	shr.u32 	%r1038, %r1038, 1;
	// begin inline asm
	ld.relaxed.gpu.v2.u32 {%r1045, %r1037}, [%rd20];
	// end inline asm
	bra.uni 	$L__BB8_81;
$L__BB8_83:
	setp.eq.s32 	%p44, %r1045, 101;
	mov.b32 	%r377, -1;
	vote.sync.ballot.b32 	%r379, %p44, %r377;
	// begin inline asm
	mov.u32 %r352, %lanemask_ge;
	// end inline asm
	and.b32  	%r380, %r379, %r352;
	or.b32  	%r381, %r380, -2147483648;
	add.s32 	%r382, %r381, -1;
	not.b32 	%r383, %r381;
	and.b32  	%r384, %r383, %r382;
	popc.b32 	%r356, %r384;
	mov.b32 	%r355, 1;
	// begin inline asm
	shfl.sync.down.b32 %r353, %r1037, %r355, %r356, %r377;
	// end inline asm
	setp.lt.s32 	%p46, %r252, %r356;
	selp.b32 	%r385, %r353, 0, %p46;
	add.s32 	%r359, %r385, %r1037;
	mov.b32 	%r360, 2;
	// begin inline asm
	shfl.sync.down.b32 %r358, %r359, %r360, %r356, %r377;
	// end inline asm
	add.s32 	%r386, %r252, 2;
	setp.gt.s32 	%p47, %r386, %r356;
	selp.b32 	%r387, 0, %r358, %p47;
	add.s32 	%r364, %r359, %r387;
	mov.b32 	%r365, 4;
	// begin inline asm
	shfl.sync.down.b32 %r363, %r364, %r365, %r356, %r377;
	// end inline asm
	add.s32 	%r388, %r252, 4;
	setp.gt.s32 	%p48, %r388, %r356;
	selp.b32 	%r389, 0, %r363, %p48;
	add.s32 	%r369, %r364, %r389;
	mov.b32 	%r370, 8;
	// begin inline asm
	shfl.sync.down.b32 %r368, %r369, %r370, %r356, %r377;
	// end inline asm
	add.s32 	%r390, %r252, 8;
	setp.gt.s32 	%p49, %r390, %r356;
	selp.b32 	%r391, 0, %r368, %p49;
	add.s32 	%r374, %r369, %r391;
	mov.b32 	%r375, 16;
	// begin inline asm
	shfl.sync.down.b32 %r373, %r374, %r375, %r356, %r377;
	// end inline asm
	add.s32 	%r392, %r252, 16;
	setp.gt.s32 	%p50, %r392, %r356;
	selp.b32 	%r393, 0, %r373, %p50;
	add.s32 	%r1041, %r374, %r393;
	add.s64 	%rd11, %rd1, 256;
	mov.b32 	%r1039, 952;
$L__BB8_84:
	setp.ne.s32 	%p51, %r1045, 101;
	mov.b32 	%r394, -1;
	vote.sync.all.pred 	%p52, %p51, %r394;
	not.pred 	%p53, %p52;
	@%p53 bra 	$L__BB8_89;
	shr.u32 	%r1039, %r1039, 1;
	mul.wide.s32 	%rd25, %r1043, 8;
	add.s64 	%rd26, %rd11, %rd25;
	add.s64 	%rd24, %rd26, -256;
	// begin inline asm
	ld.relaxed.gpu.v2.u32 {%r1045, %r1046}, [%rd24];
	// end inline asm
	mov.u32 	%r1047, %r1039;
$L__BB8_86:
	setp.eq.s32 	%p57, %r1045, 99;
	mov.b32 	%r402, -1;
	vote.sync.any.pred 	%p58, %p57, %r402;
	not.pred 	%p59, %p58;
	@%p59 bra 	$L__BB8_88;
	mul.lo.s32 	%r448, %r998, 16807;
	and.b32  	%r998, %r448, 2147483647;
	add.s32 	%r449, %r1047, 1;
	rem.u32 	%r445, %r998, %r449;
	// begin inline asm
	nanosleep.u32 %r445;
	// end inline asm
	shr.u32 	%r1047, %r1047, 1;
	// begin inline asm
	ld.relaxed.gpu.v2.u32 {%r1045, %r1046}, [%rd24];
	// end inline asm
	bra.uni 	$L__BB8_86;
$L__BB8_88:
	setp.eq.s32 	%p60, %r1045, 101;
	mov.b32 	%r428, -1;
	vote.sync.ballot.b32 	%r429, %p60, %r428;
	and.b32  	%r430, %r429, %r352;
	or.b32  	%r431, %r430, -2147483648;
	add.s32 	%r432, %r431, -1;
	not.b32 	%r433, %r431;
	and.b32  	%r434, %r433, %r432;
	popc.b32 	%r407, %r434;
	mov.b32 	%r406, 1;
	// begin inline asm
	shfl.sync.down.b32 %r404, %r1046, %r406, %r407, %r428;
	// end inline asm
	setp.lt.s32 	%p62, %r252, %r407;
	selp.b32 	%r435, %r404, 0, %p62;
	add.s32 	%r410, %r435, %r1046;
	mov.b32 	%r411, 2;
	// begin inline asm
	shfl.sync.down.b32 %r409, %r410, %r411, %r407, %r428;
	// end inline asm
	add.s32 	%r436, %r252, 2;
	setp.gt.s32 	%p63, %r436, %r407;
	selp.b32 	%r437, 0, %r409, %p63;
	add.s32 	%r415, %r410, %r437;
	mov.b32 	%r416, 4;
	// begin inline asm
	shfl.sync.down.b32 %r414, %r415, %r416, %r407, %r428;
	// end inline asm
	add.s32 	%r438, %r252, 4;
	setp.gt.s32 	%p64, %r438, %r407;
	selp.b32 	%r439, 0, %r414, %p64;
	add.s32 	%r420, %r415, %r439;
	mov.b32 	%r421, 8;
	// begin inline asm
	shfl.sync.down.b32 %r419, %r420, %r421, %r407, %r428;
	// end inline asm
	add.s32 	%r440, %r252, 8;
	setp.gt.s32 	%p65, %r440, %r407;
	selp.b32 	%r441, 0, %r419, %p65;
	add.s32 	%r425, %r420, %r441;
	mov.b32 	%r426, 16;
	// begin inline asm
	shfl.sync.down.b32 %r424, %r425, %r426, %r407, %r428;
	// end inline asm
	add.s32 	%r442, %r252, 16;
	setp.gt.s32 	%p66, %r442, %r407;
	selp.b32 	%r443, 0, %r424, %p66;
	add.s32 	%r444, %r443, %r1041;
	add.s32 	%r1041, %r444, %r425;
	add.s32 	%r1043, %r1043, -32;
	bra.uni 	$L__BB8_84;
$L__BB8_89:
	@%p40 bra 	$L__BB8_91;
	add.s32 	%r397, %r1041, %r169;
	add.s64 	%rd23, %rd10, 256;
	mov.b32 	%r396, 101;
	// begin inline asm
	st.relaxed.gpu.v2.u32 [%rd23], {%r396, %r397};
	// end inline asm
	st.shared.u32 	[_ZZN3cub18CUB_300001_SM_10006detail4scan16DeviceScanKernelINS2_10policy_hubIjjjjN4cuda3std3__44plusIvEEE10Policy1000EN6thrust24THRUST_300001_SM_1000_NS6detail15normal_iteratorINSD_10device_ptrIjEEEESI_NS0_13ScanTileStateIjLb1EEES9_NS0_8NullTypeEjjLb0ESL_EEvT0_T1_T2_iT3_T4_T5_E12temp_storage+4], %r1041;
	st.shared.u32 	[_ZZN3cub18CUB_300001_SM_10006detail4scan16DeviceScanKernelINS2_10policy_hubIjjjjN4cuda3std3__44plusIvEEE10Policy1000EN6thrust24THRUST_300001_SM_1000_NS6detail15normal_iteratorINSD_10device_ptrIjEEEESI_NS0_13ScanTileStateIjLb1EEES9_NS0_8NullTypeEjjLb0ESL_EEvT0_T1_T2_iT3_T4_T5_E12temp_storage+8], %r397;
$L__BB8_91:
	setp.ne.s32 	%p55, %r252, 0;
	mov.u32 	%r1048, %r171;
	@%p55 bra 	$L__BB8_93;
	st.shared.u32 	[_ZZN3cub18CUB_300001_SM_10006detail4scan16DeviceScanKernelINS2_10policy_hubIjjjjN4cuda3std3__44plusIvEEE10Policy1000EN6thrust24THRUST_300001_SM_1000_NS6detail15normal_iteratorINSD_10device_ptrIjEEEESI_NS0_13ScanTileStateIjLb1EEES9_NS0_8NullTypeEjjLb0ESL_EEvT0_T1_T2_iT3_T4_T5_E12temp_storage+76], %r1041;
	mov.u32 	%r1048, %r1041;
$L__BB8_93:
	bar.sync 	0;
	setp.eq.s32 	%p56, %r82, 0;
	ld.shared.u32 	%r398, [_ZZN3cub18CUB_300001_SM_10006detail4scan16DeviceScanKernelINS2_10policy_hubIjjjjN4cuda3std3__44plusIvEEE10Policy1000EN6thrust24THRUST_300001_SM_1000_NS6detail15normal_iteratorINSD_10device_ptrIjEEEESI_NS0_13ScanTileStateIjLb1EEES9_NS0_8NullTypeEjjLb0ESL_EEvT0_T1_T2_iT3_T4_T5_E12temp_storage+76];
	selp.b32 	%r399, 0, %r398, %p56;
	add.s32 	%r1049, %r399, %r1048;
$L__BB8_94:
	add.s32 	%r544, %r1049, %r142;
	add.s32 	%r545, %r143, %r544;
	add.s32 	%r546, %r144, %r545;
	add.s32 	%r547, %r145, %r546;
	add.s32 	%r548, %r146, %r547;
	add.s32 	%r549, %r147, %r548;
	add.s32 	%r550, %r148, %r549;
	add.s32 	%r551, %r149, %r550;
	add.s32 	%r552, %r150, %r551;
	add.s32 	%r553, %r151, %r552;
	add.s32 	%r554, %r152, %r553;
	add.s32 	%r555, %r153, %r554;
	add.s32 	%r556, %r154, %r555;
	add.s32 	%r557, %r155, %r556;
	add.s32 	%r558, %r156, %r557;
	add.s32 	%r559, %r157, %r558;
	add.s32 	%r560, %r158, %r559;
	add.s32 	%r561, %r159, %r560;
	add.s32 	%r562, %r160, %r561;
	add.s32 	%r563, %r161, %r562;
	add.s32 	%r564, %r162, %r563;
	add.s32 	%r565, %r163, %r564;
	bar.sync 	0;
	st.shared.v2.u32 	[%r141], {%r544, %r545};
	st.shared.v2.u32 	[%r141+8], {%r546, %r547};
	st.shared.v2.u32 	[%r141+16], {%r548, %r549};
	st.shared.v2.u32 	[%r141+24], {%r550, %r551};
	st.shared.v2.u32 	[%r141+32], {%r552, %r553};
	st.shared.v2.u32 	[%r141+40], {%r554, %r555};
	st.shared.v2.u32 	[%r141+48], {%r556, %r557};
	st.shared.v2.u32 	[%r141+56], {%r558, %r559};
	st.shared.v2.u32 	[%r141+64], {%r560, %r561};
	st.shared.v2.u32 	[%r141+72], {%r562, %r563};
	st.shared.v2.u32 	[%r141+80], {%r564, %r565};
	bar.warp.sync 	-1;
	ld.shared.u32 	%r210, [%r140];
	ld.shared.u32 	%r211, [%r140+128];
	ld.shared.u32 	%r212, [%r140+256];
	ld.shared.u32 	%r213, [%r140+384];
	ld.shared.u32 	%r214, [%r140+512];
	ld.shared.u32 	%r215, [%r140+640];
	ld.shared.u32 	%r216, [%r140+768];
	ld.shared.u32 	%r217, [%r140+896];
	ld.shared.u32 	%r218, [%r140+1024];
	ld.shared.u32 	%r219, [%r140+1152];
	ld.shared.u32 	%r220, [%r140+1280];
	ld.shared.u32 	%r221, [%r140+1408];
	ld.shared.u32 	%r222, [%r140+1536];
	ld.shared.u32 	%r223, [%r140+1664];
	ld.shared.u32 	%r224, [%r140+1792];
	ld.shared.u32 	%r225, [%r140+1920];
	ld.shared.u32 	%r226, [%r140+2048];
	ld.shared.u32 	%r227, [%r140+2176];
	ld.shared.u32 	%r228, [%r140+2304];
	ld.shared.u32 	%r229, [%r140+2432];
	ld.shared.u32 	%r230, [%r140+2560];
	ld.shared.u32 	%r231, [%r140+2688];
	setp.ne.s32 	%p81, %r82, 0;
	@%p81 bra 	$L__BB8_96;
	st.volatile.shared.u32 	[_ZZN3cub18CUB_300001_SM_10006detail4scan16DeviceScanKernelINS2_10policy_hubIjjjjN4cuda3std3__44plusIvEEE10Policy1000EN6thrust24THRUST_300001_SM_1000_NS6detail15normal_iteratorINSD_10device_ptrIjEEEESI_NS0_13ScanTileStateIjLb1EEES9_NS0_8NullTypeEjjLb0ESL_EEvT0_T1_T2_iT3_T4_T5_E12temp_storage+33792], %r3;
$L__BB8_96:
	ld.param.u32 	%r997, [_ZN3cub18CUB_300001_SM_10006detail4scan16DeviceScanKernelINS2_10policy_hubIjjjjN4cuda3std3__44plusIvEEE10Policy1000EN6thrust24THRUST_300001_SM_1000_NS6detail15normal_iteratorINSD_10device_ptrIjEEEESI_NS0_13ScanTileStateIjLb1EEES9_NS0_8NullTypeEjjLb0ESL_EEvT0_T1_T2_iT3_T4_T5__param_3];
	bar.sync 	0;
	ld.volatile.shared.u32 	%r232, [_ZZN3cub18CUB_300001_SM_10006detail4scan16DeviceScanKernelINS2_10policy_hubIjjjjN4cuda3std3__44plusIvEEE10Policy1000EN6thrust24THRUST_300001_SM_1000_NS6detail15normal_iteratorINSD_10device_ptrIjEEEESI_NS0_13ScanTileStateIjLb1EEES9_NS0_8NullTypeEjjLb0ESL_EEvT0_T1_T2_iT3_T4_T5_E12temp_storage+33792];
	cvt.u64.u32 	%rd33, %r84;
	mov.u32 	%r566, %ctaid.x;
	add.s32 	%r567, %r997, %r566;
	mul.lo.s32 	%r568, %r567, 8448;
	cvt.u64.u32 	%rd34, %r568;
	add.s64 	%rd35, %rd33, %rd34;
	setp.ge.s32 	%p82, %r84, %r232;
	shl.b64 	%rd36, %rd35, 2;
	add.s64 	%rd12, %rd3, %rd36;
	@%p82 bra 	$L__BB8_98;
	st.global.u32 	[%rd12], %r210;
$L__BB8_98:
	mov.u32 	%r569, %tid.x;
	and.b32  	%r570, %r569, 992;
	mul.lo.s32 	%r571, %r570, 22;
	and.b32  	%r572, %r569, 31;
	or.b32  	%r573, %r571, %r572;
	or.b32  	%r574, %r573, 32;
	setp.ge.s32 	%p83, %r574, %r232;
	@%p83 bra 	$L__BB8_100;
	st.global.u32 	[%rd12+128], %r211;
$L__BB8_100:
	setp.ge.s32 	%p84, %r89, %r232;
	@%p84 bra 	$L__BB8_102;
	st.global.u32 	[%rd12+256], %r212;
$L__BB8_102:
	setp.ge.s32 	%p85, %r92, %r232;
	@%p85 bra 	$L__BB8_104;
	st.global.u32 	[%rd12+384], %r213;
$L__BB8_104:
	add.s32 	%r580, %r573, 128;
	setp.ge.s32 	%p86, %r580, %r232;
	@%p86 bra 	$L__BB8_106;
	st.global.u32 	[%rd12+512], %r214;
$L__BB8_106:
	add.s32 	%r586, %r573, 160;
	setp.ge.s32 	%p87, %r586, %r232;
	@%p87 bra 	$L__BB8_108;
	st.global.u32 	[%rd12+640], %r215;
$L__BB8_108:
	add.s32 	%r592, %r573, 192;
	setp.ge.s32 	%p88, %r592, %r232;
	@%p88 bra 	$L__BB8_110;
	st.global.u32 	[%rd12+768], %r216;
$L__BB8_110:
	setp.ge.s32 	%p89, %r101, %r232;
	@%p89 bra 	$L__BB8_112;
	st.global.u32 	[%rd12+896], %r217;
$L__BB8_112:
	add.s32 	%r598, %r573, 256;
	setp.ge.s32 	%p90, %r598, %r232;
	@%p90 bra 	$L__BB8_114;
	st.global.u32 	[%rd12+1024], %r218;
$L__BB8_114:
	add.s32 	%r604, %r573, 288;
	setp.ge.s32 	%p91, %r604, %r232;
	@%p91 bra 	$L__BB8_116;
	st.global.u32 	[%rd12+1152], %r219;
$L__BB8_116:
	add.s32 	%r610, %r573, 320;
	setp.ge.s32 	%p92, %r610, %r232;
	@%p92 bra 	$L__BB8_118;
	st.global.u32 	[%rd12+1280], %r220;
$L__BB8_118:
	setp.ge.s32 	%p93, %r110, %r232;
	@%p93 bra 	$L__BB8_120;
	st.global.u32 	[%rd12+1408], %r221;
$L__BB8_120:
	setp.ge.s32 	%p94, %r113, %r232;
	@%p94 bra 	$L__BB8_122;
	st.global.u32 	[%rd12+1536], %r222;
$L__BB8_122:
	setp.ge.s32 	%p95, %r116, %r232;
	@%p95 bra 	$L__BB8_124;
	st.global.u32 	[%rd12+1664], %r223;
$L__BB8_124:
	setp.ge.s32 	%p96, %r119, %r232;
	@%p96 bra 	$L__BB8_126;
	st.global.u32 	[%rd12+1792], %r224;
$L__BB8_126:
	add.s32 	%r616, %r573, 480;
	setp.ge.s32 	%p97, %r616, %r232;
	@%p97 bra 	$L__BB8_128;
	st.global.u32 	[%rd12+1920], %r225;
$L__BB8_128:
	add.s32 	%r622, %r573, 512;
	setp.ge.s32 	%p98, %r622, %r232;
	@%p98 bra 	$L__BB8_130;
	st.global.u32 	[%rd12+2048], %r226;
$L__BB8_130:
	setp.ge.s32 	%p99, %r126, %r232;
	@%p99 bra 	$L__BB8_132;
	st.global.u32 	[%rd12+2176], %r227;
$L__BB8_132:
	add.s32 	%r628, %r573, 576;
	setp.ge.s32 	%p100, %r628, %r232;
	@%p100 bra 	$L__BB8_134;
	st.global.u32 	[%rd12+2304], %r228;
$L__BB8_134:
	setp.ge.s32 	%p101, %r131, %r232;
	@%p101 bra 	$L__BB8_136;
	st.global.u32 	[%rd12+2432], %r229;
$L__BB8_136:
	add.s32 	%r634, %r573, 640;
	setp.ge.s32 	%p102, %r634, %r232;
	@%p102 bra 	$L__BB8_138;
	st.global.u32 	[%rd12+2560], %r230;
$L__BB8_138:
	add.s32 	%r640, %r573, 672;
	setp.ge.s32 	%p103, %r640, %r232;
	@%p103 bra 	$L__BB8_140;
	st.global.u32 	[%rd12+2688], %r231;
$L__BB8_140:
	ret;

}
	// .globl	_ZN3cub18CUB_300001_SM_10006detail4scan16DeviceScanKernelINS2_10policy_hubIjjjmN4cuda3std3__44plusIvEEE10Policy1000EN6thrust24THRUST_300001_SM_1000_NS6detail15normal_iteratorINSD_10device_ptrIjEEEESI_NS0_13ScanTileStateIjLb1EEES9_NS0_8NullTypeEmjLb0ESL_EEvT0_T1_T2_iT3_T4_T5_
.visible .entry _ZN3cub18CUB_300001_SM_10006detail4scan16DeviceScanKernelINS2_10policy_hubIjjjmN4cuda3std3__44plusIvEEE10Policy1000EN6thrust24THRUST_300001_SM_1000_NS6detail15normal_iteratorINSD_10device_ptrIjEEEESI_NS0_13ScanTileStateIjLb1EEES9_NS0_8NullTypeEmjLb0ESL_EEvT0_T1_T2_iT3_T4_T5_(
	.param .align 8 .b8 _ZN3cub18CUB_300001_SM_10006detail4scan16DeviceScanKernelINS2_10policy_hubIjjjmN4cuda3std3__44plusIvEEE10Policy1000EN6thrust24THRUST_300001_SM_1000_NS6detail15normal_iteratorINSD_10device_ptrIjEEEESI_NS0_13ScanTileStateIjLb1EEES9_NS0_8NullTypeEmjLb0ESL_EEvT0_T1_T2_iT3_T4_T5__param_0[8],
	.param .align 8 .b8 _ZN3cub18CUB_300001_SM_10006detail4scan16DeviceScanKernelINS2_10policy_hubIjjjmN4cuda3std3__44plusIvEEE10Policy1000EN6thrust24THRUST_300001_SM_1000_NS6detail15normal_iteratorINSD_10device_ptrIjEEEESI_NS0_13ScanTileStateIjLb1EEES9_NS0_8NullTypeEmjLb0ESL_EEvT0_T1_T2_iT3_T4_T5__param_1[8],
	.param .align 8 .b8 _ZN3cub18CUB_300001_SM_10006detail4scan16DeviceScanKernelINS2_10policy_hubIjjjmN4cuda3std3__44plusIvEEE10Policy1000EN6thrust24THRUST_300001_SM_1000_NS6detail15normal_iteratorINSD_10device_ptrIjEEEESI_NS0_13ScanTileStateIjLb1EEES9_NS0_8NullTypeEmjLb0ESL_EEvT0_T1_T2_iT3_T4_T5__param_2[8],
	.param .u32 _ZN3cub18CUB_300001_SM_10006detail4scan16DeviceScanKernelINS2_10policy_hubIjjjmN4cuda3std3__44plusIvEEE10Policy1000EN6thrust24THRUST_300001_SM_1000_NS6detail15normal_iteratorINSD_10device_ptrIjEEEESI_NS0_13ScanTileStateIjLb1EEES9_NS0_8NullTypeEmjLb0ESL_EEvT0_T1_T2_iT3_T4_T5__param_3,
	.param .align 1 .b8 _ZN3cub18CUB_300001_SM_10006detail4scan16DeviceScanKernelINS2_10policy_hubIjjjmN4cuda3std3__44plusIvEEE10Policy1000EN6thrust24THRUST_300001_SM_1000_NS6detail15normal_iteratorINSD_10device_ptrIjEEEESI_NS0_13ScanTileStateIjLb1EEES9_NS0_8NullTypeEmjLb0ESL_EEvT0_T1_T2_iT3_T4_T5__param_4[1],
	.param .align 1 .b8 _ZN3cub18CUB_300001_SM_10006detail4scan16DeviceScanKernelINS2_10policy_hubIjjjmN4cuda3std3__44plusIvEEE10Policy1000EN6thrust24THRUST_300001_SM_1000_NS6detail15normal_iteratorINSD_10device_ptrIjEEEESI_NS0_13ScanTileStateIjLb1EEES9_NS0_8NullTypeEmjLb0ESL_EEvT0_T1_T2_iT3_T4_T5__param_5[1],
	.param .u64 _ZN3cub18CUB_300001_SM_10006detail4scan16DeviceScanKernelINS2_10policy_hubIjjjmN4cuda3std3__44plusIvEEE10Policy1000EN6thrust24THRUST_300001_SM_1000_NS6detail15normal_iteratorINSD_10device_ptrIjEEEESI_NS0_13ScanTileStateIjLb1EEES9_NS0_8NullTypeEmjLb0ESL_EEvT0_T1_T2_iT3_T4_T5__param_6
)
.maxntid 416
{
	.reg .pred 	%p<158>;
	.reg .b32 	%r<1009>;
	.reg .b64 	%rd<55>;
	// demoted variable
	.shared .align 16 .b8 _ZZN3cub18CUB_300001_SM_10006detail4scan16DeviceScanKernelINS2_10policy_hubIjjjmN4cuda3std3__44plusIvEEE10Policy1000EN6thrust24THRUST_300001_SM_1000_NS6detail15normal_iteratorINSD_10device_ptrIjEEEESI_NS0_13ScanTileStateIjLb1EEES9_NS0_8NullTypeEmjLb0ESL_EEvT0_T1_T2_iT3_T4_T5_E12temp_storage[31632];
	ld.param.u64 	%rd1, [_ZN3cub18CUB_300001_SM_10006detail4scan16DeviceScanKernelINS2_10policy_hubIjjjmN4cuda3std3__44plusIvEEE10Policy1000EN6thrust24THRUST_300001_SM_1000_NS6detail15normal_iteratorINSD_10device_ptrIjEEEESI_NS0_13ScanTileStateIjLb1EEES9_NS0_8NullTypeEmjLb0ESL_EEvT0_T1_T2_iT3_T4_T5__param_2];
	ld.param.u64 	%rd16, [_ZN3cub18CUB_300001_SM_10006detail4scan16DeviceScanKernelINS2_10policy_hubIjjjmN4cuda3std3__44plusIvEEE10Policy1000EN6thrust24THRUST_300001_SM_1000_NS6detail15normal_iteratorINSD_10device_ptrIjEEEESI_NS0_13ScanTileStateIjLb1EEES9_NS0_8NullTypeEmjLb0ESL_EEvT0_T1_T2_iT3_T4_T5__param_1];
	ld.param.u64 	%rd17, [_ZN3cub18CUB_300001_SM_10006detail4scan16DeviceScanKernelINS2_10policy_hubIjjjmN4cuda3std3__44plusIvEEE10Policy1000EN6thrust24THRUST_300001_SM_1000_NS6detail15normal_iteratorINSD_10device_ptrIjEEEESI_NS0_13ScanTileStateIjLb1EEES9_NS0_8NullTypeEmjLb0ESL_EEvT0_T1_T2_iT3_T4_T5__param_0];
	ld.param.u32 	%r200, [_ZN3cub18CUB_300001_SM_10006detail4scan16DeviceScanKernelINS2_10policy_hubIjjjmN4cuda3std3__44plusIvEEE10Policy1000EN6thrust24THRUST_300001_SM_1000_NS6detail15normal_iteratorINSD_10device_ptrIjEEEESI_NS0_13ScanTileStateIjLb1EEES9_NS0_8NullTypeEmjLb0ESL_EEvT0_T1_T2_iT3_T4_T5__param_3];
	ld.param.u64 	%rd18, [_ZN3cub18CUB_300001_SM_10006detail4scan16DeviceScanKernelINS2_10policy_hubIjjjmN4cuda3std3__44plusIvEEE10Policy1000EN6thrust24THRUST_300001_SM_1000_NS6detail15normal_iteratorINSD_10device_ptrIjEEEESI_NS0_13ScanTileStateIjLb1EEES9_NS0_8NullTypeEmjLb0ESL_EEvT0_T1_T2_iT3_T4_T5__param_6];
	cvta.to.global.u64 	%rd2, %rd17;
	cvta.to.global.u64 	%rd3, %rd16;
	mov.u32 	%r201, %ctaid.x;
	add.s32 	%r1, %r200, %r201;
	mul.wide.s32 	%rd4, %r1, 7904;
	sub.s64 	%rd5, %rd18, %rd4;
	setp.lt.u64 	%p1, %rd5, 7905;
	@%p1 bra 	$L__BB9_26;
	mov.u32 	%r2, %tid.x;
	and.b32  	%r625, %r2, 31;
	and.b32  	%r626, %r2, 992;
	mul.lo.s32 	%r627, %r626, 19;
	or.b32  	%r628, %r627, %r625;
	cvt.u64.u32 	%rd38, %r628;
	add.s64 	%rd6, %rd4, %rd38;
	shl.b64 	%rd39, %rd6, 2;
	add.s64 	%rd40, %rd2, %rd39;
	ld.global.u32 	%r629, [%rd40];
	ld.global.u32 	%r630, [%rd40+128];
	ld.global.u32 	%r631, [%rd40+256];
	ld.global.u32 	%r632, [%rd40+384];
	ld.global.u32 	%r633, [%rd40+512];
	ld.global.u32 	%r634, [%rd40+640];
	ld.global.u32 	%r635, [%rd40+768];
	ld.global.u32 	%r636, [%rd40+896];
	ld.global.u32 	%r637, [%rd40+1024];
	ld.global.u32 	%r638, [%rd40+1152];
	ld.global.u32 	%r639, [%rd40+1280];
	ld.global.u32 	%r640, [%rd40+1408];
	ld.global.u32 	%r641, [%rd40+1536];
	ld.global.u32 	%r642, [%rd40+1664];
	ld.global.u32 	%r643, [%rd40+1792];
	ld.global.u32 	%r644, [%rd40+1920];
	ld.global.u32 	%r645, [%rd40+2048];
	ld.global.u32 	%r646, [%rd40+2176];
	ld.global.u32 	%r647, [%rd40+2304];
	// begin inline asm
	mov.u32 %r624, %laneid;
	// end inline asm
	shr.u32 	%r4, %r2, 5;
	mad.lo.s32 	%r648, %r4, 608, %r624;
	shl.b32 	%r649, %r648, 2;
	mov.u32 	%r650, _ZZN3cub18CUB_300001_SM_10006detail4scan16DeviceScanKernelINS2_10policy_hubIjjjmN4cuda3std3__44plusIvEEE10Policy1000EN6thrust24THRUST_300001_SM_1000_NS6detail15normal_iteratorINSD_10device_ptrIjEEEESI_NS0_13ScanTileStateIjLb1EEES9_NS0_8NullTypeEmjLb0ESL_EEvT0_T1_T2_iT3_T4_T5_E12temp_storage;
	add.s32 	%r5, %r650, %r649;
	st.shared.u32 	[%r5], %r629;
	st.shared.u32 	[%r5+128], %r630;
	st.shared.u32 	[%r5+256], %r631;
	st.shared.u32 	[%r5+384], %r632;
	st.shared.u32 	[%r5+512], %r633;
	st.shared.u32 	[%r5+640], %r634;
	st.shared.u32 	[%r5+768], %r635;
	st.shared.u32 	[%r5+896], %r636;
	st.shared.u32 	[%r5+1024], %r637;
	st.shared.u32 	[%r5+1152], %r638;
	st.shared.u32 	[%r5+1280], %r639;
	st.shared.u32 	[%r5+1408], %r640;
	st.shared.u32 	[%r5+1536], %r641;
	st.shared.u32 	[%r5+1664], %r642;
	st.shared.u32 	[%r5+1792], %r643;
	st.shared.u32 	[%r5+1920], %r644;
	st.shared.u32 	[%r5+2048], %r645;
	st.shared.u32 	[%r5+2176], %r646;
	st.shared.u32 	[%r5+2304], %r647;
	bar.warp.sync 	-1;
	mad.lo.s32 	%r6, %r624, 72, %r5;
	ld.shared.u32 	%r7, [%r6];
	ld.shared.u32 	%r8, [%r6+4];
	ld.shared.u32 	%r9, [%r6+8];
	ld.shared.u32 	%r10, [%r6+12];
	ld.shared.u32 	%r11, [%r6+16];
	ld.shared.u32 	%r12, [%r6+20];
	ld.shared.u32 	%r13, [%r6+24];
	ld.shared.u32 	%r14, [%r6+28];
	ld.shared.u32 	%r15, [%r6+32];
	ld.shared.u32 	%r16, [%r6+36];
	ld.shared.u32 	%r17, [%r6+40];
	ld.shared.u32 	%r18, [%r6+44];
	ld.shared.u32 	%r19, [%r6+48];
	ld.shared.u32 	%r20, [%r6+52];
	ld.shared.u32 	%r21, [%r6+56];
	ld.shared.u32 	%r22, [%r6+60];
	ld.shared.u32 	%r23, [%r6+64];
	ld.shared.u32 	%r24, [%r6+68];
	ld.shared.u32 	%r25, [%r6+72];
	bar.sync 	0;
	setp.ne.s32 	%p100, %r1, 0;
	@%p100 bra 	$L__BB9_6;
	add.s32 	%r868, %r8, %r7;
	add.s32 	%r869, %r9, %r868;
	add.s32 	%r870, %r10, %r869;
	add.s32 	%r871, %r11, %r870;
	add.s32 	%r872, %r12, %r871;
	add.s32 	%r873, %r13, %r872;
	add.s32 	%r874, %r14, %r873;
	add.s32 	%r875, %r15, %r874;
	add.s32 	%r876, %r16, %r875;
	add.s32 	%r877, %r17, %r876;
	add.s32 	%r878, %r18, %r877;
	add.s32 	%r879, %r19, %r878;
	add.s32 	%r880, %r20, %r879;
	add.s32 	%r881, %r21, %r880;
	add.s32 	%r882, %r22, %r881;
	add.s32 	%r883, %r23, %r882;
	add.s32 	%r884, %r24, %r883;
	add.s32 	%r842, %r25, %r884;
	mov.b32 	%r840, 1;
	mov.b32 	%r865, 0;
	mov.b32 	%r867, -1;
	// begin inline asm
	{  .reg .u32 r0;  .reg .pred p;  shfl.sync.up.b32 r0|p, %r842, %r840, %r865, %r867;  @p add.u32 r0, r0, %r842;  mov.u32 %r838, r0;}
	// end inline asm
	mov.b32 	%r846, 2;
	// begin inline asm
	{  .reg .u32 r0;  .reg .pred p;  shfl.sync.up.b32 r0|p, %r838, %r846, %r865, %r867;  @p add.u32 r0, r0, %r838;  mov.u32 %r844, r0;}
	// end inline asm
	mov.b32 	%r852, 4;
	// begin inline asm
	{  .reg .u32 r0;  .reg .pred p;  shfl.sync.up.b32 r0|p, %r844, %r852, %r865, %r867;  @p add.u32 r0, r0, %r844;  mov.u32 %r850, r0;}
	// end inline asm
	mov.b32 	%r858, 8;
	// begin inline asm
	{  .reg .u32 r0;  .reg .pred p;  shfl.sync.up.b32 r0|p, %r850, %r858, %r865, %r867;  @p add.u32 r0, r0, %r850;  mov.u32 %r856, r0;}
	// end inline asm
	mov.b32 	%r864, 16;
	// begin inline asm
	{  .reg .u32 r0;  .reg .pred p;  shfl.sync.up.b32 r0|p, %r856, %r864, %r865, %r867;  @p add.u32 r0, r0, %r856;  mov.u32 %r862, r0;}
	// end inline asm
	setp.ne.s32 	%p143, %r624, 31;
	@%p143 bra 	$L__BB9_4;
	shl.b32 	%r885, %r4, 2;
	mov.u32 	%r886, _ZZN3cub18CUB_300001_SM_10006detail4scan16DeviceScanKernelINS2_10policy_hubIjjjmN4cuda3std3__44plusIvEEE10Policy1000EN6thrust24THRUST_300001_SM_1000_NS6detail15normal_iteratorINSD_10device_ptrIjEEEESI_NS0_13ScanTileStateIjLb1EEES9_NS0_8NullTypeEmjLb0ESL_EEvT0_T1_T2_iT3_T4_T5_E12temp_storage;
	add.s32 	%r887, %r886, %r885;
	st.shared.u32 	[%r887+16], %r862;
$L__BB9_4:
	sub.s32 	%r888, %r862, %r842;
	bar.sync 	0;
	ld.shared.v4.u32 	{%r889, %r890, %r891, %r892}, [_ZZN3cub18CUB_300001_SM_10006detail4scan16DeviceScanKernelINS2_10policy_hubIjjjmN4cuda3std3__44plusIvEEE10Policy1000EN6thrust24THRUST_300001_SM_1000_NS6detail15normal_iteratorINSD_10device_ptrIjEEEESI_NS0_13ScanTileStateIjLb1EEES9_NS0_8NullTypeEmjLb0ESL_EEvT0_T1_T2_iT3_T4_T5_E12temp_storage+16];
	add.s32 	%r893, %r890, %r889;
	setp.eq.s32 	%p144, %r4, 2;
	selp.b32 	%r894, %r893, %r889, %p144;
	add.s32 	%r895, %r893, %r891;
	setp.eq.s32 	%p145, %r4, 3;
	selp.b32 	%r896, %r895, %r894, %p145;
	add.s32 	%r897, %r895, %r892;
	setp.eq.s32 	%p146, %r4, 4;
	selp.b32 	%r898, %r897, %r896, %p146;
	ld.shared.v4.u32 	{%r899, %r900, %r901, %r902}, [_ZZN3cub18CUB_300001_SM_10006detail4scan16DeviceScanKernelINS2_10policy_hubIjjjmN4cuda3std3__44plusIvEEE10Policy1000EN6thrust24THRUST_300001_SM_1000_NS6detail15normal_iteratorINSD_10device_ptrIjEEEESI_NS0_13ScanTileStateIjLb1EEES9_NS0_8NullTypeEmjLb0ESL_EEvT0_T1_T2_iT3_T4_T5_E12temp_storage+32];
	add.s32 	%r903, %r897, %r899;
	setp.eq.s32 	%p147, %r4, 5;
	selp.b32 	%r904, %r903, %r898, %p147;
	add.s32 	%r905, %r903, %r900;
	setp.eq.s32 	%p148, %r4, 6;
	selp.b32 	%r906, %r905, %r904, %p148;
	add.s32 	%r907, %r905, %r901;
	setp.eq.s32 	%p149, %r4, 7;
	selp.b32 	%r908, %r907, %r906, %p149;
	add.s32 	%r909, %r907, %r902;
	setp.eq.s32 	%p150, %r4, 8;
	selp.b32 	%r910, %r909, %r908, %p150;
	ld.shared.v4.u32 	{%r911, %r912, %r913, %r914}, [_ZZN3cub18CUB_300001_SM_10006detail4scan16DeviceScanKernelINS2_10policy_hubIjjjmN4cuda3std3__44plusIvEEE10Policy1000EN6thrust24THRUST_300001_SM_1000_NS6detail15normal_iteratorINSD_10device_ptrIjEEEESI_NS0_13ScanTileStateIjLb1EEES9_NS0_8NullTypeEmjLb0ESL_EEvT0_T1_T2_iT3_T4_T5_E12temp_storage+48];
	add.s32 	%r915, %r909, %r911;
	setp.eq.s32 	%p151, %r4, 9;
	selp.b32 	%r916, %r915, %r910, %p151;
	add.s32 	%r917, %r915, %r912;
	setp.eq.s32 	%p152, %r4, 10;
	selp.b32 	%r918, %r917, %r916, %p152;
	add.s32 	%r919, %r917, %r913;
	setp.eq.s32 	%p153, %r4, 11;
	selp.b32 	%r920, %r919, %r918, %p153;
	add.s32 	%r28, %r919, %r914;
	setp.eq.s32 	%p154, %r4, 12;
	selp.b32 	%r921, %r28, %r920, %p154;
	setp.lt.u32 	%p155, %r2, 32;
	setp.eq.s32 	%p156, %r624, 0;
	selp.b32 	%r922, 0, %r888, %p156;
	add.s32 	%r923, %r921, %r922;
	selp.b32 	%r977, %r888, %r923, %p155;
	setp.ne.s32 	%p157, %r2, 0;
	@%p157 bra 	$L__BB9_25;
	ld.shared.u32 	%r927, [_ZZN3cub18CUB_300001_SM_10006detail4scan16DeviceScanKernelINS2_10policy_hubIjjjmN4cuda3std3__44plusIvEEE10Policy1000EN6thrust24THRUST_300001_SM_1000_NS6detail15normal_iteratorINSD_10device_ptrIjEEEESI_NS0_13ScanTileStateIjLb1EEES9_NS0_8NullTypeEmjLb0ESL_EEvT0_T1_T2_iT3_T4_T5_E12temp_storage+64];
	add.s64 	%rd52, %rd1, 256;
	add.s32 	%r925, %r28, %r927;
	mov.b32 	%r924, 101;
	// begin inline asm
	st.relaxed.gpu.v2.u32 [%rd52], {%r924, %r925};
	// end inline asm
	mov.b32 	%r977, 0;
	bra.uni 	$L__BB9_25;
$L__BB9_6:
	add.s32 	%r681, %r8, %r7;
	add.s32 	%r682, %r9, %r681;
	add.s32 	%r683, %r10, %r682;
	add.s32 	%r684, %r11, %r683;
	add.s32 	%r685, %r12, %r684;
	add.s32 	%r686, %r13, %r685;
	add.s32 	%r687, %r14, %r686;
	add.s32 	%r688, %r15, %r687;
	add.s32 	%r689, %r16, %r688;
	add.s32 	%r690, %r17, %r689;
	add.s32 	%r691, %r18, %r690;
	add.s32 	%r692, %r19, %r691;
	add.s32 	%r693, %r20, %r692;
	add.s32 	%r694, %r21, %r693;
	add.s32 	%r695, %r22, %r694;
	add.s32 	%r696, %r23, %r695;
	add.s32 	%r697, %r24, %r696;
	add.s32 	%r655, %r25, %r697;
	mov.b32 	%r653, 1;
	mov.b32 	%r678, 0;
	mov.b32 	%r680, -1;
	// begin inline asm
	{  .reg .u32 r0;  .reg .pred p;  shfl.sync.up.b32 r0|p, %r655, %r653, %r678, %r680;  @p add.u32 r0, r0, %r655;  mov.u32 %r651, r0;}
	// end inline asm
	mov.b32 	%r659, 2;
	// begin inline asm
	{  .reg .u32 r0;  .reg .pred p;  shfl.sync.up.b32 r0|p, %r651, %r659, %r678, %r680;  @p add.u32 r0, r0, %r651;  mov.u32 %r657, r0;}
	// end inline asm
	mov.b32 	%r665, 4;
	// begin inline asm
	{  .reg .u32 r0;  .reg .pred p;  shfl.sync.up.b32 r0|p, %r657, %r665, %r678, %r680;  @p add.u32 r0, r0, %r657;  mov.u32 %r663, r0;}
	// end inline asm
	mov.b32 	%r671, 8;
	// begin inline asm
	{  .reg .u32 r0;  .reg .pred p;  shfl.sync.up.b32 r0|p, %r663, %r671, %r678, %r680;  @p add.u32 r0, r0, %r663;  mov.u32 %r669, r0;}
	// end inline asm
	mov.b32 	%r677, 16;
	// begin inline asm
	{  .reg .u32 r0;  .reg .pred p;  shfl.sync.up.b32 r0|p, %r669, %r677, %r678, %r680;  @p add.u32 r0, r0, %r669;  mov.u32 %r675, r0;}
	// end inline asm
	setp.ne.s32 	%p101, %r624, 31;
	@%p101 bra 	$L__BB9_8;
	shl.b32 	%r698, %r4, 2;
	mov.u32 	%r699, _ZZN3cub18CUB_300001_SM_10006detail4scan16DeviceScanKernelINS2_10policy_hubIjjjmN4cuda3std3__44plusIvEEE10Policy1000EN6thrust24THRUST_300001_SM_1000_NS6detail15normal_iteratorINSD_10device_ptrIjEEEESI_NS0_13ScanTileStateIjLb1EEES9_NS0_8NullTypeEmjLb0ESL_EEvT0_T1_T2_iT3_T4_T5_E12temp_storage;
	add.s32 	%r700, %r699, %r698;
	st.shared.u32 	[%r700+16], %r675;
$L__BB9_8:
	sub.s32 	%r701, %r675, %r655;
	bar.sync 	0;
	ld.shared.v4.u32 	{%r702, %r703, %r704, %r705}, [_ZZN3cub18CUB_300001_SM_10006detail4scan16DeviceScanKernelINS2_10policy_hubIjjjmN4cuda3std3__44plusIvEEE10Policy1000EN6thrust24THRUST_300001_SM_1000_NS6detail15normal_iteratorINSD_10device_ptrIjEEEESI_NS0_13ScanTileStateIjLb1EEES9_NS0_8NullTypeEmjLb0ESL_EEvT0_T1_T2_iT3_T4_T5_E12temp_storage+16];
	add.s32 	%r706, %r703, %r702;
	setp.eq.s32 	%p102, %r4, 2;
	selp.b32 	%r707, %r706, %r702, %p102;
	add.s32 	%r708, %r706, %r704;
	setp.eq.s32 	%p103, %r4, 3;
	selp.b32 	%r709, %r708, %r707, %p103;
	add.s32 	%r710, %r708, %r705;
	setp.eq.s32 	%p104, %r4, 4;
	selp.b32 	%r711, %r710, %r709, %p104;
	ld.shared.v4.u32 	{%r712, %r713, %r714, %r715}, [_ZZN3cub18CUB_300001_SM_10006detail4scan16DeviceScanKernelINS2_10policy_hubIjjjmN4cuda3std3__44plusIvEEE10Policy1000EN6thrust24THRUST_300001_SM_1000_NS6detail15normal_iteratorINSD_10device_ptrIjEEEESI_NS0_13ScanTileStateIjLb1EEES9_NS0_8NullTypeEmjLb0ESL_EEvT0_T1_T2_iT3_T4_T5_E12temp_storage+32];
	add.s32 	%r716, %r710, %r712;
	setp.eq.s32 	%p105, %r4, 5;
	selp.b32 	%r717, %r716, %r711, %p105;
	add.s32 	%r718, %r716, %r713;
	setp.eq.s32 	%p106, %r4, 6;
	selp.b32 	%r719, %r718, %r717, %p106;
	add.s32 	%r720, %r718, %r714;
	setp.eq.s32 	%p107, %r4, 7;
	selp.b32 	%r721, %r720, %r719, %p107;
	add.s32 	%r722, %r720, %r715;
	setp.eq.s32 	%p108, %r4, 8;
	selp.b32 	%r723, %r722, %r721, %p108;
	ld.shared.v4.u32 	{%r724, %r725, %r726, %r727}, [_ZZN3cub18CUB_300001_SM_10006detail4scan16DeviceScanKernelINS2_10policy_hubIjjjmN4cuda3std3__44plusIvEEE10Policy1000EN6thrust24THRUST_300001_SM_1000_NS6detail15normal_iteratorINSD_10device_ptrIjEEEESI_NS0_13ScanTileStateIjLb1EEES9_NS0_8NullTypeEmjLb0ESL_EEvT0_T1_T2_iT3_T4_T5_E12temp_storage+48];
	add.s32 	%r728, %r722, %r724;
	setp.eq.s32 	%p109, %r4, 9;
	selp.b32 	%r729, %r728, %r723, %p109;
	add.s32 	%r730, %r728, %r725;
	setp.eq.s32 	%p110, %r4, 10;
	selp.b32 	%r731, %r730, %r729, %p110;
	add.s32 	%r732, %r730, %r726;
	setp.eq.s32 	%p111, %r4, 11;
	selp.b32 	%r733, %r732, %r731, %p111;
	add.s32 	%r734, %r732, %r727;
	setp.eq.s32 	%p112, %r4, 12;
	selp.b32 	%r735, %r734, %r733, %p112;
	ld.shared.u32 	%r736, [_ZZN3cub18CUB_300001_SM_10006detail4scan16DeviceScanKernelINS2_10policy_hubIjjjmN4cuda3std3__44plusIvEEE10Policy1000EN6thrust24THRUST_300001_SM_1000_NS6detail15normal_iteratorINSD_10device_ptrIjEEEESI_NS0_13ScanTileStateIjLb1EEES9_NS0_8NullTypeEmjLb0ESL_EEvT0_T1_T2_iT3_T4_T5_E12temp_storage+64];
	add.s32 	%r32, %r734, %r736;
	setp.gt.u32 	%p113, %r2, 31;
	setp.lt.u32 	%p114, %r2, 32;
	setp.eq.s32 	%p115, %r624, 0;
	selp.b32 	%r737, 0, %r701, %p115;
	add.s32 	%r976, %r735, %r737;
	selp.b32 	%r34, %r701, %r976, %p114;
	@%p113 bra 	$L__BB9_24;
	setp.ne.s32 	%p116, %r2, 0;
	mul.wide.s32 	%rd41, %r1, 8;
	add.s64 	%rd7, %rd1, %rd41;
	@%p116 bra 	$L__BB9_11;
	st.shared.u32 	[_ZZN3cub18CUB_300001_SM_10006detail4scan16DeviceScanKernelINS2_10policy_hubIjjjmN4cuda3std3__44plusIvEEE10Policy1000EN6thrust24THRUST_300001_SM_1000_NS6detail15normal_iteratorINSD_10device_ptrIjEEEESI_NS0_13ScanTileStateIjLb1EEES9_NS0_8NullTypeEmjLb0ESL_EEvT0_T1_T2_iT3_T4_T5_E12temp_storage+12], %r32;
	add.s64 	%rd42, %rd7, 256;
	mov.b32 	%r738, 100;
	// begin inline asm
	st.relaxed.gpu.v2.u32 [%rd42], {%r738, %r32};
	// end inline asm
$L__BB9_11:
	not.b32 	%r744, %r2;
	add.s32 	%r972, %r1, %r744;
	mov.b32 	%r740, 550;
	// begin inline asm
	nanosleep.u32 %r740;
	// end inline asm
	mul.wide.s32 	%rd44, %r972, 8;
	add.s64 	%rd45, %rd1, %rd44;
	add.s64 	%rd43, %rd45, 256;
	// begin inline asm
	ld.relaxed.gpu.v2.u32 {%r973, %r967}, [%rd43];
	// end inline asm
	mov.b32 	%r968, 478;
$L__BB9_12:
	setp.eq.s32 	%p117, %r973, 99;
	mov.b32 	%r745, -1;
	vote.sync.any.pred 	%p118, %p117, %r745;
	not.pred 	%p119, %p118;
	@%p119 bra 	$L__BB9_14;
	// begin inline asm
	nanosleep.u32 %r968;
	// end inline asm
	shr.u32 	%r968, %r968, 1;
	// begin inline asm
	ld.relaxed.gpu.v2.u32 {%r973, %r967}, [%rd43];
	// end inline asm
	bra.uni 	$L__BB9_12;
$L__BB9_14:
	setp.eq.s32 	%p120, %r973, 101;
	mov.b32 	%r772, -1;
	vote.sync.ballot.b32 	%r774, %p120, %r772;
	// begin inline asm
	mov.u32 %r747, %lanemask_ge;
	// end inline asm
	and.b32  	%r775, %r774, %r747;
	or.b32  	%r776, %r775, -2147483648;
	add.s32 	%r777, %r776, -1;
	not.b32 	%r778, %r776;
	and.b32  	%r779, %r778, %r777;
	popc.b32 	%r751, %r779;
	mov.b32 	%r750, 1;
	// begin inline asm
	shfl.sync.down.b32 %r748, %r967, %r750, %r751, %r772;
	// end inline asm
	setp.lt.s32 	%p122, %r624, %r751;
	selp.b32 	%r780, %r748, 0, %p122;
	add.s32 	%r754, %r780, %r967;
	mov.b32 	%r755, 2;
	// begin inline asm
	shfl.sync.down.b32 %r753, %r754, %r755, %r751, %r772;
	// end inline asm
	add.s32 	%r47, %r624, 2;
	setp.gt.s32 	%p123, %r47, %r751;
	selp.b32 	%r781, 0, %r753, %p123;
	add.s32 	%r759, %r754, %r781;
	mov.b32 	%r760, 4;
	// begin inline asm
	shfl.sync.down.b32 %r758, %r759, %r760, %r751, %r772;
	// end inline asm
	add.s32 	%r48, %r624, 4;
	setp.gt.s32 	%p124, %r48, %r751;
	selp.b32 	%r782, 0, %r758, %p124;
	add.s32 	%r764, %r759, %r782;
	mov.b32 	%r765, 8;
	// begin inline asm
	shfl.sync.down.b32 %r763, %r764, %r765, %r751, %r772;
	// end inline asm
	add.s32 	%r49, %r624, 8;
	setp.gt.s32 	%p125, %r49, %r751;
	selp.b32 	%r783, 0, %r763, %p125;
	add.s32 	%r769, %r764, %r783;
	mov.b32 	%r770, 16;
	// begin inline asm
	shfl.sync.down.b32 %r768, %r769, %r770, %r751, %r772;
	// end inline asm
	add.s32 	%r50, %r624, 16;
	setp.gt.s32 	%p126, %r50, %r751;
	selp.b32 	%r784, 0, %r768, %p126;
	add.s32 	%r971, %r769, %r784;
	add.s64 	%rd9, %rd1, 256;
	mov.b32 	%r969, 478;
$L__BB9_15:
	setp.ne.s32 	%p127, %r973, 101;
	mov.b32 	%r785, -1;
	vote.sync.all.pred 	%p128, %p127, %r785;
	not.pred 	%p129, %p128;
	@%p129 bra 	$L__BB9_20;
	shr.u32 	%r969, %r969, 1;
	mul.wide.s32 	%rd48, %r972, 8;
	add.s64 	%rd49, %rd9, %rd48;
	add.s64 	%rd47, %rd49, -256;
	// begin inline asm
	ld.relaxed.gpu.v2.u32 {%r973, %r974}, [%rd47];
	// end inline asm
	mov.u32 	%r975, %r969;
$L__BB9_17:
	setp.eq.s32 	%p133, %r973, 99;
	mov.b32 	%r793, -1;
	vote.sync.any.pred 	%p134, %p133, %r793;
	not.pred 	%p135, %p134;
	@%p135 bra 	$L__BB9_19;
	// begin inline asm
	nanosleep.u32 %r975;
	// end inline asm
	shr.u32 	%r975, %r975, 1;
	// begin inline asm
	ld.relaxed.gpu.v2.u32 {%r973, %r974}, [%rd47];
	// end inline asm
	bra.uni 	$L__BB9_17;
$L__BB9_19:
	setp.eq.s32 	%p136, %r973, 101;
	mov.b32 	%r819, -1;
	vote.sync.ballot.b32 	%r820, %p136, %r819;
	and.b32  	%r821, %r820, %r747;
	or.b32  	%r822, %r821, -2147483648;
	add.s32 	%r823, %r822, -1;
	not.b32 	%r824, %r822;
	and.b32  	%r825, %r824, %r823;
	popc.b32 	%r798, %r825;
	mov.b32 	%r797, 1;
	// begin inline asm
	shfl.sync.down.b32 %r795, %r974, %r797, %r798, %r819;
	// end inline asm
	setp.lt.s32 	%p138, %r624, %r798;
	selp.b32 	%r826, %r795, 0, %p138;
	add.s32 	%r801, %r826, %r974;
	mov.b32 	%r802, 2;
	// begin inline asm
	shfl.sync.down.b32 %r800, %r801, %r802, %r798, %r819;
	// end inline asm
	setp.gt.s32 	%p139, %r47, %r798;
	selp.b32 	%r827, 0, %r800, %p139;
	add.s32 	%r806, %r801, %r827;
	mov.b32 	%r807, 4;
	// begin inline asm
	shfl.sync.down.b32 %r805, %r806, %r807, %r798, %r819;
	// end inline asm
	setp.gt.s32 	%p140, %r48, %r798;
	selp.b32 	%r828, 0, %r805, %p140;
	add.s32 	%r811, %r806, %r828;
	mov.b32 	%r812, 8;
	// begin inline asm
	shfl.sync.down.b32 %r810, %r811, %r812, %r798, %r819;
	// end inline asm
	setp.gt.s32 	%p141, %r49, %r798;
	selp.b32 	%r829, 0, %r810, %p141;
	add.s32 	%r816, %r811, %r829;
	mov.b32 	%r817, 16;
	// begin inline asm
	shfl.sync.down.b32 %r815, %r816, %r817, %r798, %r819;
	// end inline asm
	setp.gt.s32 	%p142, %r50, %r798;
	selp.b32 	%r830, 0, %r815, %p142;
	add.s32 	%r831, %r830, %r971;
	add.s32 	%r971, %r831, %r816;
	add.s32 	%r972, %r972, -32;
	bra.uni 	$L__BB9_15;
$L__BB9_20:
	@%p116 bra 	$L__BB9_22;
	add.s32 	%r788, %r971, %r32;
	add.s64 	%rd46, %rd7, 256;
	mov.b32 	%r787, 101;
	// begin inline asm
	st.relaxed.gpu.v2.u32 [%rd46], {%r787, %r788};
	// end inline asm
	st.shared.u32 	[_ZZN3cub18CUB_300001_SM_10006detail4scan16DeviceScanKernelINS2_10policy_hubIjjjmN4cuda3std3__44plusIvEEE10Policy1000EN6thrust24THRUST_300001_SM_1000_NS6detail15normal_iteratorINSD_10device_ptrIjEEEESI_NS0_13ScanTileStateIjLb1EEES9_NS0_8NullTypeEmjLb0ESL_EEvT0_T1_T2_iT3_T4_T5_E12temp_storage+4], %r971;
	st.shared.u32 	[_ZZN3cub18CUB_300001_SM_10006detail4scan16DeviceScanKernelINS2_10policy_hubIjjjmN4cuda3std3__44plusIvEEE10Policy1000EN6thrust24THRUST_300001_SM_1000_NS6detail15normal_iteratorINSD_10device_ptrIjEEEESI_NS0_13ScanTileStateIjLb1EEES9_NS0_8NullTypeEmjLb0ESL_EEvT0_T1_T2_iT3_T4_T5_E12temp_storage+8], %r788;
$L__BB9_22:
	setp.ne.s32 	%p131, %r624, 0;
	mov.u32 	%r976, %r34;
	@%p131 bra 	$L__BB9_24;
	st.shared.u32 	[_ZZN3cub18CUB_300001_SM_10006detail4scan16DeviceScanKernelINS2_10policy_hubIjjjmN4cuda3std3__44plusIvEEE10Policy1000EN6thrust24THRUST_300001_SM_1000_NS6detail15normal_iteratorINSD_10device_ptrIjEEEESI_NS0_13ScanTileStateIjLb1EEES9_NS0_8NullTypeEmjLb0ESL_EEvT0_T1_T2_iT3_T4_T5_E12temp_storage+84], %r971;
	mov.u32 	%r976, %r971;
$L__BB9_24:
	bar.sync 	0;
	setp.eq.s32 	%p132, %r2, 0;
	ld.shared.u32 	%r789, [_ZZN3cub18CUB_300001_SM_10006detail4scan16DeviceScanKernelINS2_10policy_hubIjjjmN4cuda3std3__44plusIvEEE10Policy1000EN6thrust24THRUST_300001_SM_1000_NS6detail15normal_iteratorINSD_10device_ptrIjEEEESI_NS0_13ScanTileStateIjLb1EEES9_NS0_8NullTypeEmjLb0ESL_EEvT0_T1_T2_iT3_T4_T5_E12temp_storage+84];
	selp.b32 	%r790, 0, %r789, %p132;
	add.s32 	%r977, %r790, %r976;
$L__BB9_25:
	add.s32 	%r928, %r977, %r7;
	add.s32 	%r929, %r8, %r928;
	add.s32 	%r930, %r9, %r929;
	add.s32 	%r931, %r10, %r930;
	add.s32 	%r932, %r11, %r931;
	add.s32 	%r933, %r12, %r932;
	add.s32 	%r934, %r13, %r933;
	add.s32 	%r935, %r14, %r934;
	add.s32 	%r936, %r15, %r935;
	add.s32 	%r937, %r16, %r936;
	add.s32 	%r938, %r17, %r937;
	add.s32 	%r939, %r18, %r938;
	add.s32 	%r940, %r19, %r939;
	add.s32 	%r941, %r20, %r940;
	add.s32 	%r942, %r21, %r941;
	add.s32 	%r943, %r22, %r942;
	add.s32 	%r944, %r23, %r943;
	add.s32 	%r945, %r24, %r944;
	add.s32 	%r946, %r25, %r945;
	bar.sync 	0;
	st.shared.u32 	[%r6], %r928;
	st.shared.u32 	[%r6+4], %r929;
	st.shared.u32 	[%r6+8], %r930;
	st.shared.u32 	[%r6+12], %r931;
	st.shared.u32 	[%r6+16], %r932;
	st.shared.u32 	[%r6+20], %r933;
	st.shared.u32 	[%r6+24], %r934;
	st.shared.u32 	[%r6+28], %r935;
	st.shared.u32 	[%r6+32], %r936;
	st.shared.u32 	[%r6+36], %r937;
	st.shared.u32 	[%r6+40], %r938;
	st.shared.u32 	[%r6+44], %r939;
	st.shared.u32 	[%r6+48], %r940;
	st.shared.u32 	[%r6+52], %r941;
	st.shared.u32 	[%r6+56], %r942;
	st.shared.u32 	[%r6+60], %r943;
	st.shared.u32 	[%r6+64], %r944;
	st.shared.u32 	[%r6+68], %r945;
	st.shared.u32 	[%r6+72], %r946;
	bar.warp.sync 	-1;
	ld.shared.u32 	%r947, [%r5];
	ld.shared.u32 	%r948, [%r5+128];
	ld.shared.u32 	%r949, [%r5+256];
	ld.shared.u32 	%r950, [%r5+384];
	ld.shared.u32 	%r951, [%r5+512];
	ld.shared.u32 	%r952, [%r5+640];
	ld.shared.u32 	%r953, [%r5+768];
	ld.shared.u32 	%r954, [%r5+896];
	ld.shared.u32 	%r955, [%r5+1024];
	ld.shared.u32 	%r956, [%r5+1152];
	ld.shared.u32 	%r957, [%r5+1280];
	ld.shared.u32 	%r958, [%r5+1408];
	ld.shared.u32 	%r959, [%r5+1536];
	ld.shared.u32 	%r960, [%r5+1664];
	ld.shared.u32 	%r961, [%r5+1792];
	ld.shared.u32 	%r962, [%r5+1920];
	ld.shared.u32 	%r963, [%r5+2048];
	ld.shared.u32 	%r964, [%r5+2176];
	ld.shared.u32 	%r965, [%r5+2304];
	add.s64 	%rd54, %rd3, %rd39;
	st.global.u32 	[%rd54], %r947;
	st.global.u32 	[%rd54+128], %r948;
	st.global.u32 	[%rd54+256], %r949;
	st.global.u32 	[%rd54+384], %r950;
	st.global.u32 	[%rd54+512], %r951;
	st.global.u32 	[%rd54+640], %r952;
	st.global.u32 	[%rd54+768], %r953;
	st.global.u32 	[%rd54+896], %r954;
	st.global.u32 	[%rd54+1024], %r955;
	st.global.u32 	[%rd54+1152], %r956;
	st.global.u32 	[%rd54+1280], %r957;
	st.global.u32 	[%rd54+1408], %r958;
	st.global.u32 	[%rd54+1536], %r959;
	st.global.u32 	[%rd54+1664], %r960;
	st.global.u32 	[%rd54+1792], %r961;
	st.global.u32 	[%rd54+1920], %r962;
	st.global.u32 	[%rd54+2048], %r963;
	st.global.u32 	[%rd54+2176], %r964;
	st.global.u32 	[%rd54+2304], %r965;
	bra.uni 	$L__BB9_128;
$L__BB9_26:
	setp.eq.s64 	%p2, %rd5, 0;
	@%p2 bra 	$L__BB9_128;
	cvt.u32.u64 	%r72, %rd5;
	shl.b64 	%rd19, %rd4, 2;
	add.s64 	%rd20, %rd2, %rd19;
	mov.u32 	%r73, %tid.x;
	ld.global.u32 	%r996, [%rd20];
	and.b32  	%r202, %r73, 31;
	and.b32  	%r203, %r73, 992;
	mul.lo.s32 	%r204, %r203, 19;
	or.b32  	%r75, %r204, %r202;
	setp.ge.u32 	%p3, %r75, %r72;
	shl.b32 	%r205, %r75, 2;
	cvt.u64.u32 	%rd21, %r205;
	add.s64 	%rd11, %rd20, %rd21;
	mov.u32 	%r978, %r996;
	@%p3 bra 	$L__BB9_29;
	ld.global.u32 	%r978, [%rd11];
$L__BB9_29:
	add.s32 	%r206, %r75, 32;
	setp.ge.u32 	%p4, %r206, %r72;
	mov.u32 	%r979, %r996;
	@%p4 bra 	$L__BB9_31;
	ld.global.u32 	%r979, [%rd11+128];
$L__BB9_31:
	add.s32 	%r207, %r75, 64;
	setp.ge.u32 	%p5, %r207, %r72;
	mov.u32 	%r980, %r996;
	@%p5 bra 	$L__BB9_33;
	ld.global.u32 	%r980, [%rd11+256];
$L__BB9_33:
	add.s32 	%r208, %r75, 96;
	setp.ge.u32 	%p6, %r208, %r72;
	mov.u32 	%r981, %r996;
	@%p6 bra 	$L__BB9_35;
	ld.global.u32 	%r981, [%rd11+384];
$L__BB9_35:
	add.s32 	%r209, %r75, 128;
	setp.ge.u32 	%p7, %r209, %r72;
	mov.u32 	%r982, %r996;
	@%p7 bra 	$L__BB9_37;
	ld.global.u32 	%r982, [%rd11+512];
$L__BB9_37:
	add.s32 	%r210, %r75, 160;
	setp.ge.u32 	%p8, %r210, %r72;
	mov.u32 	%r983, %r996;
	@%p8 bra 	$L__BB9_39;
	ld.global.u32 	%r983, [%rd11+640];
$L__BB9_39:
	add.s32 	%r211, %r75, 192;
	setp.ge.u32 	%p9, %r211, %r72;
	mov.u32 	%r984, %r996;
	@%p9 bra 	$L__BB9_41;
	ld.global.u32 	%r984, [%rd11+768];
$L__BB9_41:
	add.s32 	%r212, %r75, 224;
	setp.ge.u32 	%p10, %r212, %r72;
	mov.u32 	%r985, %r996;
	@%p10 bra 	$L__BB9_43;
	ld.global.u32 	%r985, [%rd11+896];
$L__BB9_43:
	add.s32 	%r92, %r75, 256;
	setp.ge.u32 	%p11, %r92, %r72;
	mov.u32 	%r986, %r996;
	@%p11 bra 	$L__BB9_45;
	ld.global.u32 	%r986, [%rd11+1024];
$L__BB9_45:
	add.s32 	%r213, %r75, 288;
	setp.ge.u32 	%p12, %r213, %r72;
	mov.u32 	%r987, %r996;
	@%p12 bra 	$L__BB9_47;
	ld.global.u32 	%r987, [%rd11+1152];
$L__BB9_47:
	add.s32 	%r214, %r75, 320;
	setp.ge.u32 	%p13, %r214, %r72;
	mov.u32 	%r988, %r996;
	@%p13 bra 	$L__BB9_49;
	ld.global.u32 	%r988, [%rd11+1280];
$L__BB9_49:
	add.s32 	%r215, %r75, 352;
	setp.ge.u32 	%p14, %r215, %r72;
	mov.u32 	%r989, %r996;
	@%p14 bra 	$L__BB9_51;
	ld.global.u32 	%r989, [%rd11+1408];
$L__BB9_51:
	add.s32 	%r216, %r75, 384;
	setp.ge.u32 	%p15, %r216, %r72;
	mov.u32 	%r990, %r996;
	@%p15 bra 	$L__BB9_53;
	ld.global.u32 	%r990, [%rd11+1536];
$L__BB9_53:
	add.s32 	%r217, %r75, 416;
	setp.ge.u32 	%p16, %r217, %r72;
	mov.u32 	%r991, %r996;
	@%p16 bra 	$L__BB9_55;
	ld.global.u32 	%r991, [%rd11+1664];
$L__BB9_55:
	add.s32 	%r218, %r75, 448;
	setp.ge.u32 	%p17, %r218, %r72;
	mov.u32 	%r992, %r996;
	@%p17 bra 	$L__BB9_57;
	ld.global.u32 	%r992, [%rd11+1792];
$L__BB9_57:
	add.s32 	%r219, %r75, 480;
	setp.ge.u32 	%p18, %r219, %r72;
	mov.u32 	%r993, %r996;
	@%p18 bra 	$L__BB9_59;
	ld.global.u32 	%r993, [%rd11+1920];
$L__BB9_59:
	add.s32 	%r220, %r75, 512;
	setp.ge.u32 	%p19, %r220, %r72;
	mov.u32 	%r994, %r996;
	@%p19 bra 	$L__BB9_61;
	ld.global.u32 	%r994, [%rd11+2048];
$L__BB9_61:
	add.s32 	%r221, %r75, 544;
	setp.ge.u32 	%p20, %r221, %r72;
	mov.u32 	%r995, %r996;
	@%p20 bra 	$L__BB9_63;
	ld.global.u32 	%r995, [%rd11+2176];
$L__BB9_63:
	add.s32 	%r113, %r75, 576;
	setp.ge.u32 	%p21, %r113, %r72;
	@%p21 bra 	$L__BB9_65;
	ld.global.u32 	%r996, [%rd11+2304];
$L__BB9_65:
	// begin inline asm
	mov.u32 %r222, %laneid;
	// end inline asm
	shr.u32 	%r117, %r73, 5;
	mad.lo.s32 	%r223, %r117, 608, %r222;
	shl.b32 	%r224, %r223, 2;
	mov.u32 	%r225, _ZZN3cub18CUB_300001_SM_10006detail4scan16DeviceScanKernelINS2_10policy_hubIjjjmN4cuda3std3__44plusIvEEE10Policy1000EN6thrust24THRUST_300001_SM_1000_NS6detail15normal_iteratorINSD_10device_ptrIjEEEESI_NS0_13ScanTileStateIjLb1EEES9_NS0_8NullTypeEmjLb0ESL_EEvT0_T1_T2_iT3_T4_T5_E12temp_storage;
	add.s32 	%r118, %r225, %r224;
	st.shared.u32 	[%r118], %r978;
	st.shared.u32 	[%r118+128], %r979;
	st.shared.u32 	[%r118+256], %r980;
	st.shared.u32 	[%r118+384], %r981;
	st.shared.u32 	[%r118+512], %r982;
	st.shared.u32 	[%r118+640], %r983;
	st.shared.u32 	[%r118+768], %r984;
	st.shared.u32 	[%r118+896], %r985;
	st.shared.u32 	[%r118+1024], %r986;
	st.shared.u32 	[%r118+1152], %r987;
	st.shared.u32 	[%r118+1280], %r988;
	st.shared.u32 	[%r118+1408], %r989;
	st.shared.u32 	[%r118+1536], %r990;
	st.shared.u32 	[%r118+1664], %r991;
	st.shared.u32 	[%r118+1792], %r992;
	st.shared.u32 	[%r118+1920], %r993;
	st.shared.u32 	[%r118+2048], %r994;
	st.shared.u32 	[%r118+2176], %r995;
	st.shared.u32 	[%r118+2304], %r996;
	bar.warp.sync 	-1;
	mad.lo.s32 	%r119, %r222, 72, %r118;
	ld.shared.u32 	%r120, [%r119];
	ld.shared.u32 	%r121, [%r119+4];
	ld.shared.u32 	%r122, [%r119+8];
	ld.shared.u32 	%r123, [%r119+12];
	ld.shared.u32 	%r124, [%r119+16];
	ld.shared.u32 	%r125, [%r119+20];
	ld.shared.u32 	%r126, [%r119+24];
	ld.shared.u32 	%r127, [%r119+28];
	ld.shared.u32 	%r128, [%r119+32];
	ld.shared.u32 	%r129, [%r119+36];
	ld.shared.u32 	%r130, [%r119+40];
	ld.shared.u32 	%r131, [%r119+44];
	ld.shared.u32 	%r132, [%r119+48];
	ld.shared.u32 	%r133, [%r119+52];
	ld.shared.u32 	%r134, [%r119+56];
	ld.shared.u32 	%r135, [%r119+60];
	ld.shared.u32 	%r136, [%r119+64];
	ld.shared.u32 	%r137, [%r119+68];
	ld.shared.u32 	%r138, [%r119+72];
	bar.sync 	0;
	setp.ne.s32 	%p22, %r1, 0;
	@%p22 bra 	$L__BB9_69;
	add.s32 	%r451, %r121, %r120;
	add.s32 	%r452, %r122, %r451;
	add.s32 	%r453, %r123, %r452;
	add.s32 	%r454, %r124, %r453;
	add.s32 	%r455, %r125, %r454;
	add.s32 	%r456, %r126, %r455;
	add.s32 	%r457, %r127, %r456;
	add.s32 	%r458, %r128, %r457;
	add.s32 	%r459, %r129, %r458;
	add.s32 	%r460, %r130, %r459;
	add.s32 	%r461, %r131, %r460;
	add.s32 	%r462, %r132, %r461;
	add.s32 	%r463, %r133, %r462;
	add.s32 	%r464, %r134, %r463;
	add.s32 	%r465, %r135, %r464;
	add.s32 	%r466, %r136, %r465;
	add.s32 	%r467, %r137, %r466;
	add.s32 	%r425, %r138, %r467;
	mov.b32 	%r423, 1;
	mov.b32 	%r448, 0;
	mov.b32 	%r450, -1;
	// begin inline asm
	{  .reg .u32 r0;  .reg .pred p;  shfl.sync.up.b32 r0|p, %r425, %r423, %r448, %r450;  @p add.u32 r0, r0, %r425;  mov.u32 %r421, r0;}
	// end inline asm
	mov.b32 	%r429, 2;
	// begin inline asm
	{  .reg .u32 r0;  .reg .pred p;  shfl.sync.up.b32 r0|p, %r421, %r429, %r448, %r450;  @p add.u32 r0, r0, %r421;  mov.u32 %r427, r0;}
	// end inline asm
	mov.b32 	%r435, 4;
	// begin inline asm
	{  .reg .u32 r0;  .reg .pred p;  shfl.sync.up.b32 r0|p, %r427, %r435, %r448, %r450;  @p add.u32 r0, r0, %r427;  mov.u32 %r433, r0;}
	// end inline asm
	mov.b32 	%r441, 8;
	// begin inline asm
	{  .reg .u32 r0;  .reg .pred p;  shfl.sync.up.b32 r0|p, %r433, %r441, %r448, %r450;  @p add.u32 r0, r0, %r433;  mov.u32 %r439, r0;}
	// end inline asm
	mov.b32 	%r447, 16;
	// begin inline asm
	{  .reg .u32 r0;  .reg .pred p;  shfl.sync.up.b32 r0|p, %r439, %r447, %r448, %r450;  @p add.u32 r0, r0, %r439;  mov.u32 %r445, r0;}
	// end inline asm
	setp.ne.s32 	%p65, %r222, 31;
	@%p65 bra 	$L__BB9_68;
	shl.b32 	%r468, %r117, 2;
	mov.u32 	%r469, _ZZN3cub18CUB_300001_SM_10006detail4scan16DeviceScanKernelINS2_10policy_hubIjjjmN4cuda3std3__44plusIvEEE10Policy1000EN6thrust24THRUST_300001_SM_1000_NS6detail15normal_iteratorINSD_10device_ptrIjEEEESI_NS0_13ScanTileStateIjLb1EEES9_NS0_8NullTypeEmjLb0ESL_EEvT0_T1_T2_iT3_T4_T5_E12temp_storage;
	add.s32 	%r470, %r469, %r468;
	st.shared.u32 	[%r470+16], %r445;
$L__BB9_68:
	sub.s32 	%r471, %r445, %r425;
	bar.sync 	0;
	ld.shared.v4.u32 	{%r472, %r473, %r474, %r475}, [_ZZN3cub18CUB_300001_SM_10006detail4scan16DeviceScanKernelINS2_10policy_hubIjjjmN4cuda3std3__44plusIvEEE10Policy1000EN6thrust24THRUST_300001_SM_1000_NS6detail15normal_iteratorINSD_10device_ptrIjEEEESI_NS0_13ScanTileStateIjLb1EEES9_NS0_8NullTypeEmjLb0ESL_EEvT0_T1_T2_iT3_T4_T5_E12temp_storage+16];
	add.s32 	%r476, %r473, %r472;
	setp.eq.s32 	%p66, %r117, 2;
	selp.b32 	%r477, %r476, %r472, %p66;
	add.s32 	%r478, %r476, %r474;
	setp.eq.s32 	%p67, %r117, 3;
	selp.b32 	%r479, %r478, %r477, %p67;
	add.s32 	%r480, %r478, %r475;
	setp.eq.s32 	%p68, %r117, 4;
	selp.b32 	%r481, %r480, %r479, %p68;
	ld.shared.v4.u32 	{%r482, %r483, %r484, %r485}, [_ZZN3cub18CUB_300001_SM_10006detail4scan16DeviceScanKernelINS2_10policy_hubIjjjmN4cuda3std3__44plusIvEEE10Policy1000EN6thrust24THRUST_300001_SM_1000_NS6detail15normal_iteratorINSD_10device_ptrIjEEEESI_NS0_13ScanTileStateIjLb1EEES9_NS0_8NullTypeEmjLb0ESL_EEvT0_T1_T2_iT3_T4_T5_E12temp_storage+32];
	add.s32 	%r486, %r480, %r482;
	setp.eq.s32 	%p69, %r117, 5;
	selp.b32 	%r487, %r486, %r481, %p69;
	add.s32 	%r488, %r486, %r483;
	setp.eq.s32 	%p70, %r117, 6;
	selp.b32 	%r489, %r488, %r487, %p70;
	add.s32 	%r490, %r488, %r484;
	setp.eq.s32 	%p71, %r117, 7;
	selp.b32 	%r491, %r490, %r489, %p71;
	add.s32 	%r492, %r490, %r485;
	setp.eq.s32 	%p72, %r117, 8;
	selp.b32 	%r493, %r492, %r491, %p72;
	ld.shared.v4.u32 	{%r494, %r495, %r496, %r497}, [_ZZN3cub18CUB_300001_SM_10006detail4scan16DeviceScanKernelINS2_10policy_hubIjjjmN4cuda3std3__44plusIvEEE10Policy1000EN6thrust24THRUST_300001_SM_1000_NS6detail15normal_iteratorINSD_10device_ptrIjEEEESI_NS0_13ScanTileStateIjLb1EEES9_NS0_8NullTypeEmjLb0ESL_EEvT0_T1_T2_iT3_T4_T5_E12temp_storage+48];
	add.s32 	%r498, %r492, %r494;
	setp.eq.s32 	%p73, %r117, 9;
	selp.b32 	%r499, %r498, %r493, %p73;
	add.s32 	%r500, %r498, %r495;
	setp.eq.s32 	%p74, %r117, 10;
	selp.b32 	%r501, %r500, %r499, %p74;
	add.s32 	%r502, %r500, %r496;
	setp.eq.s32 	%p75, %r117, 11;
	selp.b32 	%r503, %r502, %r501, %p75;
	add.s32 	%r504, %r502, %r497;
	setp.eq.s32 	%p76, %r117, 12;
	selp.b32 	%r505, %r504, %r503, %p76;
	setp.lt.u32 	%p77, %r73, 32;
	setp.eq.s32 	%p78, %r222, 0;
	selp.b32 	%r506, 0, %r471, %p78;
	add.s32 	%r507, %r505, %r506;
	selp.b32 	%r508, %r471, %r507, %p77;
	setp.eq.s32 	%p79, %r73, 0;
	selp.b32 	%r1008, 0, %r508, %p79;
	bra.uni 	$L__BB9_88;
$L__BB9_69:
	add.s32 	%r256, %r121, %r120;
	add.s32 	%r257, %r122, %r256;
	add.s32 	%r258, %r123, %r257;
	add.s32 	%r259, %r124, %r258;
	add.s32 	%r260, %r125, %r259;
	add.s32 	%r261, %r126, %r260;
	add.s32 	%r262, %r127, %r261;
	add.s32 	%r263, %r128, %r262;
	add.s32 	%r264, %r129, %r263;
	add.s32 	%r265, %r130, %r264;
	add.s32 	%r266, %r131, %r265;
	add.s32 	%r267, %r132, %r266;
	add.s32 	%r268, %r133, %r267;
	add.s32 	%r269, %r134, %r268;
	add.s32 	%r270, %r135, %r269;
	add.s32 	%r271, %r136, %r270;
	add.s32 	%r272, %r137, %r271;
	add.s32 	%r230, %r138, %r272;
	mov.b32 	%r228, 1;
	mov.b32 	%r253, 0;
	mov.b32 	%r255, -1;
	// begin inline asm
	{  .reg .u32 r0;  .reg .pred p;  shfl.sync.up.b32 r0|p, %r230, %r228, %r253, %r255;  @p add.u32 r0, r0, %r230;  mov.u32 %r226, r0;}
	// end inline asm
	mov.b32 	%r234, 2;
	// begin inline asm
	{  .reg .u32 r0;  .reg .pred p;  shfl.sync.up.b32 r0|p, %r226, %r234, %r253, %r255;  @p add.u32 r0, r0, %r226;  mov.u32 %r232, r0;}
	// end inline asm
	mov.b32 	%r240, 4;
	// begin inline asm
	{  .reg .u32 r0;  .reg .pred p;  shfl.sync.up.b32 r0|p, %r232, %r240, %r253, %r255;  @p add.u32 r0, r0, %r232;  mov.u32 %r238, r0;}
	// end inline asm
	mov.b32 	%r246, 8;
	// begin inline asm
	{  .reg .u32 r0;  .reg .pred p;  shfl.sync.up.b32 r0|p, %r238, %r246, %r253, %r255;  @p add.u32 r0, r0, %r238;  mov.u32 %r244, r0;}
	// end inline asm
	mov.b32 	%r252, 16;
	// begin inline asm
	{  .reg .u32 r0;  .reg .pred p;  shfl.sync.up.b32 r0|p, %r244, %r252, %r253, %r255;  @p add.u32 r0, r0, %r244;  mov.u32 %r250, r0;}
	// end inline asm
	setp.ne.s32 	%p23, %r222, 31;
	@%p23 bra 	$L__BB9_71;
	shl.b32 	%r273, %r117, 2;
	mov.u32 	%r274, _ZZN3cub18CUB_300001_SM_10006detail4scan16DeviceScanKernelINS2_10policy_hubIjjjmN4cuda3std3__44plusIvEEE10Policy1000EN6thrust24THRUST_300001_SM_1000_NS6detail15normal_iteratorINSD_10device_ptrIjEEEESI_NS0_13ScanTileStateIjLb1EEES9_NS0_8NullTypeEmjLb0ESL_EEvT0_T1_T2_iT3_T4_T5_E12temp_storage;
	add.s32 	%r275, %r274, %r273;
	st.shared.u32 	[%r275+16], %r250;
$L__BB9_71:
	sub.s32 	%r276, %r250, %r230;
	bar.sync 	0;
	ld.shared.v4.u32 	{%r277, %r278, %r279, %r280}, [_ZZN3cub18CUB_300001_SM_10006detail4scan16DeviceScanKernelINS2_10policy_hubIjjjmN4cuda3std3__44plusIvEEE10Policy1000EN6thrust24THRUST_300001_SM_1000_NS6detail15normal_iteratorINSD_10device_ptrIjEEEESI_NS0_13ScanTileStateIjLb1EEES9_NS0_8NullTypeEmjLb0ESL_EEvT0_T1_T2_iT3_T4_T5_E12temp_storage+16];
	add.s32 	%r281, %r278, %r277;
	setp.eq.s32 	%p24, %r117, 2;
	selp.b32 	%r282, %r281, %r277, %p24;
	add.s32 	%r283, %r281, %r279;
	setp.eq.s32 	%p25, %r117, 3;
	selp.b32 	%r284, %r283, %r282, %p25;
	add.s32 	%r285, %r283, %r280;
	setp.eq.s32 	%p26, %r117, 4;
	selp.b32 	%r286, %r285, %r284, %p26;
	ld.shared.v4.u32 	{%r287, %r288, %r289, %r290}, [_ZZN3cub18CUB_300001_SM_10006detail4scan16DeviceScanKernelINS2_10policy_hubIjjjmN4cuda3std3__44plusIvEEE10Policy1000EN6thrust24THRUST_300001_SM_1000_NS6detail15normal_iteratorINSD_10device_ptrIjEEEESI_NS0_13ScanTileStateIjLb1EEES9_NS0_8NullTypeEmjLb0ESL_EEvT0_T1_T2_iT3_T4_T5_E12temp_storage+32];
	add.s32 	%r291, %r285, %r287;
	setp.eq.s32 	%p27, %r117, 5;
	selp.b32 	%r292, %r291, %r286, %p27;
	add.s32 	%r293, %r291, %r288;
	setp.eq.s32 	%p28, %r117, 6;
	selp.b32 	%r294, %r293, %r292, %p28;
	add.s32 	%r295, %r293, %r289;
	setp.eq.s32 	%p29, %r117, 7;
	selp.b32 	%r296, %r295, %r294, %p29;
	add.s32 	%r297, %r295, %r290;
	setp.eq.s32 	%p30, %r117, 8;
	selp.b32 	%r298, %r297, %r296, %p30;
	ld.shared.v4.u32 	{%r299, %r300, %r301, %r302}, [_ZZN3cub18CUB_300001_SM_10006detail4scan16DeviceScanKernelINS2_10policy_hubIjjjmN4cuda3std3__44plusIvEEE10Policy1000EN6thrust24THRUST_300001_SM_1000_NS6detail15normal_iteratorINSD_10device_ptrIjEEEESI_NS0_13ScanTileStateIjLb1EEES9_NS0_8NullTypeEmjLb0ESL_EEvT0_T1_T2_iT3_T4_T5_E12temp_storage+48];
	add.s32 	%r303, %r297, %r299;
	setp.eq.s32 	%p31, %r117, 9;
	selp.b32 	%r304, %r303, %r298, %p31;
	add.s32 	%r305, %r303, %r300;
	setp.eq.s32 	%p32, %r117, 10;
	selp.b32 	%r306, %r305, %r304, %p32;
	add.s32 	%r307, %r305, %r301;
	setp.eq.s32 	%p33, %r117, 11;
	selp.b32 	%r308, %r307, %r306, %p33;
	add.s32 	%r309, %r307, %r302;
	setp.eq.s32 	%p34, %r117, 12;
	selp.b32 	%r310, %r309, %r308, %p34;
	ld.shared.u32 	%r311, [_ZZN3cub18CUB_300001_SM_10006detail4scan16DeviceScanKernelINS2_10policy_hubIjjjmN4cuda3std3__44plusIvEEE10Policy1000EN6thrust24THRUST_300001_SM_1000_NS6detail15normal_iteratorINSD_10device_ptrIjEEEESI_NS0_13ScanTileStateIjLb1EEES9_NS0_8NullTypeEmjLb0ESL_EEvT0_T1_T2_iT3_T4_T5_E12temp_storage+64];
	add.s32 	%r144, %r309, %r311;
	setp.gt.u32 	%p35, %r73, 31;
	setp.lt.u32 	%p36, %r73, 32;
	setp.eq.s32 	%p37, %r222, 0;
	selp.b32 	%r312, 0, %r276, %p37;
	add.s32 	%r1007, %r310, %r312;
	selp.b32 	%r146, %r276, %r1007, %p36;
	@%p35 bra 	$L__BB9_87;
	setp.ne.s32 	%p38, %r73, 0;
	mul.wide.s32 	%rd22, %r1, 8;
	add.s64 	%rd12, %rd1, %rd22;
	@%p38 bra 	$L__BB9_74;
	st.shared.u32 	[_ZZN3cub18CUB_300001_SM_10006detail4scan16DeviceScanKernelINS2_10policy_hubIjjjmN4cuda3std3__44plusIvEEE10Policy1000EN6thrust24THRUST_300001_SM_1000_NS6detail15normal_iteratorINSD_10device_ptrIjEEEESI_NS0_13ScanTileStateIjLb1EEES9_NS0_8NullTypeEmjLb0ESL_EEvT0_T1_T2_iT3_T4_T5_E12temp_storage+12], %r144;
	add.s64 	%rd23, %rd12, 256;
	mov.b32 	%r313, 100;
	// begin inline asm
	st.relaxed.gpu.v2.u32 [%rd23], {%r313, %r144};
	// end inline asm
$L__BB9_74:
	not.b32 	%r319, %r73;
	add.s32 	%r1003, %r1, %r319;
	mov.b32 	%r315, 550;
	// begin inline asm
	nanosleep.u32 %r315;
	// end inline asm
	mul.wide.s32 	%rd25, %r1003, 8;
	add.s64 	%rd26, %rd1, %rd25;
	add.s64 	%rd24, %rd26, 256;
	// begin inline asm
	ld.relaxed.gpu.v2.u32 {%r1004, %r998}, [%rd24];
	// end inline asm
	mov.b32 	%r999, 478;
$L__BB9_75:
	setp.eq.s32 	%p39, %r1004, 99;
	mov.b32 	%r320, -1;
	vote.sync.any.pred 	%p40, %p39, %r320;
	not.pred 	%p41, %p40;
	@%p41 bra 	$L__BB9_77;
	// begin inline asm
	nanosleep.u32 %r999;
	// end inline asm
	shr.u32 	%r999, %r999, 1;
	// begin inline asm
	ld.relaxed.gpu.v2.u32 {%r1004, %r998}, [%rd24];
	// end inline asm
	bra.uni 	$L__BB9_75;
$L__BB9_77:
	setp.eq.s32 	%p42, %r1004, 101;
	mov.b32 	%r347, -1;
	vote.sync.ballot.b32 	%r349, %p42, %r347;
	// begin inline asm
	mov.u32 %r322, %lanemask_ge;
	// end inline asm
	and.b32  	%r350, %r349, %r322;
	or.b32  	%r351, %r350, -2147483648;
	add.s32 	%r352, %r351, -1;
	not.b32 	%r353, %r351;
	and.b32  	%r354, %r353, %r352;
	popc.b32 	%r326, %r354;
	mov.b32 	%r325, 1;
	// begin inline asm
	shfl.sync.down.b32 %r323, %r998, %r325, %r326, %r347;
	// end inline asm
	setp.lt.s32 	%p44, %r222, %r326;
	selp.b32 	%r355, %r323, 0, %p44;
	add.s32 	%r329, %r355, %r998;
	mov.b32 	%r330, 2;
	// begin inline asm
	shfl.sync.down.b32 %r328, %r329, %r330, %r326, %r347;
	// end inline asm
	add.s32 	%r356, %r222, 2;
	setp.gt.s32 	%p45, %r356, %r326;
	selp.b32 	%r357, 0, %r328, %p45;
	add.s32 	%r334, %r329, %r357;
	mov.b32 	%r335, 4;
	// begin inline asm
	shfl.sync.down.b32 %r333, %r334, %r335, %r326, %r347;
	// end inline asm
	add.s32 	%r358, %r222, 4;
	setp.gt.s32 	%p46, %r358, %r326;
	selp.b32 	%r359, 0, %r333, %p46;
	add.s32 	%r339, %r334, %r359;
	mov.b32 	%r340, 8;
	// begin inline asm
	shfl.sync.down.b32 %r338, %r339, %r340, %r326, %r347;
	// end inline asm
	add.s32 	%r360, %r222, 8;
	setp.gt.s32 	%p47, %r360, %r326;
	selp.b32 	%r361, 0, %r338, %p47;
	add.s32 	%r344, %r339, %r361;
	mov.b32 	%r345, 16;
	// begin inline asm
	shfl.sync.down.b32 %r343, %r344, %r345, %r326, %r347;
	// end inline asm
	add.s32 	%r362, %r222, 16;
	setp.gt.s32 	%p48, %r362, %r326;
	selp.b32 	%r363, 0, %r343, %p48;
	add.s32 	%r1000, %r344, %r363;
	add.s64 	%rd13, %rd1, 256;
	mov.b32 	%r1001, 478;
$L__BB9_78:
	setp.ne.s32 	%p49, %r1004, 101;
	mov.b32 	%r364, -1;
	vote.sync.all.pred 	%p50, %p49, %r364;
	not.pred 	%p51, %p50;
	@%p51 bra 	$L__BB9_83;
	shr.u32 	%r1001, %r1001, 1;
	mul.wide.s32 	%rd29, %r1003, 8;
	add.s64 	%rd30, %rd13, %rd29;
	add.s64 	%rd28, %rd30, -256;
	// begin inline asm
	ld.relaxed.gpu.v2.u32 {%r1004, %r1005}, [%rd28];
	// end inline asm
	mov.u32 	%r1006, %r1001;
$L__BB9_80:
	setp.eq.s32 	%p55, %r1004, 99;
	mov.b32 	%r372, -1;
	vote.sync.any.pred 	%p56, %p55, %r372;
	not.pred 	%p57, %p56;
	@%p57 bra 	$L__BB9_82;
	// begin inline asm
	nanosleep.u32 %r1006;
	// end inline asm
	shr.u32 	%r1006, %r1006, 1;
	// begin inline asm
	ld.relaxed.gpu.v2.u32 {%r1004, %r1005}, [%rd28];
	// end inline asm
	bra.uni 	$L__BB9_80;
$L__BB9_82:
	setp.eq.s32 	%p58, %r1004, 101;
	mov.b32 	%r398, -1;
	vote.sync.ballot.b32 	%r399, %p58, %r398;
	and.b32  	%r400, %r399, %r322;
	or.b32  	%r401, %r400, -2147483648;
	add.s32 	%r402, %r401, -1;
	not.b32 	%r403, %r401;
	and.b32  	%r404, %r403, %r402;
	popc.b32 	%r377, %r404;
	mov.b32 	%r376, 1;
	// begin inline asm
	shfl.sync.down.b32 %r374, %r1005, %r376, %r377, %r398;
	// end inline asm
	setp.lt.s32 	%p60, %r222, %r377;
	selp.b32 	%r405, %r374, 0, %p60;
	add.s32 	%r380, %r405, %r1005;
	mov.b32 	%r381, 2;
	// begin inline asm
	shfl.sync.down.b32 %r379, %r380, %r381, %r377, %r398;
	// end inline asm
	add.s32 	%r406, %r222, 2;
	setp.gt.s32 	%p61, %r406, %r377;
	selp.b32 	%r407, 0, %r379, %p61;
	add.s32 	%r385, %r380, %r407;
	mov.b32 	%r386, 4;
	// begin inline asm
	shfl.sync.down.b32 %r384, %r385, %r386, %r377, %r398;
	// end inline asm
	add.s32 	%r408, %r222, 4;
	setp.gt.s32 	%p62, %r408, %r377;
	selp.b32 	%r409, 0, %r384, %p62;
	add.s32 	%r390, %r385, %r409;
	mov.b32 	%r391, 8;
	// begin inline asm
	shfl.sync.down.b32 %r389, %r390, %r391, %r377, %r398;
	// end inline asm
	add.s32 	%r410, %r222, 8;
	setp.gt.s32 	%p63, %r410, %r377;
	selp.b32 	%r411, 0, %r389, %p63;
	add.s32 	%r395, %r390, %r411;
	mov.b32 	%r396, 16;
	// begin inline asm
	shfl.sync.down.b32 %r394, %r395, %r396, %r377, %r398;
	// end inline asm
	add.s32 	%r412, %r222, 16;
	setp.gt.s32 	%p64, %r412, %r377;
	selp.b32 	%r413, 0, %r394, %p64;
	add.s32 	%r414, %r413, %r1000;
	add.s32 	%r1000, %r414, %r395;
	add.s32 	%r1003, %r1003, -32;
	bra.uni 	$L__BB9_78;
$L__BB9_83:
	@%p38 bra 	$L__BB9_85;
	add.s32 	%r367, %r1000, %r144;
	add.s64 	%rd27, %rd12, 256;
	mov.b32 	%r366, 101;
	// begin inline asm
	st.relaxed.gpu.v2.u32 [%rd27], {%r366, %r367};
	// end inline asm
	st.shared.u32 	[_ZZN3cub18CUB_300001_SM_10006detail4scan16DeviceScanKernelINS2_10policy_hubIjjjmN4cuda3std3__44plusIvEEE10Policy1000EN6thrust24THRUST_300001_SM_1000_NS6detail15normal_iteratorINSD_10device_ptrIjEEEESI_NS0_13ScanTileStateIjLb1EEES9_NS0_8NullTypeEmjLb0ESL_EEvT0_T1_T2_iT3_T4_T5_E12temp_storage+4], %r1000;
	st.shared.u32 	[_ZZN3cub18CUB_300001_SM_10006detail4scan16DeviceScanKernelINS2_10policy_hubIjjjmN4cuda3std3__44plusIvEEE10Policy1000EN6thrust24THRUST_300001_SM_1000_NS6detail15normal_iteratorINSD_10device_ptrIjEEEESI_NS0_13ScanTileStateIjLb1EEES9_NS0_8NullTypeEmjLb0ESL_EEvT0_T1_T2_iT3_T4_T5_E12temp_storage+8], %r367;
$L__BB9_85:
	setp.ne.s32 	%p53, %r222, 0;
	mov.u32 	%r1007, %r146;
	@%p53 bra 	$L__BB9_87;
	st.shared.u32 	[_ZZN3cub18CUB_300001_SM_10006detail4scan16DeviceScanKernelINS2_10policy_hubIjjjmN4cuda3std3__44plusIvEEE10Policy1000EN6thrust24THRUST_300001_SM_1000_NS6detail15normal_iteratorINSD_10device_ptrIjEEEESI_NS0_13ScanTileStateIjLb1EEES9_NS0_8NullTypeEmjLb0ESL_EEvT0_T1_T2_iT3_T4_T5_E12temp_storage+84], %r1000;
	mov.u32 	%r1007, %r1000;
$L__BB9_87:
	bar.sync 	0;
	setp.eq.s32 	%p54, %r73, 0;
	ld.shared.u32 	%r368, [_ZZN3cub18CUB_300001_SM_10006detail4scan16DeviceScanKernelINS2_10policy_hubIjjjmN4cuda3std3__44plusIvEEE10Policy1000EN6thrust24THRUST_300001_SM_1000_NS6detail15normal_iteratorINSD_10device_ptrIjEEEESI_NS0_13ScanTileStateIjLb1EEES9_NS0_8NullTypeEmjLb0ESL_EEvT0_T1_T2_iT3_T4_T5_E12temp_storage+84];
	selp.b32 	%r369, 0, %r368, %p54;
	add.s32 	%r1008, %r369, %r1007;
$L__BB9_88:
	add.s32 	%r509, %r1008, %r120;
	add.s32 	%r510, %r121, %r509;
	add.s32 	%r511, %r122, %r510;
	add.s32 	%r512, %r123, %r511;
	add.s32 	%r513, %r124, %r512;
	add.s32 	%r514, %r125, %r513;
	add.s32 	%r515, %r126, %r514;
	add.s32 	%r516, %r127, %r515;
	add.s32 	%r517, %r128, %r516;
	add.s32 	%r518, %r129, %r517;
	add.s32 	%r519, %r130, %r518;
	add.s32 	%r520, %r131, %r519;
	add.s32 	%r521, %r132, %r520;
	add.s32 	%r522, %r133, %r521;
	add.s32 	%r523, %r134, %r522;
	add.s32 	%r524, %r135, %r523;
	add.s32 	%r525, %r136, %r524;
	add.s32 	%r526, %r137, %r525;
	add.s32 	%r527, %r138, %r526;
	bar.sync 	0;
	st.shared.u32 	[%r119], %r509;
	st.shared.u32 	[%r119+4], %r510;
	st.shared.u32 	[%r119+8], %r511;
	st.shared.u32 	[%r119+12], %r512;
	st.shared.u32 	[%r119+16], %r513;
	st.shared.u32 	[%r119+20], %r514;
	st.shared.u32 	[%r119+24], %r515;
	st.shared.u32 	[%r119+28], %r516;
	st.shared.u32 	[%r119+32], %r517;
	st.shared.u32 	[%r119+36], %r518;
	st.shared.u32 	[%r119+40], %r519;
	st.shared.u32 	[%r119+44], %r520;
	st.shared.u32 	[%r119+48], %r521;
	st.shared.u32 	[%r119+52], %r522;
	st.shared.u32 	[%r119+56], %r523;
	st.shared.u32 	[%r119+60], %r524;
	st.shared.u32 	[%r119+64], %r525;
	st.shared.u32 	[%r119+68], %r526;
	st.shared.u32 	[%r119+72], %r527;
	bar.warp.sync 	-1;
	ld.shared.u32 	%r180, [%r118];
	ld.shared.u32 	%r181, [%r118+128];
	ld.shared.u32 	%r182, [%r118+256];
	ld.shared.u32 	%r183, [%r118+384];
	ld.shared.u32 	%r184, [%r118+512];
	ld.shared.u32 	%r185, [%r118+640];
	ld.shared.u32 	%r186, [%r118+768];
	ld.shared.u32 	%r187, [%r118+896];
	ld.shared.u32 	%r188, [%r118+1024];
	ld.shared.u32 	%r189, [%r118+1152];
	ld.shared.u32 	%r190, [%r118+1280];
	ld.shared.u32 	%r191, [%r118+1408];
	ld.shared.u32 	%r192, [%r118+1536];
	ld.shared.u32 	%r193, [%r118+1664];
	ld.shared.u32 	%r194, [%r118+1792];
	ld.shared.u32 	%r195, [%r118+1920];
	ld.shared.u32 	%r196, [%r118+2048];
	ld.shared.u32 	%r197, [%r118+2176];
	ld.shared.u32 	%r198, [%r118+2304];
	setp.ne.s32 	%p80, %r73, 0;
	@%p80 bra 	$L__BB9_90;
	st.volatile.shared.u32 	[_ZZN3cub18CUB_300001_SM_10006detail4scan16DeviceScanKernelINS2_10policy_hubIjjjmN4cuda3std3__44plusIvEEE10Policy1000EN6thrust24THRUST_300001_SM_1000_NS6detail15normal_iteratorINSD_10device_ptrIjEEEESI_NS0_13ScanTileStateIjLb1EEES9_NS0_8NullTypeEmjLb0ESL_EEvT0_T1_T2_iT3_T4_T5_E12temp_storage+31616], %r72;
$L__BB9_90:
	bar.sync 	0;
	ld.volatile.shared.u32 	%r199, [_ZZN3cub18CUB_300001_SM_10006detail4scan16DeviceScanKernelINS2_10policy_hubIjjjmN4cuda3std3__44plusIvEEE10Policy1000EN6thrust24THRUST_300001_SM_1000_NS6detail15normal_iteratorINSD_10device_ptrIjEEEESI_NS0_13ScanTileStateIjLb1EEES9_NS0_8NullTypeEmjLb0ESL_EEvT0_T1_T2_iT3_T4_T5_E12temp_storage+31616];
	cvt.u64.u32 	%rd35, %r75;
	add.s64 	%rd36, %rd4, %rd35;
	setp.ge.s32 	%p81, %r75, %r199;
	shl.b64 	%rd37, %rd36, 2;
	add.s64 	%rd15, %rd3, %rd37;
	@%p81 bra 	$L__BB9_92;
	st.global.u32 	[%rd15], %r180;
$L__BB9_92:
	mov.u32 	%r528, %tid.x;
	and.b32  	%r529, %r528, 992;
	mul.lo.s32 	%r530, %r529, 19;
	and.b32  	%r531, %r528, 31;
	or.b32  	%r532, %r530, %r531;
	add.s32 	%r533, %r532, 32;
	setp.ge.s32 	%p82, %r533, %r199;
	@%p82 bra 	$L__BB9_94;
	st.global.u32 	[%rd15+128], %r181;
$L__BB9_94:
	add.s32 	%r539, %r532, 64;
	setp.ge.s32 	%p83, %r539, %r199;
	@%p83 bra 	$L__BB9_96;
	st.global.u32 	[%rd15+256], %r182;
$L__BB9_96:
	add.s32 	%r545, %r532, 96;
	setp.ge.s32 	%p84, %r545, %r199;
	@%p84 bra 	$L__BB9_98;
	st.global.u32 	[%rd15+384], %r183;
$L__BB9_98:
	add.s32 	%r551, %r532, 128;
	setp.ge.s32 	%p85, %r551, %r199;
	@%p85 bra 	$L__BB9_100;
	st.global.u32 	[%rd15+512], %r184;
$L__BB9_100:
	add.s32 	%r557, %r532, 160;
	setp.ge.s32 	%p86, %r557, %r199;
	@%p86 bra 	$L__BB9_102;
	st.global.u32 	[%rd15+640], %r185;
$L__BB9_102:
	add.s32 	%r563, %r532, 192;
	setp.ge.s32 	%p87, %r563, %r199;
	@%p87 bra 	$L__BB9_104;
	st.global.u32 	[%rd15+768], %r186;
$L__BB9_104:
	add.s32 	%r569, %r532, 224;
	setp.ge.s32 	%p88, %r569, %r199;
	@%p88 bra 	$L__BB9_106;
	st.global.u32 	[%rd15+896], %r187;
$L__BB9_106:
	setp.ge.s32 	%p89, %r92, %r199;
	@%p89 bra 	$L__BB9_108;
	st.global.u32 	[%rd15+1024], %r188;
$L__BB9_108:
	add.s32 	%r575, %r532, 288;
	setp.ge.s32 	%p90, %r575, %r199;
	@%p90 bra 	$L__BB9_110;
	st.global.u32 	[%rd15+1152], %r189;
$L__BB9_110:
	add.s32 	%r581, %r532, 320;
	setp.ge.s32 	%p91, %r581, %r199;
	@%p91 bra 	$L__BB9_112;
	st.global.u32 	[%rd15+1280], %r190;
$L__BB9_112:
	add.s32 	%r587, %r532, 352;
	setp.ge.s32 	%p92, %r587, %r199;
	@%p92 bra 	$L__BB9_114;
	st.global.u32 	[%rd15+1408], %r191;
$L__BB9_114:
	add.s32 	%r593, %r532, 384;
	setp.ge.s32 	%p93, %r593, %r199;
	@%p93 bra 	$L__BB9_116;
	st.global.u32 	[%rd15+1536], %r192;
$L__BB9_116:
	add.s32 	%r599, %r532, 416;
	setp.ge.s32 	%p94, %r599, %r199;
	@%p94 bra 	$L__BB9_118;
	st.global.u32 	[%rd15+1664], %r193;
$L__BB9_118:
	add.s32 	%r605, %r532, 448;
	setp.ge.s32 	%p95, %r605, %r199;
	@%p95 bra 	$L__BB9_120;
	st.global.u32 	[%rd15+1792], %r194;
$L__BB9_120:
	add.s32 	%r611, %r532, 480;
	setp.ge.s32 	%p96, %r611, %r199;
	@%p96 bra 	$L__BB9_122;
	st.global.u32 	[%rd15+1920], %r195;
$L__BB9_122:
	add.s32 	%r617, %r532, 512;
	setp.ge.s32 	%p97, %r617, %r199;
	@%p97 bra 	$L__BB9_124;
	st.global.u32 	[%rd15+2048], %r196;
$L__BB9_124:
	add.s32 	%r623, %r532, 544;
	setp.ge.s32 	%p98, %r623, %r199;
	@%p98 bra 	$L__BB9_126;
	st.global.u32 	[%rd15+2176], %r197;
$L__BB9_126:
	setp.ge.s32 	%p99, %r113, %r199;
	@%p99 bra 	$L__BB9_128;
	st.global.u32 	[%rd15+2304], %r198;
$L__BB9_128:
	ret;

}


// ===== COMPILED SASS (sm_100) =====

	.target	sm_100

	.elftype	@"ET_EXEC"


//--------------------- .note.nv.tkinfo           --------------------------
	.section	.note.nv.tkinfo,"",@"SHT_NOTE"
	.sectionflags	@"SHF_NOTE_NV_TKINFO"
	.tkinfo
        /*0018*/ 	.word	0x00000002
        /*0030*/ 	.string	""
        /*0030*/ 	.string	"ptxas"
        /*0030*/ 	.string	"Cuda compilation tools, release 13.0, V13.0.88"
        /*0030*/ 	.string	"Build cuda_13.0.r13.0/compiler.36424714_0"
        /*0030*/ 	.string	"-arch sm_100 -m 64 "



//--------------------- .note.nv.cuinfo           --------------------------
	.section	.note.nv.cuinfo,"",@"SHT_NOTE"
	.sectionflags	@"SHF_NOTE_NV_CUINFO"
        /*0018*/ 	.short	0x0002
        /*001a*/ 	.short	0x0064
        /*001c*/ 	.short	0x0082
	.zero		2


//--------------------- .nv.info                  --------------------------
	.section	.nv.info,"",@"SHT_CUDA_INFO"
	.align	4


	//----- nvinfo : EIATTR_REGCOUNT
	.align		4
        /*0000*/ 	.byte	0x04, 0x2f
        /*0002*/ 	.short	(.L_44 - .L_43)
	.align		4
.L_43:
        /*0004*/ 	.word	index@(_Z19align_sequences_gpuPcS_PjS0_S0_PsS1_S1_S1_S1_S1_)
        /*0008*/ 	.word	0x00000020


	//----- nvinfo : EIATTR_FRAME_SIZE
	.align		4
.L_44:
        /*000c*/ 	.byte	0x04, 0x11
        /*000e*/ 	.short	(.L_46 - .L_45)
	.align		4
.L_45:
        /*0010*/ 	.word	index@(_Z19align_sequences_gpuPcS_PjS0_S0_PsS1_S1_S1_S1_S1_)
        /*0014*/ 	.word	0x00000000


	//----- nvinfo : EIATTR_REGCOUNT
	.align		4
.L_46:
        /*0018*/ 	.byte	0x04, 0x2f
        /*001a*/ 	.short	(.L_48 - .L_47)
	.align		4
.L_47:
        /*001c*/ 	.word	index@(_ZN3cub18CUB_300001_SM_10006detail11EmptyKernelIvEEvv)
        /*0020*/ 	.word	0x00000004


	//----- nvinfo : EIATTR_FRAME_SIZE
	.align		4
.L_48:
        /*0024*/ 	.byte	0x04, 0x11
        /*0026*/ 	.short	(.L_50 - .L_49)
	.align		4
.L_49:
        /*0028*/ 	.word	index@(_ZN3cub18CUB_300001_SM_10006detail11EmptyKernelIvEEvv)
        /*002c*/ 	.word	0x00000000


	//----- nvinfo : EIATTR_REGCOUNT
	.align		4
.L_50:
        /*0030*/ 	.byte	0x04, 0x2f
        /*0032*/ 	.short	(.L_52 - .L_51)
	.align		4
.L_51:
        /*0034*/ 	.word	index@(_ZN3cub18CUB_300001_SM_10006detail8for_each13static_kernelINS2_12policy_hub_t12policy_500_tEmN6thrust24THRUST_300001_SM_1000_NS8cuda_cub20__uninitialized_fill7functorINS7_10device_ptrIjEEjEEEEvT0_T1_)
        /*0038*/ 	.word	0x00000008


	//----- nvinfo : EIATTR_FRAME_SIZE
	.align		4
.L_52:
        /*003c*/ 	.byte	0x04, 0x11
        /*003e*/ 	.short	(.L_54 - .L_53)
	.align		4
.L_53:
        /*0040*/ 	.word	index@(_ZN3cub18CUB_300001_SM_10006detail8for_each13static_kernelINS2_12policy_hub_t12policy_500_tEmN6thrust24THRUST_300001_SM_1000_NS8cuda_cub20__uninitialized_fill7functorINS7_10device_ptrIjEEjEEEEvT0_T1_)
        /*0044*/ 	.word	0x00000000


	//----- nvinfo : EIATTR_REGCOUNT
	.align		4
.L_54:
        /*0048*/ 	.byte	0x04, 0x2f
        /*004a*/ 	.short	(.L_56 - .L_55)
	.align		4
.L_55:
        /*004c*/ 	.word	index@(_ZN3cub18CUB_300001_SM_10006detail9transform16transform_kernelINS2_10policy_hubILb1EN4cuda3std3__45tupleIJN6thrust24THRUST_300001_SM_1000_NS7pointerIiNSA_8cuda_cub3tagENSA_11use_defaultESE_EEEEEE10policy1000EiNS7_10__identityENSA_10device_ptrIjEEJPiEEEvT0_iT1_T2_DpNS2_10kernel_argIT3_EE)
        /*0050*/ 	.word	0x00000020


	//----- nvinfo : EIATTR_FRAME_SIZE
	.align		4
.L_56:
        /*0054*/ 	.byte	0x04, 0x11
        /*0056*/ 	.short	(.L_58 - .L_57)
	.align		4
.L_57:
        /*0058*/ 	.word	index@(_ZN3cub18CUB_300001_SM_10006detail9transform16transform_kernelINS2_10policy_hubILb1EN4cuda3std3__45tupleIJN6thrust24THRUST_300001_SM_1000_NS7pointerIiNSA_8cuda_cub3tagENSA_11use_defaultESE_EEEEEE10policy1000EiNS7_10__identityENSA_10device_ptrIjEEJPiEEEvT0_iT1_T2_DpNS2_10kernel_argIT3_EE)
        /*005c*/ 	.word	0x00000000


	//----- nvinfo : EIATTR_REGCOUNT
	.align		4
.L_58:
        /*0060*/ 	.byte	0x04, 0x2f
        /*0062*/ 	.short	(.L_60 - .L_59)
	.align		4
.L_59:
        /*0064*/ 	.word	index@(_ZN3cub18CUB_300001_SM_10006detail9transform16transform_kernelINS2_10policy_hubILb1EN4cuda3std3__45tupleIJN6thrust24THRUST_300001_SM_1000_NS7pointerIiNSA_8cuda_cub3tagENSA_11use_defaultESE_EEEEEE10policy1000ElNS7_10__identityENSA_10device_ptrIjEEJPiEEEvT0_iT1_T2_DpNS2_10kernel_argIT3_EE)
        /*0068*/ 	.word	0x00000020


	//----- nvinfo : EIATTR_FRAME_SIZE
	.align		4
.L_60:
        /*006c*/ 	.byte	0x04, 0x11
        /*006e*/ 	.short	(.L_62 - .L_61)
	.align		4
.L_61:
        /*0070*/ 	.word	index@(_ZN3cub18CUB_300001_SM_10006detail9transform16transform_kernelINS2_10policy_hubILb1EN4cuda3std3__45tupleIJN6thrust24THRUST_300001_SM_1000_NS7pointerIiNSA_8cuda_cub3tagENSA_11use_defaultESE_EEEEEE10policy1000ElNS7_10__identityENSA_10device_ptrIjEEJPiEEEvT0_iT1_T2_DpNS2_10kernel_argIT3_EE)
        /*0074*/ 	.word	0x00000000


	//----- nvinfo : EIATTR_REGCOUNT
	.align		4
.L_62:
        /*0078*/ 	.byte	0x04, 0x2f
        /*007a*/ 	.short	(.L_64 - .L_63)
	.align		4
.L_63:
        /*007c*/ 	.word	index@(_ZN3cub18CUB_300001_SM_10006detail9transform16transform_kernelINS2_10policy_hubILb1EN4cuda3std3__45tupleIJN6thrust24THRUST_300001_SM_1000_NS7pointerIiNSA_8cuda_cub3tagENSA_11use_defaultESE_EEEEEE10policy1000EiNS7_10__identityENSA_6detail15normal_iteratorINSA_10device_ptrIjEEEEJPiEEEvT0_iT1_T2_DpNS2_10kernel_argIT3_EE)
        /*0080*/ 	.word	0x00000020


	//----- nvinfo : EIATTR_FRAME_SIZE
	.align		4
.L_64:
        /*0084*/ 	.byte	0x04, 0x11
        /*0086*/ 	.short	(.L_66 - .L_65)
	.align		4
.L_65:
        /*0088*/ 	.word	index@(_ZN3cub18CUB_300001_SM_10006detail9transform16transform_kernelINS2_10policy_hubILb1EN4cuda3std3__45tupleIJN6thrust24THRUST_300001_SM_1000_NS7pointerIiNSA_8cuda_cub3tagENSA_11use_defaultESE_EEEEEE10policy1000EiNS7_10__identityENSA_6detail15normal_iteratorINSA_10device_ptrIjEEEEJPiEEEvT0_iT1_T2_DpNS2_10kernel_argIT3_EE)
        /*008c*/ 	.word	0x00000000


	//----- nvinfo : EIATTR_REGCOUNT
	.align		4
.L_66:
        /*0090*/ 	.byte	0x04, 0x2f
        /*0092*/ 	.short	(.L_68 - .L_67)
	.align		4
.L_67:
        /*0094*/ 	.word	index@(_ZN3cub18CUB_300001_SM_10006detail9transform16transform_kernelINS2_10policy_hubILb1EN4cuda3std3__45tupleIJN6thrust24THRUST_300001_SM_1000_NS7pointerIiNSA_8cuda_cub3tagENSA_11use_defaultESE_EEEEEE10policy1000ElNS7_10__identityENSA_6detail15normal_iteratorINSA_10device_ptrIjEEEEJPiEEEvT0_iT1_T2_DpNS2_10kernel_argIT3_EE)
        /*0098*/ 	.word	0x00000020


	//----- nvinfo : EIATTR_FRAME_SIZE
	.align		4
.L_68:
        /*009c*/ 	.byte	0x04, 0x11
        /*009e*/ 	.short	(.L_70 - .L_69)
	.align		4
.L_69:
        /*00a0*/ 	.word	index@(_ZN3cub18CUB_300001_SM_10006detail9transform16transform_kernelINS2_10policy_hubILb1EN4cuda3std3__45tupleIJN6thrust24THRUST_300001_SM_1000_NS7pointerIiNSA_8cuda_cub3tagENSA_11use_defaultESE_EEEEEE10policy1000ElNS7_10__identityENSA_6detail15normal_iteratorINSA_10device_ptrIjEEEEJPiEEEvT0_iT1_T2_DpNS2_10kernel_argIT3_EE)
        /*00a4*/ 	.word	0x00000000


	//----- nvinfo : EIATTR_REGCOUNT
	.align		4
.L_70:
        /*00a8*/ 	.byte	0x04, 0x2f
        /*00aa*/ 	.short	(.L_72 - .L_71)
	.align		4
.L_71:
        /*00ac*/ 	.word	index@(_ZN3cub18CUB_300001_SM_10006detail4scan20DeviceScanInitKernelINS0_13ScanTileStateIjLb1EEEEEvT_i)
        /*00b0*/ 	.word	0x00000008


	//----- nvinfo : EIATTR_FRAME_SIZE
	.align		4
.L_72:
        /*00b4*/ 	.byte	0x04, 0x11
        /*00b6*/ 	.short	(.L_74 - .L_73)
	.align		4
.L_73:
        /*00b8*/ 	.word	index@(_ZN3cub18CUB_300001_SM_10006detail4scan20DeviceScanInitKernelINS0_13ScanTileStateIjLb1EEEEEvT_i)
        /*00bc*/ 	.word	0x00000000


	//----- nvinfo : EIATTR_REGCOUNT
	.align		4
.L_74:
        /*00c0*/ 	.byte	0x04, 0x2f
        /*00c2*/ 	.short	(.L_76 - .L_75)
	.align		4
.L_75:
        /*00c4*/ 	.word	index@(_ZN3cub18CUB_300001_SM_10006detail4scan16DeviceScanKernelINS2_10policy_hubIjjjjN4cuda3std3__44plusIvEEE10Policy1000EN6thrust24THRUST_300001_SM_1000_NS6detail15normal_iteratorINSD_10device_ptrIjEEEESI_NS0_13ScanTileStateIjLb1EEES9_NS0_8NullTypeEjjLb0ESL_EEvT0_T1_T2_iT3_T4_T5_)
        /*00c8*/ 	.word	0x00000038


	//----- nvinfo : EIATTR_FRAME_SIZE
	.align		4
.L_76:
        /*00cc*/ 	.byte	0x04, 0x11
        /*00ce*/ 	.short	(.L_78 - .L_77)
	.align		4
.L_77:
        /*00d0*/ 	.word	index@(_ZN3cub18CUB_300001_SM_10006detail4scan16DeviceScanKernelINS2_10policy_hubIjjjjN4cuda3std3__44plusIvEEE10Policy1000EN6thrust24THRUST_300001_SM_1000_NS6detail15normal_iteratorINSD_10device_ptrIjEEEESI_NS0_13ScanTileStateIjLb1EEES9_NS0_8NullTypeEjjLb0ESL_EEvT0_T1_T2_iT3_T4_T5_)
        /*00d4*/ 	.word	0x00000000


	//----- nvinfo : EIATTR_REGCOUNT
	.align		4
.L_78:
        /*00d8*/ 	.byte	0x04, 0x2f
        /*00da*/ 	.short	(.L_80 - .L_79)
	.align		4
.L_79:
        /*00dc*/ 	.word	index@(_ZN3cub18CUB_300001_SM_10006detail4scan16DeviceScanKernelINS2_10policy_hubIjjjmN4cuda3std3__44plusIvEEE10Policy1000EN6thrust24THRUST_300001_SM_1000_NS6detail15normal_iteratorINSD_10device_ptrIjEEEESI_NS0_13ScanTileStateIjLb1EEES9_NS0_8NullTypeEmjLb0ESL_EEvT0_T1_T2_iT3_T4_T5_)
        /*00e0*/ 	.word	0x00000030


	//----- nvinfo : EIATTR_FRAME_SIZE
	.align		4
.L_80:
        /*00e4*/ 	.byte	0x04, 0x11
        /*00e6*/ 	.short	(.L_82 - .L_81)
	.align		4
.L_81:
        /*00e8*/ 	.word	index@(_ZN3cub18CUB_300001_SM_10006detail4scan16DeviceScanKernelINS2_10policy_hubIjjjmN4cuda3std3__44plusIvEEE10Policy1000EN6thrust24THRUST_300001_SM_1000_NS6detail15normal_iteratorINSD_10device_ptrIjEEEESI_NS0_13ScanTileStateIjLb1EEES9_NS0_8NullTypeEmjLb0ESL_EEvT0_T1_T2_iT3_T4_T5_)
        /*00ec*/ 	.word	0x00000000


	//----- nvinfo : EIATTR_MIN_STACK_SIZE
	.align		4
.L_82:
        /*00f0*/ 	.byte	0x04, 0x12
        /*00f2*/ 	.short	(.L_84 - .L_83)
	.align		4
.L_83:
        /*00f4*/ 	.word	index@(_ZN3cub18CUB_300001_SM_10006detail4scan16DeviceScanKernelINS2_10policy_hubIjjjmN4cuda3std3__44plusIvEEE10Policy1000EN6thrust24THRUST_300001_SM_1000_NS6detail15normal_iteratorINSD_10device_ptrIjEEEESI_NS0_13ScanTileStateIjLb1EEES9_NS0_8NullTypeEmjLb0ESL_EEvT0_T1_T2_iT3_T4_T5_)
        /*00f8*/ 	.word	0x00000000


	//----- nvinfo : EIATTR_MIN_STACK_SIZE
	.align		4
.L_84:
        /*00fc*/ 	.byte	0x04, 0x12
        /*00fe*/ 	.short	(.L_86 - .L_85)
	.align		4
.L_85:
        /*0100*/ 	.word	index@(_ZN3cub18CUB_300001_SM_10006detail4scan16DeviceScanKernelINS2_10policy_hubIjjjjN4cuda3std3__44plusIvEEE10Policy1000EN6thrust24THRUST_300001_SM_1000_NS6detail15normal_iteratorINSD_10device_ptrIjEEEESI_NS0_13ScanTileStateIjLb1EEES9_NS0_8NullTypeEjjLb0ESL_EEvT0_T1_T2_iT3_T4_T5_)
        /*0104*/ 	.word	0x00000000


	//----- nvinfo : EIATTR_MIN_STACK_SIZE
	.align		4
.L_86:
        /*0108*/ 	.byte	0x04, 0x12
        /*010a*/ 	.short	(.L_88 - .L_87)
	.align		4
.L_87:
        /*010c*/ 	.word	index@(_ZN3cub18CUB_300001_SM_10006detail4scan20DeviceScanInitKernelINS0_13ScanTileStateIjLb1EEEEEvT_i)
        /*0110*/ 	.word	0x00000000


	//----- nvinfo : EIATTR_MIN_STACK_SIZE
	.align		4
.L_88:
        /*0114*/ 	.byte	0x04, 0x12
        /*0116*/ 	.short	(.L_90 - .L_89)
	.align		4
.L_89:
        /*0118*/ 	.word	index@(_ZN3cub18CUB_300001_SM_10006detail9transform16transform_kernelINS2_10policy_hubILb1EN4cuda3std3__45tupleIJN6thrust24THRUST_300001_SM_1000_NS7pointerIiNSA_8cuda_cub3tagENSA_11use_defaultESE_EEEEEE10policy1000ElNS7_10__identityENSA_6detail15normal_iteratorINSA_10device_ptrIjEEEEJPiEEEvT0_iT1_T2_DpNS2_10kernel_argIT3_EE)
        /*011c*/ 	.word	0x00000000


	//----- nvinfo : EIATTR_MIN_STACK_SIZE
	.align		4
.L_90:
        /*0120*/ 	.byte	0x04, 0x12
        /*0122*/ 	.short	(.L_92 - .L_91)
	.align		4
.L_91:
        /*0124*/ 	.word	index@(_ZN3cub18CUB_300001_SM_10006detail9transform16transform_kernelINS2_10policy_hubILb1EN4cuda3std3__45tupleIJN6thrust24THRUST_300001_SM_1000_NS7pointerIiNSA_8cuda_cub3tagENSA_11use_defaultESE_EEEEEE10policy1000EiNS7_10__identityENSA_6detail15normal_iteratorINSA_10device_ptrIjEEEEJPiEEEvT0_iT1_T2_DpNS2_10kernel_argIT3_EE)
        /*0128*/ 	.word	0x00000000


	//----- nvinfo : EIATTR_MIN_STACK_SIZE
	.align		4
.L_92:
        /*012c*/ 	.byte	0x04, 0x12
        /*012e*/ 	.short	(.L_94 - .L_93)
	.align		4
.L_93:
        /*0130*/ 	.word	index@(_ZN3cub18CUB_300001_SM_10006detail9transform16transform_kernelINS2_10policy_hubILb1EN4cuda3std3__45tupleIJN6thrust24THRUST_300001_SM_1000_NS7pointerIiNSA_8cuda_cub3tagENSA_11use_defaultESE_EEEEEE10policy1000ElNS7_10__identityENSA_10device_ptrIjEEJPiEEEvT0_iT1_T2_DpNS2_10kernel_argIT3_EE)
        /*0134*/ 	.word	0x00000000


	//----- nvinfo : EIATTR_MIN_STACK_SIZE
	.align		4
.L_94:
        /*0138*/ 	.byte	0x04, 0x12
        /*013a*/ 	.short	(.L_96 - .L_95)
	.align		4
.L_95:
        /*013c*/ 	.word	index@(_ZN3cub18CUB_300001_SM_10006detail9transform16transform_kernelINS2_10policy_hubILb1EN4cuda3std3__45tupleIJN6thrust24THRUST_300001_SM_1000_NS7pointerIiNSA_8cuda_cub3tagENSA_11use_defaultESE_EEEEEE10policy1000EiNS7_10__identityENSA_10device_ptrIjEEJPiEEEvT0_iT1_T2_DpNS2_10kernel_argIT3_EE)
        /*0140*/ 	.word	0x00000000


	//----- nvinfo : EIATTR_MIN_STACK_SIZE
	.align		4
.L_96:
        /*0144*/ 	.byte	0x04, 0x12
        /*0146*/ 	.short	(.L_98 - .L_97)
	.align		4
.L_97:
        /*0148*/ 	.word	index@(_ZN3cub18CUB_300001_SM_10006detail8for_each13static_kernelINS2_12policy_hub_t12policy_500_tEmN6thrust24THRUST_300001_SM_1000_NS8cuda_cub20__uninitialized_fill7functorINS7_10device_ptrIjEEjEEEEvT0_T1_)
        /*014c*/ 	.word	0x00000000


	//----- nvinfo : EIATTR_MIN_STACK_SIZE
	.align		4
.L_98:
        /*0150*/ 	.byte	0x04, 0x12
        /*0152*/ 	.short	(.L_100 - .L_99)
	.align		4
.L_99:
        /*0154*/ 	.word	index@(_ZN3cub18CUB_300001_SM_10006detail11EmptyKernelIvEEvv)
        /*0158*/ 	.word	0x00000000


	//----- nvinfo : EIATTR_MIN_STACK_SIZE
	.align		4
.L_100:
        /*015c*/ 	.byte	0x04, 0x12
        /*015e*/ 	.short	(.L_102 - .L_101)
	.align		4
.L_101:
        /*0160*/ 	.word	index@(_Z19align_sequences_gpuPcS_PjS0_S0_PsS1_S1_S1_S1_S1_)
        /*0164*/ 	.word	0x00000000
.L_102:


//--------------------- .nv.compat                --------------------------
	.section	.nv.compat,"",@"SHT_CUDA_COMPAT_INFO"
	.align	4
        /*0000*/ 	.byte	0x02, 0x09, 0x00, 0x00, 0x02, 0x02, 0x01, 0x00, 0x02, 0x05, 0x05, 0x00, 0x03, 0x07, 0x01, 0x01
        /*0010*/ 	.byte	0x02, 0x03, 0x00, 0x00, 0x02, 0x06, 0x01, 0x00, 0x04, 0x0b, 0x08, 0x00, 0x09, 0x00, 0x00, 0x00
        /*0020*/ 	.byte	0x00, 0x00, 0x00, 0x00


//--------------------- .nv.info._ZN3cub18CUB_300001_SM_10006detail4scan16DeviceScanKernelINS2_10policy_hubIjjjmN4cuda3std3__44plusIvEEE10Policy1000EN6thrust24THRUST_300001_SM_1000_NS6detail15normal_iteratorINSD_10device_ptrIjEEEESI_NS0_13ScanTileStateIjLb1EEES9_NS0_8NullTypeEmjLb0ESL_EEvT0_T1_T2_iT3_T4_T5_ --------------------------
	.section	.nv.info._ZN3cub18CUB_300001_SM_10006detail4scan16DeviceScanKernelINS2_10policy_hubIjjjmN4cuda3std3__44plusIvEEE10Policy1000EN6thrust24THRUST_300001_SM_1000_NS6detail15normal_iteratorINSD_10device_ptrIjEEEESI_NS0_13ScanTileStateIjLb1EEES9_NS0_8NullTypeEmjLb0ESL_EEvT0_T1_T2_iT3_T4_T5_,"",@"SHT_CUDA_INFO"
	.sectionflags	@""
	.align	4


	//----- nvinfo : EIATTR_CUDA_API_VERSION
	.align		4
        /*0000*/ 	.byte	0x04, 0x37
        /*0002*/ 	.short	(.L_104 - .L_103)
.L_103:
        /*0004*/ 	.word	0x00000082


	//----- nvinfo : EIATTR_KPARAM_INFO
	.align		4
.L_104:
        /*0008*/ 	.byte	0x04, 0x17
        /*000a*/ 	.short	(.L_106 - .L_105)
.L_105:
        /*000c*/ 	.word	0x00000000
        /*0010*/ 	.short	0x0006
        /*0012*/ 	.short	0x0020
        /*0014*/ 	.byte	0x00, 0xf0, 0x21, 0x00


	//----- nvinfo : EIATTR_KPARAM_INFO
	.align		4
.L_106:
        /*0018*/ 	.byte	0x04, 0x17
        /*001a*/ 	.short	(.L_108 - .L_107)
.L_107:
        /*001c*/ 	.word	0x00000000
        /*0020*/ 	.short	0x0005
        /*0022*/ 	.short	0x001d
        /*0024*/ 	.byte	0x00, 0xf0, 0x05, 0x00


	//----- nvinfo : EIATTR_KPARAM_INFO
	.align		4
.L_108:
        /*0028*/ 	.byte	0x04, 0x17
        /*002a*/ 	.short	(.L_110 - .L_109)
.L_109:
        /*002c*/ 	.word	0x00000000
        /*0030*/ 	.short	0x0004
        /*0032*/ 	.short	0x001c
        /*0034*/ 	.byte	0x00, 0xf0, 0x05, 0x00


	//----- nvinfo : EIATTR_KPARAM_INFO
	.align		4
.L_110:
        /*0038*/ 	.byte	0x04, 0x17
        /*003a*/ 	.short	(.L_112 - .L_111)
.L_111:
        /*003c*/ 	.word	0x00000000
        /*0040*/ 	.short	0x0003
        /*0042*/ 	.short	0x0018
        /*0044*/ 	.byte	0x00, 0xf0, 0x11, 0x00


	//----- nvinfo : EIATTR_KPARAM_INFO
	.align		4
.L_112:
        /*0048*/ 	.byte	0x04, 0x17
        /*004a*/ 	.short	(.L_114 - .L_113)
.L_113:
        /*004c*/ 	.word	0x00000000
        /*0050*/ 	.short	0x0002
        /*0052*/ 	.short	0x0010
        /*0054*/ 	.byte	0x00, 0xf0, 0x21, 0x00


	//----- nvinfo : EIATTR_KPARAM_INFO
	.align		4
.L_114:
        /*0058*/ 	.byte	0x04, 0x17
        /*005a*/ 	.short	(.L_116 - .L_115)
.L_115:
        /*005c*/ 	.word	0x00000000
        /*0060*/ 	.short	0x0001
        /*0062*/ 	.short	0x0008
        /*0064*/ 	.byte	0x00, 0xf0, 0x21, 0x00


	//----- nvinfo : EIATTR_KPARAM_INFO
	.align		4
.L_116:
        /*0068*/ 	.byte	0x04, 0x17
        /*006a*/ 	.short	(.L_118 - .L_117)
.L_117:
        /*006c*/ 	.word	0x00000000
        /*0070*/ 	.short	0x0000
        /*0072*/ 	.short	0x0000
        /*0074*/ 	.byte	0x00, 0xf0, 0x21, 0x00


	//----- nvinfo : EIATTR_SPARSE_MMA_MASK
	.align		4
.L_118:
        /*0078*/ 	.byte	0x03, 0x50
        /*007a*/ 	.short	0x0000


	//----- nvinfo : EIATTR_MAXREG_COUNT
	.align		4
        /*007c*/ 	.byte	0x03, 0x1b
        /*007e*/ 	.short	0x0080


	//----- nvinfo : EIATTR_NUM_BARRIERS
	.align		4
        /*0080*/ 	.byte	0x02, 0x4c
        /*0082*/ 	.byte	0x01
	.zero		1


	//----- nvinfo : EIATTR_MERCURY_ISA_VERSION
	.align		4
        /*0084*/ 	.byte	0x03, 0x5f
        /*0086*/ 	.short	0x0101


	//----- nvinfo : EIATTR_COOP_GROUP_MASK_REGIDS
	.align		4
        /*0088*/ 	.byte	0x04, 0x29
        /*008a*/ 	.short	(.L_120 - .L_119)


	//   ....[0]....
.L_119:
        /*008c*/ 	.word	0xffffffff


	//   ....[1]....
        /*0090*/ 	.word	0xffffffff


	//   ....[2]....
        /*0094*/ 	.word	0xffffffff


	//   ....[3]....
        /*0098*/ 	.word	0xffffffff


	//   ....[4]....
        /*009c*/ 	.word	0xffffffff


	//   ....[5]....
        /*00a0*/ 	.word	0xffffffff


	//   ....[6]....
        /*00a4*/ 	.word	0xffffffff


	//   ....[7]....
        /*00a8*/ 	.word	0xffffffff


	//   ....[8]....
        /*00ac*/ 	.word	0xffffffff


	//   ....[9]....
        /*00b0*/ 	.word	0xffffffff


	//   ....[10]....
        /*00b4*/ 	.word	0xffffffff


	//   ....[11]....
        /*00b8*/ 	.word	0xffffffff


	//   ....[12]....
        /*00bc*/ 	.word	0xffffffff


	//   ....[13]....
        /*00c0*/ 	.word	0xffffffff


	//   ....[14]....
        /*00c4*/ 	.word	0xffffffff


	//   ....[15]....
        /*00c8*/ 	.word	0xffffffff


	//   ....[16]....
        /*00cc*/ 	.word	0xffffffff


	//   ....[17]....
        /*00d0*/ 	.word	0xffffffff


	//   ....[18]....
        /*00d4*/ 	.word	0xffffffff


	//   ....[19]....
        /*00d8*/ 	.word	0xffffffff


	//   ....[20]....
        /*00dc*/ 	.word	0xffffffff


	//   ....[21]....
        /*00e0*/ 	.word	0xffffffff


	//   ....[22]....
        /*00e4*/ 	.word	0xffffffff


	//   ....[23]....
        /*00e8*/ 	.word	0xffffffff


	//   ....[24]....
        /*00ec*/ 	.word	0xffffffff


	//   ....[25]....
        /*00f0*/ 	.word	0xffffffff


	//   ....[26]....
        /*00f4*/ 	.word	0xffffffff


	//   ....[27]....
        /*00f8*/ 	.word	0xffffffff


	//   ....[28]....
        /*00fc*/ 	.word	0xffffffff


	//   ....[29]....
        /*0100*/ 	.word	0xffffffff


	//   ....[30]....
        /*0104*/ 	.word	0xffffffff


	//   ....[31]....
        /*0108*/ 	.word	0xffffffff


	//   ....[32]....
        /*010c*/ 	.word	0xffffffff


	//   ....[33]....
        /*0110*/ 	.word	0xffffffff


	//   ....[34]....
        /*0114*/ 	.word	0xffffffff


	//   ....[35]....
        /*0118*/ 	.word	0xffffffff


	//   ....[36]....
        /*011c*/ 	.word	0xffffffff


	//   ....[37]....
        /*0120*/ 	.word	0xffffffff


	//   ....[38]....
        /*0124*/ 	.word	0xffffffff


	//   ....[39]....
        /*0128*/ 	.word	0xffffffff


	//   ....[40]....
        /*012c*/ 	.word	0xffffffff


	//   ....[41]....
        /*0130*/ 	.word	0xffffffff


	//   ....[42]....
        /*0134*/ 	.word	0xffffffff


	//   ....[43]....
        /*0138*/ 	.word	0xffffffff


	//   ....[44]....
        /*013c*/ 	.word	0xffffffff


	//   ....[45]....
        /*0140*/ 	.word	0xffffffff


	//   ....[46]....
        /*0144*/ 	.word	0xffffffff


	//   ....[47]....
        /*0148*/ 	.word	0xffffffff


	//   ....[48]....
        /*014c*/ 	.word	0xffffffff


	//   ....[49]....
        /*0150*/ 	.word	0xffffffff


	//   ....[50]....
        /*0154*/ 	.word	0xffffffff


	//   ....[51]....
        /*0158*/ 	.word	0xffffffff


	//   ....[52]....
        /*015c*/ 	.word	0xffffffff


	//   ....[53]....
        /*0160*/ 	.word	0xffffffff


	//   ....[54]....
        /*0164*/ 	.word	0xffffffff


	//   ....[55]....
        /*0168*/ 	.word	0xffffffff


	//   ....[56]....
        /*016c*/ 	.word	0xffffffff


	//   ....[57]....
        /*0170*/ 	.word	0xffffffff


	//   ....[58]....
        /*0174*/ 	.word	0xffffffff


	//   ....[59]....
        /*0178*/ 	.word	0xffffffff


	//   ....[60]....
        /*017c*/ 	.word	0x05000008


	//   ....[61]....
        /*0180*/ 	.word	0x05000008


	//   ....[62]....
        /*0184*/ 	.word	0x05000008


	//   ....[63]....
        /*0188*/ 	.word	0x05000008


	//   ....[64]....
        /*018c*/ 	.word	0x05000008


	//   ....[65]....
        /*0190*/ 	.word	0x05000008


	//   ....[66]....
        /*0194*/ 	.word	0x05000008


	//   ....[67]....
        /*0198*/ 	.word	0x05000008


	//   ....[68]....
        /*019c*/ 	.word	0x05000008


	//   ....[69]....
        /*01a0*/ 	.word	0x05000008


	//   ....[70]....
        /*01a4*/ 	.word	0x05000008


	//   ....[71]....
        /*01a8*/ 	.word	0x05000008


	//   ....[72]....
        /*01ac*/ 	.word	0x05000008


	//   ....[73]....
        /*01b0*/ 	.word	0x05000008


	//   ....[74]....
        /*01b4*/ 	.word	0x05000008


	//   ....[75]....
        /*01b8*/ 	.word	0x05000008


	//   ....[76]....
        /*01bc*/ 	.word	0x05000008


	//   ....[77]....
        /*01c0*/ 	.word	0x05000008


	//   ....[78]....
        /*01c4*/ 	.word	0x05000008


	//   ....[79]....
        /*01c8*/ 	.word	0x05000008


	//   ....[80]....
        /*01cc*/ 	.word	0x05000008


	//   ....[81]....
        /*01d0*/ 	.word	0x05000008


	//   ....[82]....
        /*01d4*/ 	.word	0x05000008


	//   ....[83]....
        /*01d8*/ 	.word	0x05000008


	//   ....[84]....
        /*01dc*/ 	.word	0x05000008


	//   ....[85]....
        /*01e0*/ 	.word	0x05000008


	//   ....[86]....
        /*01e4*/ 	.word	0x05000008


	//   ....[87]....
        /*01e8*/ 	.word	0x05000008


	//   ....[88]....
        /*01ec*/ 	.word	0x05000008


	//   ....[89]....
        /*01f0*/ 	.word	0x05000008


	//   ....[90]....
        /*01f4*/ 	.word	0x05000008


	//   ....[91]....
        /*01f8*/ 	.word	0x05000008


	//   ....[92]....
        /*01fc*/ 	.word	0x05000008


	//   ....[93]....
        /*0200*/ 	.word	0x05000008


	//   ....[94]....
        /*0204*/ 	.word	0x05000008


	//   ....[95]....
        /*0208*/ 	.word	0x05000008


	//----- nvinfo : EIATTR_COOP_GROUP_INSTR_OFFSETS
	.align		4
.L_120:
        /*020c*/ 	.byte	0x04, 0x28
        /*020e*/ 	.short	(.L_122 - .L_121)


	//   ....[0]....
.L_121:
        /*0210*/ 	.word	0x00000470


	//   ....[1]....
        /*0214*/ 	.word	0x000006a0


	//   ....[2]....
        /*0218*/ 	.word	0x000006c0


	//   ....[3]....
        /*021c*/ 	.word	0x000006e0


	//   ....[4]....
        /*0220*/ 	.word	0x00000700


	//   ....[5]....
        /*0224*/ 	.word	0x00000720


	//   ....[6]....
        /*0228*/ 	.word	0x00000b20


	//   ....[7]....
        /*022c*/ 	.word	0x00000b40


	//   ....[8]....
        /*0230*/ 	.word	0x00000b60


	//   ....[9]....
        /*0234*/ 	.word	0x00000b80


	//   ....[10]....
        /*0238*/ 	.word	0x00000ba0


	//   ....[11]....
        /*023c*/ 	.word	0x00000fa0


	//   ....[12]....
        /*0240*/ 	.word	0x00001030


	//   ....[13]....
        /*0244*/ 	.word	0x00001090


	//   ....[14]....
        /*0248*/ 	.word	0x00001130


	//   ....[15]....
        /*024c*/ 	.word	0x00001190


	//   ....[16]....
        /*0250*/ 	.word	0x000011d0


	//   ....[17]....
        /*0254*/ 	.word	0x00001220


	//   ....[18]....
        /*0258*/ 	.word	0x00001270


	//   ....[19]....
        /*025c*/ 	.word	0x00001280


	//   ....[20]....
        /*0260*/ 	.word	0x00001360


	//   ....[21]....
        /*0264*/ 	.word	0x000013f0


	//   ....[22]....
        /*0268*/ 	.word	0x00001440


	//   ....[23]....
        /*026c*/ 	.word	0x000014a0


	//   ....[24]....
        /*0270*/ 	.word	0x00001500


	//   ....[25]....
        /*0274*/ 	.word	0x00001540


	//   ....[26]....
        /*0278*/ 	.word	0x00001580


	//   ....[27]....
        /*027c*/ 	.word	0x000015c0


	//   ....[28]....
        /*0280*/ 	.word	0x000015d0


	//   ....[29]....
        /*0284*/ 	.word	0x00001a50


	//   ....[30]....
        /*0288*/ 	.word	0x00002410


	//   ....[31]....
        /*028c*/ 	.word	0x00002640


	//   ....[32]....
        /*0290*/ 	.word	0x00002660


	//   ....[33]....
        /*0294*/ 	.word	0x00002680


	//   ....[34]....
        /*0298*/ 	.word	0x000026a0


	//   ....[35]....
        /*029c*/ 	.word	0x000026c0


	//   ....[36]....
        /*02a0*/ 	.word	0x00002a50


	//   ....[37]....
        /*02a4*/ 	.word	0x00002a70


	//   ....[38]....
        /*02a8*/ 	.word	0x00002a90


	//   ....[39]....
        /*02ac*/ 	.word	0x00002ab0


	//   ....[40]....
        /*02b0*/ 	.word	0x00002ad0


	//   ....[41]....
        /*02b4*/ 	.word	0x00002ed0


	//   ....[42]....
        /*02b8*/ 	.word	0x00002f60


	//   ....[43]....
        /*02bc*/ 	.word	0x00002fc0


	//   ....[44]....
        /*02c0*/ 	.word	0x00003030


	//   ....[45]....
        /*02c4*/ 	.word	0x00003090


	//   ....[46]....
        /*02c8*/ 	.word	0x000030f0


	//   ....[47]....
        /*02cc*/ 	.word	0x00003140


	//   ....[48]....
        /*02d0*/ 	.word	0x000031a0


	//   ....[49]....
        /*02d4*/ 	.word	0x000031b0


	//   ....[50]....
        /*02d8*/ 	.word	0x00003290


	//   ....[51]....
        /*02dc*/ 	.word	0x00003320


	//   ....[52]....
        /*02e0*/ 	.word	0x00003370


	//   ....[53]....
        /*02e4*/ 	.word	0x000033e0


	//   ....[54]....
        /*02e8*/ 	.word	0x00003440


	//   ....[55]....
        /*02ec*/ 	.word	0x00003490


	//   ....[56]....
        /*02f0*/ 	.word	0x000034f0


	//   ....[57]....
        /*02f4*/ 	.word	0x00003530


	//   ....[58]....
        /*02f8*/ 	.word	0x00003540


	//   ....[59]....
        /*02fc*/ 	.word	0x000039a0


	//   ....[60]....
        /*0300*/ 	.word	0x00003f50


	//   ....[61]....
        /*0304*/ 	.word	0x00003fd0


	//   ....[62]....
        /*0308*/ 	.word	0x00004070


	//   ....[63]....
        /*030c*/ 	.word	0x00004160


	//   ....[64]....
        /*0310*/ 	.word	0x000041e0


	//   ....[65]....
        /*0314*/ 	.word	0x00004260


	//   ....[66]....
        /*0318*/ 	.word	0x000042e0


	//   ....[67]....
        /*031c*/ 	.word	0x00004360


	//   ....[68]....
        /*0320*/ 	.word	0x00004400


	//   ....[69]....
        /*0324*/ 	.word	0x00004470


	//   ....[70]....
        /*0328*/ 	.word	0x000044f0


	//   ....[71]....
        /*032c*/ 	.word	0x00004570


	//   ....[72]....
        /*0330*/ 	.word	0x00004620


	//   ....[73]....
        /*0334*/ 	.word	0x000046a0


	//   ....[74]....
        /*0338*/ 	.word	0x00004710


	//   ....[75]....
        /*033c*/ 	.word	0x00004780


	//   ....[76]....
        /*0340*/ 	.word	0x000047f0


	//   ....[77]....
        /*0344*/ 	.word	0x00004850


	//   ....[78]....
        /*0348*/ 	.word	0x000048c0


	//   ....[79]....
        /*034c*/ 	.word	0x00004940


	//   ....[80]....
        /*0350*/ 	.word	0x000049e0


	//   ....[81]....
        /*0354*/ 	.word	0x00004ab0


	//   ....[82]....
        /*0358*/ 	.word	0x00004b30


	//   ....[83]....
        /*035c*/ 	.word	0x00004bd0


	//   ....[84]....
        /*0360*/ 	.word	0x00004c60


	//   ....[85]....
        /*0364*/ 	.word	0x00004cd0


	//   ....[86]....
        /*0368*/ 	.word	0x00004d70


	//   ....[87]....
        /*036c*/ 	.word	0x00004de0


	//   ....[88]....
        /*0370*/ 	.word	0x00004e60


	//   ....[89]....
        /*0374*/ 	.word	0x00004ee0


	//   ....[90]....
        /*0378*/ 	.word	0x00004f90


	//   ....[91]....
        /*037c*/ 	.word	0x00005030


	//   ....[92]....
        /*0380*/ 	.word	0x000050c0


	//   ....[93]....
        /*0384*/ 	.word	0x00005160


	//   ....[94]....
        /*0388*/ 	.word	0x000051e0


	//   ....[95]....
        /*038c*/ 	.word	0x00005240


	//----- nvinfo : EIATTR_VRC_CTA_INIT_COUNT
	.align		4
.L_122:
        /*0390*/ 	.byte	0x02, 0x4a
	.zero		1
	.zero		1


	//----- nvinfo : EIATTR_EXIT_INSTR_OFFSETS
	.align		4
        /*0394*/ 	.byte	0x04, 0x1c
        /*0396*/ 	.short	(.L_124 - .L_123)


	//   ....[0]....
.L_123:
        /*0398*/ 	.word	0x00001cc0


	//   ....[1]....
        /*039c*/ 	.word	0x00001cf0


	//   ....[2]....
        /*03a0*/ 	.word	0x00003ee0


	//   ....[3]....
        /*03a4*/ 	.word	0x00003f00


	//----- nvinfo : EIATTR_MAX_THREADS
	.align		4
.L_124:
        /*03a8*/ 	.byte	0x04, 0x05
        /*03aa*/ 	.short	(.L_126 - .L_125)
.L_125:
        /*03ac*/ 	.word	0x000001a0
        /*03b0*/ 	.word	0x00000001
        /*03b4*/ 	.word	0x00000001


	//----- nvinfo : EIATTR_CRS_STACK_SIZE
	.align		4
.L_126:
        /*03b8*/ 	.byte	0x04, 0x1e
        /*03ba*/ 	.short	(.L_128 - .L_127)
.L_127:
        /*03bc*/ 	.word	0x00000000


	//----- nvinfo : EIATTR_CBANK_PARAM_SIZE
	.align		4
.L_128:
        /*03c0*/ 	.byte	0x03, 0x19
        /*03c2*/ 	.short	0x0028


	//----- nvinfo : EIATTR_PARAM_CBANK
	.align		4
        /*03c4*/ 	.byte	0x04, 0x0a
        /*03c6*/ 	.short	(.L_130 - .L_129)
	.align		4
.L_129:
        /*03c8*/ 	.word	index@(.nv.constant0._ZN3cub18CUB_300001_SM_10006detail4scan16DeviceScanKernelINS2_10policy_hubIjjjmN4cuda3std3__44plusIvEEE10Policy1000EN6thrust24THRUST_300001_SM_1000_NS6detail15normal_iteratorINSD_10device_ptrIjEEEESI_NS0_13ScanTileStateIjLb1EEES9_NS0_8NullTypeEmjLb0ESL_EEvT0_T1_T2_iT3_T4_T5_)
        /*03cc*/ 	.short	0x0380
        /*03ce*/ 	.short	0x0028


	//----- nvinfo : EIATTR_SW_WAR
	.align		4
.L_130:
        /*03d0*/ 	.byte	0x04, 0x36
        /*03d2*/ 	.short	(.L_132 - .L_131)
.L_131:
        /*03d4*/ 	.word	0x00000008
.L_132:


//--------------------- .nv.info._ZN3cub18CUB_300001_SM_10006detail4scan16DeviceScanKernelINS2_10policy_hubIjjjjN4cuda3std3__44plusIvEEE10Policy1000EN6thrust24THRUST_300001_SM_1000_NS6detail15normal_iteratorINSD_10device_ptrIjEEEESI_NS0_13ScanTileStateIjLb1EEES9_NS0_8NullTypeEjjLb0ESL_EEvT0_T1_T2_iT3_T4_T5_ --------------------------
	.section	.nv.info._ZN3cub18CUB_300001_SM_10006detail4scan16DeviceScanKernelINS2_10policy_hubIjjjjN4cuda3std3__44plusIvEEE10Policy1000EN6thrust24THRUST_300001_SM_1000_NS6detail15normal_iteratorINSD_10device_ptrIjEEEESI_NS0_13ScanTileStateIjLb1EEES9_NS0_8NullTypeEjjLb0ESL_EEvT0_T1_T2_iT3_T4_T5_,"",@"SHT_CUDA_INFO"
	.sectionflags	@""
	.align	4


	//----- nvinfo : EIATTR_CUDA_API_VERSION
	.align		4
        /*0000*/ 	.byte	0x04, 0x37
        /*0002*/ 	.short	(.L_134 - .L_133)
.L_133:
        /*0004*/ 	.word	0x00000082


	//----- nvinfo : EIATTR_KPARAM_INFO
	.align		4
.L_134:
        /*0008*/ 	.byte	0x04, 0x17
        /*000a*/ 	.short	(.L_136 - .L_135)
.L_135:
        /*000c*/ 	.word	0x00000000
        /*0010*/ 	.short	0x0006
        /*0012*/ 	.short	0x0020
        /*0014*/ 	.byte	0x00, 0xf0, 0x11, 0x00


	//----- nvinfo : EIATTR_KPARAM_INFO
	.align		4
.L_136:
        /*0018*/ 	.byte	0x04, 0x17
        /*001a*/ 	.short	(.L_138 - .L_137)
.L_137:
        /*001c*/ 	.word	0x00000000
        /*0020*/ 	.short	0x0005
        /*0022*/ 	.short	0x001d
        /*0024*/ 	.byte	0x00, 0xf0, 0x05, 0x00


	//----- nvinfo : EIATTR_KPARAM_INFO
	.align		4
.L_138:
        /*0028*/ 	.byte	0x04, 0x17
        /*002a*/ 	.short	(.L_140 - .L_139)
.L_139:
        /*002c*/ 	.word	0x00000000
        /*0030*/ 	.short	0x0004
        /*0032*/ 	.short	0x001c
        /*0034*/ 	.byte	0x00, 0xf0, 0x05, 0x00


	//----- nvinfo : EIATTR_KPARAM_INFO
	.align		4
.L_140:
        /*0038*/ 	.byte	0x04, 0x17
        /*003a*/ 	.short	(.L_142 - .L_141)
.L_141:
        /*003c*/ 	.word	0x00000000
        /*0040*/ 	.short	0x0003
        /*0042*/ 	.short	0x0018
        /*0044*/ 	.byte	0x00, 0xf0, 0x11, 0x00


	//----- nvinfo : EIATTR_KPARAM_INFO
	.align		4
.L_142:
        /*0048*/ 	.byte	0x04, 0x17
        /*004a*/ 	.short	(.L_144 - .L_143)
.L_143:
        /*004c*/ 	.word	0x00000000
        /*0050*/ 	.short	0x0002
        /*0052*/ 	.short	0x0010
        /*0054*/ 	.byte	0x00, 0xf0, 0x21, 0x00


	//----- nvinfo : EIATTR_KPARAM_INFO
	.align		4
.L_144:
        /*0058*/ 	.byte	0x04, 0x17
        /*005a*/ 	.short	(.L_146 - .L_145)
.L_145:
        /*005c*/ 	.word	0x00000000
        /*0060*/ 	.short	0x0001
        /*0062*/ 	.short	0x0008
        /*0064*/ 	.byte	0x00, 0xf0, 0x21, 0x00


	//----- nvinfo : EIATTR_KPARAM_INFO
	.align		4
.L_146:
        /*0068*/ 	.byte	0x04, 0x17
        /*006a*/ 	.short	(.L_148 - .L_147)
.L_147:
        /*006c*/ 	.word	0x00000000
        /*0070*/ 	.short	0x0000
        /*0072*/ 	.short	0x0000
        /*0074*/ 	.byte	0x00, 0xf0, 0x21, 0x00


	//----- nvinfo : EIATTR_SPARSE_MMA_MASK
	.align		4
.L_148:
        /*0078*/ 	.byte	0x03, 0x50
        /*007a*/ 	.short	0x0000


	//----- nvinfo : EIATTR_MAXREG_COUNT
	.align		4
        /*007c*/ 	.byte	0x03, 0x1b
        /*007e*/ 	.short	0x00a8


	//----- nvinfo : EIATTR_NUM_BARRIERS
	.align		4
        /*0080*/ 	.byte	0x02, 0x4c
        /*0082*/ 	.byte	0x01
	.zero		1


	//----- nvinfo : EIATTR_MERCURY_ISA_VERSION
	.align		4
        /*0084*/ 	.byte	0x03, 0x5f
        /*0086*/ 	.short	0x0101


	//----- nvinfo : EIATTR_UNUSED_LOAD_BYTE_OFFSET
	.align		4
        /*0088*/ 	.byte	0x04, 0x44
        /*008a*/ 	.short	(.L_150 - .L_149)


	//   ....[0]....
.L_149:
        /*008c*/ 	.word	0x00002a20
        /*0090*/ 	.word	0x00000fff


	//----- nvinfo : EIATTR_COOP_GROUP_MASK_REGIDS
	.align		4
.L_150:
        /*0094*/ 	.byte	0x04, 0x29
        /*0096*/ 	.short	(.L_152 - .L_151)


	//   ....[0]....
.L_151:
        /*0098*/ 	.word	0xffffffff


	//   ....[1]....
        /*009c*/ 	.word	0xffffffff


	//   ....[2]....
        /*00a0*/ 	.word	0xffffffff


	//   ....[3]....
        /*00a4*/ 	.word	0xffffffff


	//   ....[4]....
        /*00a8*/ 	.word	0xffffffff


	//   ....[5]....
        /*00ac*/ 	.word	0xffffffff


	//   ....[6]....
        /*00b0*/ 	.word	0xffffffff


	//   ....[7]....
        /*00b4*/ 	.word	0xffffffff


	//   ....[8]....
        /*00b8*/ 	.word	0xffffffff


	//   ....[9]....
        /*00bc*/ 	.word	0xffffffff


	//   ....[10]....
        /*00c0*/ 	.word	0xffffffff


	//   ....[11]....
        /*00c4*/ 	.word	0xffffffff


	//   ....[12]....
        /*00c8*/ 	.word	0xffffffff


	//   ....[13]....
        /*00cc*/ 	.word	0xffffffff


	//   ....[14]....
        /*00d0*/ 	.word	0xffffffff


	//   ....[15]....
        /*00d4*/ 	.word	0xffffffff


	//   ....[16]....
        /*00d8*/ 	.word	0xffffffff


	//   ....[17]....
        /*00dc*/ 	.word	0xffffffff


	//   ....[18]....
        /*00e0*/ 	.word	0xffffffff


	//   ....[19]....
        /*00e4*/ 	.word	0xffffffff


	//   ....[20]....
        /*00e8*/ 	.word	0xffffffff


	//   ....[21]....
        /*00ec*/ 	.word	0xffffffff


	//   ....[22]....
        /*00f0*/ 	.word	0xffffffff


	//   ....[23]....
        /*00f4*/ 	.word	0xffffffff


	//   ....[24]....
        /*00f8*/ 	.word	0xffffffff


	//   ....[25]....
        /*00fc*/ 	.word	0xffffffff


	//   ....[26]....
        /*0100*/ 	.word	0xffffffff


	//   ....[27]....
        /*0104*/ 	.word	0xffffffff


	//   ....[28]....
        /*0108*/ 	.word	0xffffffff


	//   ....[29]....
        /*010c*/ 	.word	0xffffffff


	//   ....[30]....
        /*0110*/ 	.word	0xffffffff


	//   ....[31]....
        /*0114*/ 	.word	0xffffffff


	//   ....[32]....
        /*0118*/ 	.word	0xffffffff


	//   ....[33]....
        /*011c*/ 	.word	0xffffffff


	//   ....[34]....
        /*0120*/ 	.word	0xffffffff


	//   ....[35]....
        /*0124*/ 	.word	0xffffffff


	//   ....[36]....
        /*0128*/ 	.word	0xffffffff


	//   ....[37]....
        /*012c*/ 	.word	0xffffffff


	//   ....[38]....
        /*0130*/ 	.word	0xffffffff


	//   ....[39]....
        /*0134*/ 	.word	0xffffffff


	//   ....[40]....
        /*0138*/ 	.word	0xffffffff


	//   ....[41]....
        /*013c*/ 	.word	0xffffffff


	//   ....[42]....
        /*0140*/ 	.word	0xffffffff


	//   ....[43]....
        /*0144*/ 	.word	0xffffffff


	//   ....[44]....
        /*0148*/ 	.word	0xffffffff


	//   ....[45]....
        /*014c*/ 	.word	0xffffffff


	//   ....[46]....
        /*0150*/ 	.word	0xffffffff


	//   ....[47]....
        /*0154*/ 	.word	0xffffffff


	//   ....[48]....
        /*0158*/ 	.word	0xffffffff


	//   ....[49]....
        /*015c*/ 	.word	0xffffffff


	//   ....[50]....
        /*0160*/ 	.word	0xffffffff


	//   ....[51]....
        /*0164*/ 	.word	0xffffffff


	//   ....[52]....
        /*0168*/ 	.word	0xffffffff


	//   ....[53]....
        /*016c*/ 	.word	0xffffffff


	//   ....[54]....
        /*0170*/ 	.word	0xffffffff


	//   ....[55]....
        /*0174*/ 	.word	0xffffffff


	//   ....[56]....
        /*0178*/ 	.word	0xffffffff


	//   ....[57]....
        /*017c*/ 	.word	0xffffffff


	//   ....[58]....
        /*0180*/ 	.word	0xffffffff


	//   ....[59]....
        /*0184*/ 	.word	0xffffffff


	//   ....[60]....
        /*0188*/ 	.word	0x05000015


	//   ....[61]....
        /*018c*/ 	.word	0x05000015


	//   ....[62]....
        /*0190*/ 	.word	0x05000015


	//   ....[63]....
        /*0194*/ 	.word	0x05000015


	//   ....[64]....
        /*0198*/ 	.word	0x05000015


	//   ....[65]....
        /*019c*/ 	.word	0x05000015


	//   ....[66]....
        /*01a0*/ 	.word	0x05000015


	//   ....[67]....
        /*01a4*/ 	.word	0x05000015


	//   ....[68]....
        /*01a8*/ 	.word	0x05000015


	//   ....[69]....
        /*01ac*/ 	.word	0x05000015


	//   ....[70]....
        /*01b0*/ 	.word	0x05000015


	//   ....[71]....
        /*01b4*/ 	.word	0x05000015


	//   ....[72]....
        /*01b8*/ 	.word	0x05000015


	//   ....[73]....
        /*01bc*/ 	.word	0x05000015


	//   ....[74]....
        /*01c0*/ 	.word	0x05000015


	//   ....[75]....
        /*01c4*/ 	.word	0x05000015


	//   ....[76]....
        /*01c8*/ 	.word	0x05000015


	//   ....[77]....
        /*01cc*/ 	.word	0x05000015


	//   ....[78]....
        /*01d0*/ 	.word	0x05000015


	//   ....[79]....
        /*01d4*/ 	.word	0x05000015


	//   ....[80]....
        /*01d8*/ 	.word	0x05000015


	//   ....[81]....
        /*01dc*/ 	.word	0x05000015


	//   ....[82]....
        /*01e0*/ 	.word	0x05000015


	//   ....[83]....
        /*01e4*/ 	.word	0x05000015


	//   ....[84]....
        /*01e8*/ 	.word	0x05000015


	//   ....[85]....
        /*01ec*/ 	.word	0x05000015


	//   ....[86]....
        /*01f0*/ 	.word	0x05000015


	//   ....[87]....
        /*01f4*/ 	.word	0x05000015


	//   ....[88]....
        /*01f8*/ 	.word	0x05000015


	//   ....[89]....
        /*01fc*/ 	.word	0x05000015


	//   ....[90]....
        /*0200*/ 	.word	0x05000015


	//   ....[91]....
        /*0204*/ 	.word	0x05000015


	//   ....[92]....
        /*0208*/ 	.word	0x05000015


	//   ....[93]....
        /*020c*/ 	.word	0x05000015


	//   ....[94]....
        /*0210*/ 	.word	0x05000015


	//   ....[95]....
        /*0214*/ 	.word	0x05000015


	//----- nvinfo : EIATTR_COOP_GROUP_INSTR_OFFSETS
	.align		4
.L_152:
        /*0218*/ 	.byte	0x04, 0x28
        /*021a*/ 	.short	(.L_154 - .L_153)


	//   ....[0]....
.L_153:
        /*021c*/ 	.word	0x000004b0


	//   ....[1]....
        /*0220*/ 	.word	0x00000680


	//   ....[2]....
        /*0224*/ 	.word	0x000006a0


	//   ....[3]....
        /*0228*/ 	.word	0x000006c0


	//   ....[4]....
        /*022c*/ 	.word	0x000006e0


	//   ....[5]....
        /*0230*/ 	.word	0x00000700


	//   ....[6]....
        /*0234*/ 	.word	0x00000ae0


	//   ....[7]....
        /*0238*/ 	.word	0x00000b00


	//   ....[8]....
        /*023c*/ 	.word	0x00000b20


	//   ....[9]....
        /*0240*/ 	.word	0x00000b40


	//   ....[10]....
        /*0244*/ 	.word	0x00000b60


	//   ....[11]....
        /*0248*/ 	.word	0x00000f10


	//   ....[12]....
        /*024c*/ 	.word	0x000010e0


	//   ....[13]....
        /*0250*/ 	.word	0x00001140


	//   ....[14]....
        /*0254*/ 	.word	0x000011d0


	//   ....[15]....
        /*0258*/ 	.word	0x00001230


	//   ....[16]....
        /*025c*/ 	.word	0x00001280


	//   ....[17]....
        /*0260*/ 	.word	0x000012e0


	//   ....[18]....
        /*0264*/ 	.word	0x00001320


	//   ....[19]....
        /*0268*/ 	.word	0x00001330


	//   ....[20]....
        /*026c*/ 	.word	0x000013f0


	//   ....[21]....
        /*0270*/ 	.word	0x000015c0


	//   ....[22]....
        /*0274*/ 	.word	0x00001610


	//   ....[23]....
        /*0278*/ 	.word	0x00001670


	//   ....[24]....
        /*027c*/ 	.word	0x000016d0


	//   ....[25]....
        /*0280*/ 	.word	0x00001710


	//   ....[26]....
        /*0284*/ 	.word	0x00001750


	//   ....[27]....
        /*0288*/ 	.word	0x00001790


	//   ....[28]....
        /*028c*/ 	.word	0x000017a0


	//   ....[29]....
        /*0290*/ 	.word	0x00001c60


	//   ....[30]....
        /*0294*/ 	.word	0x00002740


	//   ....[31]....
        /*0298*/ 	.word	0x00002910


	//   ....[32]....
        /*029c*/ 	.word	0x00002930


	//   ....[33]....
        /*02a0*/ 	.word	0x00002950


	//   ....[34]....
        /*02a4*/ 	.word	0x00002970


	//   ....[35]....
        /*02a8*/ 	.word	0x00002990


	//   ....[36]....
        /*02ac*/ 	.word	0x00002d10


	//   ....[37]....
        /*02b0*/ 	.word	0x00002d30


	//   ....[38]....
        /*02b4*/ 	.word	0x00002d50


	//   ....[39]....
        /*02b8*/ 	.word	0x00002d70


	//   ....[40]....
        /*02bc*/ 	.word	0x00002d90


	//   ....[41]....
        /*02c0*/ 	.word	0x00003140


	//   ....[42]....
        /*02c4*/ 	.word	0x00003310


	//   ....[43]....
        /*02c8*/ 	.word	0x00003370


	//   ....[44]....
        /*02cc*/ 	.word	0x000033e0


	//   ....[45]....
        /*02d0*/ 	.word	0x00003430


	//   ....[46]....
        /*02d4*/ 	.word	0x00003480


	//   ....[47]....
        /*02d8*/ 	.word	0x000034c0


	//   ....[48]....
        /*02dc*/ 	.word	0x00003530


	//   ....[49]....
        /*02e0*/ 	.word	0x00003540


	//   ....[50]....
        /*02e4*/ 	.word	0x00003620


	//   ....[51]....
        /*02e8*/ 	.word	0x000037f0


	//   ....[52]....
        /*02ec*/ 	.word	0x00003840


	//   ....[53]....
        /*02f0*/ 	.word	0x000038c0


	//   ....[54]....
        /*02f4*/ 	.word	0x00003910


	//   ....[55]....
        /*02f8*/ 	.word	0x00003960


	//   ....[56]....
        /*02fc*/ 	.word	0x000039c0


	//   ....[57]....
        /*0300*/ 	.word	0x00003a00


	//   ....[58]....
        /*0304*/ 	.word	0x00003a10


	//   ....[59]....
        /*0308*/ 	.word	0x00003eb0


	//   ....[60]....
        /*030c*/ 	.word	0x00004510


	//   ....[61]....
        /*0310*/ 	.word	0x00004590


	//   ....[62]....
        /*0314*/ 	.word	0x00004620


	//   ....[63]....
        /*0318*/ 	.word	0x00004720


	//   ....[64]....
        /*031c*/ 	.word	0x000047a0


	//   ....[65]....
        /*0320*/ 	.word	0x00004840


	//   ....[66]....
        /*0324*/ 	.word	0x000048c0


	//   ....[67]....
        /*0328*/ 	.word	0x00004950


	//   ....[68]....
        /*032c*/ 	.word	0x00004980


	//   ....[69]....
        /*0330*/ 	.word	0x00004a30


	//   ....[70]....
        /*0334*/ 	.word	0x00004ab0


	//   ....[71]....
        /*0338*/ 	.word	0x00004b30


	//   ....[72]....
        /*033c*/ 	.word	0x00004bf0


	//   ....[73]....
        /*0340*/ 	.word	0x00004c80


	//   ....[74]....
        /*0344*/ 	.word	0x00004d00


	//   ....[75]....
        /*0348*/ 	.word	0x00004d80


	//   ....[76]....
        /*034c*/ 	.word	0x00004e00


	//   ....[77]....
        /*0350*/ 	.word	0x00004e60


	//   ....[78]....
        /*0354*/ 	.word	0x00004ed0


	//   ....[79]....
        /*0358*/ 	.word	0x00004f50


	//   ....[80]....
        /*035c*/ 	.word	0x00004fe0


	//   ....[81]....
        /*0360*/ 	.word	0x000050b0


	//   ....[82]....
        /*0364*/ 	.word	0x00005140


	//   ....[83]....
        /*0368*/ 	.word	0x000051d0


	//   ....[84]....
        /*036c*/ 	.word	0x00005260


	//   ....[85]....
        /*0370*/ 	.word	0x00005310


	//   ....[86]....
        /*0374*/ 	.word	0x00005340


	//   ....[87]....
        /*0378*/ 	.word	0x000053f0


	//   ....[88]....
        /*037c*/ 	.word	0x00005470


	//   ....[89]....
        /*0380*/ 	.word	0x000054f0


	//   ....[90]....
        /*0384*/ 	.word	0x000055b0


	//   ....[91]....
        /*0388*/ 	.word	0x00005650


	//   ....[92]....
        /*038c*/ 	.word	0x000056f0


	//   ....[93]....
        /*0390*/ 	.word	0x00005780


	//   ....[94]....
        /*0394*/ 	.word	0x00005800


	//   ....[95]....
        /*0398*/ 	.word	0x00005860


	//----- nvinfo : EIATTR_VRC_CTA_INIT_COUNT
	.align		4
.L_154:
        /*039c*/ 	.byte	0x02, 0x4a
	.zero		1
	.zero		1


	//----- nvinfo : EIATTR_EXIT_INSTR_OFFSETS
	.align		4
        /*03a0*/ 	.byte	0x04, 0x1c
        /*03a2*/ 	.short	(.L_156 - .L_155)


	//   ....[0]....
.L_155:
        /*03a4*/ 	.word	0x00001f30


	//   ....[1]....
        /*03a8*/ 	.word	0x00001f50


	//   ....[2]....
        /*03ac*/ 	.word	0x000044a0


	//   ....[3]....
        /*03b0*/ 	.word	0x000044c0


	//----- nvinfo : EIATTR_MAX_THREADS
	.align		4
.L_156:
        /*03b4*/ 	.byte	0x04, 0x05
        /*03b6*/ 	.short	(.L_158 - .L_157)
.L_157:
        /*03b8*/ 	.word	0x00000180
        /*03bc*/ 	.word	0x00000001
        /*03c0*/ 	.word	0x00000001


	//----- nvinfo : EIATTR_CRS_STACK_SIZE
	.align		4
.L_158:
        /*03c4*/ 	.byte	0x04, 0x1e
        /*03c6*/ 	.short	(.L_160 - .L_159)
.L_159:
        /*03c8*/ 	.word	0x00000000


	//----- nvinfo : EIATTR_CBANK_PARAM_SIZE
	.align		4
.L_160:
        /*03cc*/ 	.byte	0x03, 0x19
        /*03ce*/ 	.short	0x0024


	//----- nvinfo : EIATTR_PARAM_CBANK
	.align		4
        /*03d0*/ 	.byte	0x04, 0x0a
        /*03d2*/ 	.short	(.L_162 - .L_161)
	.align		4
.L_161:
        /*03d4*/ 	.word	index@(.nv.constant0._ZN3cub18CUB_300001_SM_10006detail4scan16DeviceScanKernelINS2_10policy_hubIjjjjN4cuda3std3__44plusIvEEE10Policy1000EN6thrust24THRUST_300001_SM_1000_NS6detail15normal_iteratorINSD_10device_ptrIjEEEESI_NS0_13ScanTileStateIjLb1EEES9_NS0_8NullTypeEjjLb0ESL_EEvT0_T1_T2_iT3_T4_T5_)
        /*03d8*/ 	.short	0x0380
        /*03da*/ 	.short	0x0024


	//----- nvinfo : EIATTR_SW_WAR
	.align		4
.L_162:
        /*03dc*/ 	.byte	0x04, 0x36
        /*03de*/ 	.short	(.L_164 - .L_163)
.L_163:
        /*03e0*/ 	.word	0x00000008
.L_164:


//--------------------- .nv.info._ZN3cub18CUB_300001_SM_10006detail4scan20DeviceScanInitKernelINS0_13ScanTileStateIjLb1EEEEEvT_i --------------------------
	.section	.nv.info._ZN3cub18CUB_300001_SM_10006detail4scan20DeviceScanInitKernelINS0_13ScanTileStateIjLb1EEEEEvT_i,"",@"SHT_CUDA_INFO"
	.sectionflags	@""
	.align	4


	//----- nvinfo : EIATTR_CUDA_API_VERSION
	.align		4
        /*0000*/ 	.byte	0x04, 0x37
        /*0002*/ 	.short	(.L_166 - .L_165)
.L_165:
        /*0004*/ 	.word	0x00000082


	//----- nvinfo : EIATTR_KPARAM_INFO
	.align		4
.L_166:
        /*0008*/ 	.byte	0x04, 0x17
        /*000a*/ 	.short	(.L_168 - .L_167)
.L_167:
        /*000c*/ 	.word	0x00000000
        /*0010*/ 	.short	0x0001
        /*0012*/ 	.short	0x0008
        /*0014*/ 	.byte	0x00, 0xf0, 0x11, 0x00


	//----- nvinfo : EIATTR_KPARAM_INFO
	.align		4
.L_168:
        /*0018*/ 	.byte	0x04, 0x17
        /*001a*/ 	.short	(.L_170 - .L_169)
.L_169:
        /*001c*/ 	.word	0x00000000
        /*0020*/ 	.short	0x0000
        /*0022*/ 	.short	0x0000
        /*0024*/ 	.byte	0x00, 0xf0, 0x21, 0x00


	//----- nvinfo : EIATTR_SPARSE_MMA_MASK
	.align		4
.L_170:
        /*0028*/ 	.byte	0x03, 0x50
        /*002a*/ 	.short	0x0000


	//----- nvinfo : EIATTR_MAXREG_COUNT
	.align		4
        /*002c*/ 	.byte	0x03, 0x1b
        /*002e*/ 	.short	0x00ff


	//----- nvinfo : EIATTR_MERCURY_ISA_VERSION
	.align		4
        /*0030*/ 	.byte	0x03, 0x5f
        /*0032*/ 	.short	0x0101


	//----- nvinfo : EIATTR_VRC_CTA_INIT_COUNT
	.align		4
        /*0034*/ 	.byte	0x02, 0x4a
	.zero		1
	.zero		1


	//----- nvinfo : EIATTR_EXIT_INSTR_OFFSETS
	.align		4
        /*0038*/ 	.byte	0x04, 0x1c
        /*003a*/ 	.short	(.L_172 - .L_171)


	//   ....[0]....
.L_171:
        /*003c*/ 	.word	0x000000f0


	//   ....[1]....
        /*0040*/ 	.word	0x00000130


	//----- nvinfo : EIATTR_CBANK_PARAM_SIZE
	.align		4
.L_172:
        /*0044*/ 	.byte	0x03, 0x19
        /*0046*/ 	.short	0x000c


	//----- nvinfo : EIATTR_PARAM_CBANK
	.align		4
        /*0048*/ 	.byte	0x04, 0x0a
        /*004a*/ 	.short	(.L_174 - .L_173)
	.align		4
.L_173:
        /*004c*/ 	.word	index@(.nv.constant0._ZN3cub18CUB_300001_SM_10006detail4scan20DeviceScanInitKernelINS0_13ScanTileStateIjLb1EEEEEvT_i)
        /*0050*/ 	.short	0x0380
        /*0052*/ 	.short	0x000c


	//----- nvinfo : EIATTR_SW_WAR
	.align		4
.L_174:
        /*0054*/ 	.byte	0x04, 0x36
        /*0056*/ 	.short	(.L_176 - .L_175)
.L_175:
        /*0058*/ 	.word	0x00000008
.L_176:


//--------------------- .nv.info._ZN3cub18CUB_300001_SM_10006detail9transform16transform_kernelINS2_10policy_hubILb1EN4cuda3std3__45tupleIJN6thrust24THRUST_300001_SM_1000_NS7pointerIiNSA_8cuda_cub3tagENSA_11use_defaultESE_EEEEEE10policy1000ElNS7_10__identityENSA_6detail15normal_iteratorINSA_10device_ptrIjEEEEJPiEEEvT0_iT1_T2_DpNS2_10kernel_argIT3_EE --------------------------
	.section	.nv.info._ZN3cub18CUB_300001_SM_10006detail9transform16transform_kernelINS2_10policy_hubILb1EN4cuda3std3__45tupleIJN6thrust24THRUST_300001_SM_1000_NS7pointerIiNSA_8cuda_cub3tagENSA_11use_defaultESE_EEEEEE10policy1000ElNS7_10__identityENSA_6detail15normal_iteratorINSA_10device_ptrIjEEEEJPiEEEvT0_iT1_T2_DpNS2_10kernel_argIT3_EE,"",@"SHT_CUDA_INFO"
	.sectionflags	@""
	.align	4


	//----- nvinfo : EIATTR_CUDA_API_VERSION
	.align		4
        /*0000*/ 	.byte	0x04, 0x37
        /*0002*/ 	.short	(.L_178 - .L_177)
.L_177:
        /*0004*/ 	.word	0x00000082


	//----- nvinfo : EIATTR_KPARAM_INFO
	.align		4
.L_178:
        /*0008*/ 	.byte	0x04, 0x17
        /*000a*/ 	.short	(.L_180 - .L_179)
.L_179:
        /*000c*/ 	.word	0x00000000
        /*0010*/ 	.short	0x0004
        /*0012*/ 	.short	0x0018
        /*0014*/ 	.byte	0x00, 0xf0, 0x41, 0x00


	//----- nvinfo : EIATTR_KPARAM_INFO
	.align		4
.L_180:
        /*0018*/ 	.byte	0x04, 0x17
        /*001a*/ 	.short	(.L_182 - .L_181)
.L_181:
        /*001c*/ 	.word	0x00000000
        /*0020*/ 	.short	0x0003
        /*0022*/ 	.short	0x0010
        /*0024*/ 	.byte	0x00, 0xf0, 0x21, 0x00


	//----- nvinfo : EIATTR_KPARAM_INFO
	.align		4
.L_182:
        /*0028*/ 	.byte	0x04, 0x17
        /*002a*/ 	.short	(.L_184 - .L_183)
.L_183:
        /*002c*/ 	.word	0x00000000
        /*0030*/ 	.short	0x0002
        /*0032*/ 	.short	0x000c
        /*0034*/ 	.byte	0x00, 0xf0, 0x05, 0x00


	//----- nvinfo : EIATTR_KPARAM_INFO
	.align		4
.L_184:
        /*0038*/ 	.byte	0x04, 0x17
        /*003a*/ 	.short	(.L_186 - .L_185)
.L_185:
        /*003c*/ 	.word	0x00000000
        /*0040*/ 	.short	0x0001
        /*0042*/ 	.short	0x0008
        /*0044*/ 	.byte	0x00, 0xf0, 0x11, 0x00


	//----- nvinfo : EIATTR_KPARAM_INFO
	.align		4
.L_186:
        /*0048*/ 	.byte	0x04, 0x17
        /*004a*/ 	.short	(.L_188 - .L_187)
.L_187:
        /*004c*/ 	.word	0x00000000
        /*0050*/ 	.short	0x0000
        /*0052*/ 	.short	0x0000
        /*0054*/ 	.byte	0x00, 0xf0, 0x21, 0x00


	//----- nvinfo : EIATTR_SPARSE_MMA_MASK
	.align		4
.L_188:
        /*0058*/ 	.byte	0x03, 0x50
        /*005a*/ 	.short	0x0000


	//----- nvinfo : EIATTR_MAXREG_COUNT
	.align		4
        /*005c*/ 	.byte	0x03, 0x1b
        /*005e*/ 	.short	0x00ff


	//----- nvinfo : EIATTR_MERCURY_ISA_VERSION
	.align		4
        /*0060*/ 	.byte	0x03, 0x5f
        /*0062*/ 	.short	0x0101


	//----- nvinfo : EIATTR_VRC_CTA_INIT_COUNT
	.align		4
        /*0064*/ 	.byte	0x02, 0x4a
	.zero		1
	.zero		1


	//----- nvinfo : EIATTR_EXIT_INSTR_OFFSETS
	.align		4
        /*0068*/ 	.byte	0x04, 0x1c
        /*006a*/ 	.short	(.L_190 - .L_189)


	//   ....[0]....
.L_189:
        /*006c*/ 	.word	0x000002a0


	//   ....[1]....
        /*0070*/ 	.word	0x00000f30


	//   ....[2]....
        /*0074*/ 	.word	0x00001360


	//   ....[3]....
        /*0078*/ 	.word	0x00001540


	//   ....[4]....
        /*007c*/ 	.word	0x00001600


	//   ....[5]....
        /*0080*/ 	.word	0x00001620


	//   ....[6]....
        /*0084*/ 	.word	0x000019e0


	//   ....[7]....
        /*0088*/ 	.word	0x00001b70


	//   ....[8]....
        /*008c*/ 	.word	0x00001c80


	//   ....[9]....
        /*0090*/ 	.word	0x00001d10


	//----- nvinfo : EIATTR_MAX_THREADS
	.align		4
.L_190:
        /*0094*/ 	.byte	0x04, 0x05
        /*0096*/ 	.short	(.L_192 - .L_191)
.L_191:
        /*0098*/ 	.word	0x00000080
        /*009c*/ 	.word	0x00000001
        /*00a0*/ 	.word	0x00000001


	//----- nvinfo : EIATTR_CRS_STACK_SIZE
	.align		4
.L_192:
        /*00a4*/ 	.byte	0x04, 0x1e
        /*00a6*/ 	.short	(.L_194 - .L_193)
.L_193:
        /*00a8*/ 	.word	0x00000000


	//----- nvinfo : EIATTR_CBANK_PARAM_SIZE
	.align		4
.L_194:
        /*00ac*/ 	.byte	0x03, 0x19
        /*00ae*/ 	.short	0x0028


	//----- nvinfo : EIATTR_PARAM_CBANK
	.align		4
        /*00b0*/ 	.byte	0x04, 0x0a
        /*00b2*/ 	.short	(.L_196 - .L_195)
	.align		4
.L_195:
        /*00b4*/ 	.word	index@(.nv.constant0._ZN3cub18CUB_300001_SM_10006detail9transform16transform_kernelINS2_10policy_hubILb1EN4cuda3std3__45tupleIJN6thrust24THRUST_300001_SM_1000_NS7pointerIiNSA_8cuda_cub3tagENSA_11use_defaultESE_EEEEEE10policy1000ElNS7_10__identityENSA_6detail15normal_iteratorINSA_10device_ptrIjEEEEJPiEEEvT0_iT1_T2_DpNS2_10kernel_argIT3_EE)
        /*00b8*/ 	.short	0x0380
        /*00ba*/ 	.short	0x0028


	//----- nvinfo : EIATTR_SW_WAR
	.align		4
.L_196:
        /*00bc*/ 	.byte	0x04, 0x36
        /*00be*/ 	.short	(.L_198 - .L_197)
.L_197:
        /*00c0*/ 	.word	0x00000008
.L_198:


//--------------------- .nv.info._ZN3cub18CUB_300001_SM_10006detail9transform16transform_kernelINS2_10policy_hubILb1EN4cuda3std3__45tupleIJN6thrust24THRUST_300001_SM_1000_NS7pointerIiNSA_8cuda_cub3tagENSA_11use_defaultESE_EEEEEE10policy1000EiNS7_10__identityENSA_6detail15normal_iteratorINSA_10device_ptrIjEEEEJPiEEEvT0_iT1_T2_DpNS2_10kernel_argIT3_EE --------------------------
	.section	.nv.info._ZN3cub18CUB_300001_SM_10006detail9transform16transform_kernelINS2_10policy_hubILb1EN4cuda3std3__45tupleIJN6thrust24THRUST_300001_SM_1000_NS7pointerIiNSA_8cuda_cub3tagENSA_11use_defaultESE_EEEEEE10policy1000EiNS7_10__identityENSA_6detail15normal_iteratorINSA_10device_ptrIjEEEEJPiEEEvT0_iT1_T2_DpNS2_10kernel_argIT3_EE,"",@"SHT_CUDA_INFO"
	.sectionflags	@""
	.align	4


	//----- nvinfo : EIATTR_CUDA_API_VERSION
	.align		4
        /*0000*/ 	.byte	0x04, 0x37
        /*0002*/ 	.short	(.L_200 - .L_199)
.L_199:
        /*0004*/ 	.word	0x00000082


	//----- nvinfo : EIATTR_KPARAM_INFO
	.align		4
.L_200:
        /*0008*/ 	.byte	0x04, 0x17
        /*000a*/ 	.short	(.L_202 - .L_201)
.L_201:
        /*000c*/ 	.word	0x00000000
        /*0010*/ 	.short	0x0004
        /*0012*/ 	.short	0x0018
        /*0014*/ 	.byte	0x00, 0xf0, 0x41, 0x00


	//----- nvinfo : EIATTR_KPARAM_INFO
	.align		4
.L_202:
        /*0018*/ 	.byte	0x04, 0x17
        /*001a*/ 	.short	(.L_204 - .L_203)
.L_203:
        /*001c*/ 	.word	0x00000000
        /*0020*/ 	.short	0x0003
        /*0022*/ 	.short	0x0010
        /*0024*/ 	.byte	0x00, 0xf0, 0x21, 0x00


	//----- nvinfo : EIATTR_KPARAM_INFO
	.align		4
.L_204:
        /*0028*/ 	.byte	0x04, 0x17
        /*002a*/ 	.short	(.L_206 - .L_205)
.L_205:
        /*002c*/ 	.word	0x00000000
        /*0030*/ 	.short	0x0002
        /*0032*/ 	.short	0x0008
        /*0034*/ 	.byte	0x00, 0xf0, 0x05, 0x00


	//----- nvinfo : EIATTR_KPARAM_INFO
	.align		4
.L_206:
        /*0038*/ 	.byte	0x04, 0x17
        /*003a*/ 	.short	(.L_208 - .L_207)
.L_207:
        /*003c*/ 	.word	0x00000000
        /*0040*/ 	.short	0x0001
        /*0042*/ 	.short	0x0004
        /*0044*/ 	.byte	0x00, 0xf0, 0x11, 0x00


	//----- nvinfo : EIATTR_KPARAM_INFO
	.align		4
.L_208:
        /*0048*/ 	.byte	0x04, 0x17
        /*004a*/ 	.short	(.L_210 - .L_209)
.L_209:
        /*004c*/ 	.word	0x00000000
        /*0050*/ 	.short	0x0000
        /*0052*/ 	.short	0x0000
        /*0054*/ 	.byte	0x00, 0xf0, 0x11, 0x00


	//----- nvinfo : EIATTR_SPARSE_MMA_MASK
	.align		4
.L_210:
        /*0058*/ 	.byte	0x03, 0x50
        /*005a*/ 	.short	0x0000


	//----- nvinfo : EIATTR_MAXREG_COUNT
	.align		4
        /*005c*/ 	.byte	0x03, 0x1b
        /*005e*/ 	.short	0x00ff


	//----- nvinfo : EIATTR_MERCURY_ISA_VERSION
	.align		4
        /*0060*/ 	.byte	0x03, 0x5f
        /*0062*/ 	.short	0x0101


	//----- nvinfo : EIATTR_VRC_CTA_INIT_COUNT
	.align		4
        /*0064*/ 	.byte	0x02, 0x4a
	.zero		1
	.zero		1


	//----- nvinfo : EIATTR_EXIT_INSTR_OFFSETS
	.align		4
        /*0068*/ 	.byte	0x04, 0x1c
        /*006a*/ 	.short	(.L_212 - .L_211)


	//   ....[0]....
.L_211:
        /*006c*/ 	.word	0x000001f0


	//   ....[1]....
        /*0070*/ 	.word	0x000005b0


	//   ....[2]....
        /*0074*/ 	.word	0x00000750


	//   ....[3]....
        /*0078*/ 	.word	0x00000860


	//   ....[4]....
        /*007c*/ 	.word	0x00000910


	//   ....[5]....
        /*0080*/ 	.word	0x00000930


	//   ....[6]....
        /*0084*/ 	.word	0x00000f50


	//   ....[7]....
        /*0088*/ 	.word	0x00001380


	//   ....[8]....
        /*008c*/ 	.word	0x00001560


	//   ....[9]....
        /*0090*/ 	.word	0x00001600


	//----- nvinfo : EIATTR_MAX_THREADS
	.align		4
.L_212:
        /*0094*/ 	.byte	0x04, 0x05
        /*0096*/ 	.short	(.L_214 - .L_213)
.L_213:
        /*0098*/ 	.word	0x00000080
        /*009c*/ 	.word	0x00000001
        /*00a0*/ 	.word	0x00000001


	//----- nvinfo : EIATTR_CRS_STACK_SIZE
	.align		4
.L_214:
        /*00a4*/ 	.byte	0x04, 0x1e
        /*00a6*/ 	.short	(.L_216 - .L_215)
.L_215:
        /*00a8*/ 	.word	0x00000000


	//----- nvinfo : EIATTR_CBANK_PARAM_SIZE
	.align		4
.L_216:
        /*00ac*/ 	.byte	0x03, 0x19
        /*00ae*/ 	.short	0x0028


	//----- nvinfo : EIATTR_PARAM_CBANK
	.align		4
        /*00b0*/ 	.byte	0x04, 0x0a
        /*00b2*/ 	.short	(.L_218 - .L_217)
	.align		4
.L_217:
        /*00b4*/ 	.word	index@(.nv.constant0._ZN3cub18CUB_300001_SM_10006detail9transform16transform_kernelINS2_10policy_hubILb1EN4cuda3std3__45tupleIJN6thrust24THRUST_300001_SM_1000_NS7pointerIiNSA_8cuda_cub3tagENSA_11use_defaultESE_EEEEEE10policy1000EiNS7_10__identityENSA_6detail15normal_iteratorINSA_10device_ptrIjEEEEJPiEEEvT0_iT1_T2_DpNS2_10kernel_argIT3_EE)
        /*00b8*/ 	.short	0x0380
        /*00ba*/ 	.short	0x0028


	//----- nvinfo : EIATTR_SW_WAR
	.align		4
.L_218:
        /*00bc*/ 	.byte	0x04, 0x36
        /*00be*/ 	.short	(.L_220 - .L_219)
.L_219:
        /*00c0*/ 	.word	0x00000008
.L_220:


//--------------------- .nv.info._ZN3cub18CUB_300001_SM_10006detail9transform16transform_kernelINS2_10policy_hubILb1EN4cuda3std3__45tupleIJN6thrust24THRUST_300001_SM_1000_NS7pointerIiNSA_8cuda_cub3tagENSA_11use_defaultESE_EEEEEE10policy1000ElNS7_10__identityENSA_10device_ptrIjEEJPiEEEvT0_iT1_T2_DpNS2_10kernel_argIT3_EE --------------------------
	.section	.nv.info._ZN3cub18CUB_300001_SM_10006detail9transform16transform_kernelINS2_10policy_hubILb1EN4cuda3std3__45tupleIJN6thrust24THRUST_300001_SM_1000_NS7pointerIiNSA_8cuda_cub3tagENSA_11use_defaultESE_EEEEEE10policy1000ElNS7_10__identityENSA_10device_ptrIjEEJPiEEEvT0_iT1_T2_DpNS2_10kernel_argIT3_EE,"",@"SHT_CUDA_INFO"
	.sectionflags	@""
	.align	4


	//----- nvinfo : EIATTR_CUDA_API_VERSION
	.align		4
        /*0000*/ 	.byte	0x04, 0x37
        /*0002*/ 	.short	(.L_222 - .L_221)
.L_221:
        /*0004*/ 	.word	0x00000082


	//----- nvinfo : EIATTR_KPARAM_INFO
	.align		4
.L_222:
        /*0008*/ 	.byte	0x04, 0x17
        /*000a*/ 	.short	(.L_224 - .L_223)
.L_223:
        /*000c*/ 	.word	0x00000000
        /*0010*/ 	.short	0x0004
        /*0012*/ 	.short	0x0018
        /*0014*/ 	.byte	0x00, 0xf0, 0x41, 0x00


	//----- nvinfo : EIATTR_KPARAM_INFO
	.align		4
.L_224:
        /*0018*/ 	.byte	0x04, 0x17
        /*001a*/ 	.short	(.L_226 - .L_225)
.L_225:
        /*001c*/ 	.word	0x00000000
        /*0020*/ 	.short	0x0003
        /*0022*/ 	.short	0x0010
        /*0024*/ 	.byte	0x00, 0xf0, 0x21, 0x00


	//----- nvinfo : EIATTR_KPARAM_INFO
	.align		4
.L_226:
        /*0028*/ 	.byte	0x04, 0x17
        /*002a*/ 	.short	(.L_228 - .L_227)
.L_227:
        /*002c*/ 	.word	0x00000000
        /*0030*/ 	.short	0x0002
        /*0032*/ 	.short	0x000c
        /*0034*/ 	.byte	0x00, 0xf0, 0x05, 0x00


	//----- nvinfo : EIATTR_KPARAM_INFO
	.align		4
.L_228:
        /*0038*/ 	.byte	0x04, 0x17
        /*003a*/ 	.short	(.L_230 - .L_229)
.L_229:
        /*003c*/ 	.word	0x00000000
        /*0040*/ 	.short	0x0001
        /*0042*/ 	.short	0x0008
        /*0044*/ 	.byte	0x00, 0xf0, 0x11, 0x00


	//----- nvinfo : EIATTR_KPARAM_INFO
	.align		4
.L_230:
        /*0048*/ 	.byte	0x04, 0x17
        /*004a*/ 	.short	(.L_232 - .L_231)
.L_231:
        /*004c*/ 	.word	0x00000000
        /*0050*/ 	.short	0x0000
        /*0052*/ 	.short	0x0000
        /*0054*/ 	.byte	0x00, 0xf0, 0x21, 0x00


	//----- nvinfo : EIATTR_SPARSE_MMA_MASK
	.align		4
.L_232:
        /*0058*/ 	.byte	0x03, 0x50
        /*005a*/ 	.short	0x0000


	//----- nvinfo : EIATTR_MAXREG_COUNT
	.align		4
        /*005c*/ 	.byte	0x03, 0x1b
        /*005e*/ 	.short	0x00ff


	//----- nvinfo : EIATTR_MERCURY_ISA_VERSION
	.align		4
        /*0060*/ 	.byte	0x03, 0x5f
        /*0062*/ 	.short	0x0101


	//----- nvinfo : EIATTR_VRC_CTA_INIT_COUNT
	.align		4
        /*0064*/ 	.byte	0x02, 0x4a
	.zero		1
	.zero		1


	//----- nvinfo : EIATTR_EXIT_INSTR_OFFSETS
	.align		4
        /*0068*/ 	.byte	0x04, 0x1c
        /*006a*/ 	.short	(.L_234 - .L_233)


	//   ....[0]....
.L_233:
        /*006c*/ 	.word	0x000002a0


	//   ....[1]....
        /*0070*/ 	.word	0x00000f30


	//   ....[2]....
        /*0074*/ 	.word	0x00001360


	//   ....[3]....
        /*0078*/ 	.word	0x00001540


	//   ....[4]....
        /*007c*/ 	.word	0x00001600


	//   ....[5]....
        /*0080*/ 	.word	0x00001620


	//   ....[6]....
        /*0084*/ 	.word	0x000019e0


	//   ....[7]....
        /*0088*/ 	.word	0x00001b70


	//   ....[8]....
        /*008c*/ 	.word	0x00001c80


	//   ....[9]....
        /*0090*/ 	.word	0x00001d10


	//----- nvinfo : EIATTR_MAX_THREADS
	.align		4
.L_234:
        /*0094*/ 	.byte	0x04, 0x05
        /*0096*/ 	.short	(.L_236 - .L_235)
.L_235:
        /*0098*/ 	.word	0x00000080
        /*009c*/ 	.word	0x00000001
        /*00a0*/ 	.word	0x00000001


	//----- nvinfo : EIATTR_CRS_STACK_SIZE
	.align		4
.L_236:
        /*00a4*/ 	.byte	0x04, 0x1e
        /*00a6*/ 	.short	(.L_238 - .L_237)
.L_237:
        /*00a8*/ 	.word	0x00000000


	//----- nvinfo : EIATTR_CBANK_PARAM_SIZE
	.align		4
.L_238:
        /*00ac*/ 	.byte	0x03, 0x19
        /*00ae*/ 	.short	0x0028


	//----- nvinfo : EIATTR_PARAM_CBANK
	.align		4
        /*00b0*/ 	.byte	0x04, 0x0a
        /*00b2*/ 	.short	(.L_240 - .L_239)
	.align		4
.L_239:
        /*00b4*/ 	.word	index@(.nv.constant0._ZN3cub18CUB_300001_SM_10006detail9transform16transform_kernelINS2_10policy_hubILb1EN4cuda3std3__45tupleIJN6thrust24THRUST_300001_SM_1000_NS7pointerIiNSA_8cuda_cub3tagENSA_11use_defaultESE_EEEEEE10policy1000ElNS7_10__identityENSA_10device_ptrIjEEJPiEEEvT0_iT1_T2_DpNS2_10kernel_argIT3_EE)
        /*00b8*/ 	.short	0x0380
        /*00ba*/ 	.short	0x0028


	//----- nvinfo : EIATTR_SW_WAR
	.align		4
.L_240:
        /*00bc*/ 	.byte	0x04, 0x36
        /*00be*/ 	.short	(.L_242 - .L_241)
.L_241:
        /*00c0*/ 	.word	0x00000008
.L_242:


//--------------------- .nv.info._ZN3cub18CUB_300001_SM_10006detail9transform16transform_kernelINS2_10policy_hubILb1EN4cuda3std3__45tupleIJN6thrust24THRUST_300001_SM_1000_NS7pointerIiNSA_8cuda_cub3tagENSA_11use_defaultESE_EEEEEE10policy1000EiNS7_10__identityENSA_10device_ptrIjEEJPiEEEvT0_iT1_T2_DpNS2_10kernel_argIT3_EE --------------------------
	.section	.nv.info._ZN3cub18CUB_300001_SM_10006detail9transform16transform_kernelINS2_10policy_hubILb1EN4cuda3std3__45tupleIJN6thrust24THRUST_300001_SM_1000_NS7pointerIiNSA_8cuda_cub3tagENSA_11use_defaultESE_EEEEEE10policy1000EiNS7_10__identityENSA_10device_ptrIjEEJPiEEEvT0_iT1_T2_DpNS2_10kernel_argIT3_EE,"",@"SHT_CUDA_INFO"
	.sectionflags	@""
	.align	4


	//----- nvinfo : EIATTR_CUDA_API_VERSION
	.align		4
        /*0000*/ 	.byte	0x04, 0x37
        /*0002*/ 	.short	(.L_244 - .L_243)
.L_243:
        /*0004*/ 	.word	0x00000082


	//----- nvinfo : EIATTR_KPARAM_INFO
	.align		4
.L_244:
        /*0008*/ 	.byte	0x04, 0x17
        /*000a*/ 	.short	(.L_246 - .L_245)
.L_245:
        /*000c*/ 	.word	0x00000000
        /*0010*/ 	.short	0x0004
        /*0012*/ 	.short	0x0018
        /*0014*/ 	.byte	0x00, 0xf0, 0x41, 0x00


	//----- nvinfo : EIATTR_KPARAM_INFO
	.align		4
.L_246:
        /*0018*/ 	.byte	0x04, 0x17
        /*001a*/ 	.short	(.L_248 - .L_247)
.L_247:
        /*001c*/ 	.word	0x00000000
        /*0020*/ 	.short	0x0003
        /*0022*/ 	.short	0x0010
        /*0024*/ 	.byte	0x00, 0xf0, 0x21, 0x00


	//----- nvinfo : EIATTR_KPARAM_INFO
	.align		4
.L_248:
        /*0028*/ 	.byte	0x04, 0x17
        /*002a*/ 	.short	(.L_250 - .L_249)
.L_249:
        /*002c*/ 	.word	0x00000000
        /*0030*/ 	.short	0x0002
        /*0032*/ 	.short	0x0008
        /*0034*/ 	.byte	0x00, 0xf0, 0x05, 0x00


	//----- nvinfo : EIATTR_KPARAM_INFO
	.align		4
.L_250:
        /*0038*/ 	.byte	0x04, 0x17
        /*003a*/ 	.short	(.L_252 - .L_251)
.L_251:
        /*003c*/ 	.word	0x00000000
        /*0040*/ 	.short	0x0001
        /*0042*/ 	.short	0x0004
        /*0044*/ 	.byte	0x00, 0xf0, 0x11, 0x00


	//----- nvinfo : EIATTR_KPARAM_INFO
	.align		4
.L_252:
        /*0048*/ 	.byte	0x04, 0x17
        /*004a*/ 	.short	(.L_254 - .L_253)
.L_253:
        /*004c*/ 	.word	0x00000000
        /*0050*/ 	.short	0x0000
        /*0052*/ 	.short	0x0000
        /*0054*/ 	.byte	0x00, 0xf0, 0x11, 0x00


	//----- nvinfo : EIATTR_SPARSE_MMA_MASK
	.align		4
.L_254:
        /*0058*/ 	.byte	0x03, 0x50
        /*005a*/ 	.short	0x0000


	//----- nvinfo : EIATTR_MAXREG_COUNT
	.align		4
        /*005c*/ 	.byte	0x03, 0x1b
        /*005e*/ 	.short	0x00ff


	//----- nvinfo : EIATTR_MERCURY_ISA_VERSION
	.align		4
        /*0060*/ 	.byte	0x03, 0x5f
        /*0062*/ 	.short	0x0101


	//----- nvinfo : EIATTR_VRC_CTA_INIT_COUNT
	.align		4
        /*0064*/ 	.byte	0x02, 0x4a
	.zero		1
	.zero		1


	//----- nvinfo : EIATTR_EXIT_INSTR_OFFSETS
	.align		4
        /*0068*/ 	.byte	0x04, 0x1c
        /*006a*/ 	.short	(.L_256 - .L_255)


	//   ....[0]....
.L_255:
        /*006c*/ 	.word	0x000001f0


	//   ....[1]....
        /*0070*/ 	.word	0x000005b0


	//   ....[2]....
        /*0074*/ 	.word	0x00000750


	//   ....[3]....
        /*0078*/ 	.word	0x00000860


	//   ....[4]....
        /*007c*/ 	.word	0x00000910


	//   ....[5]....
        /*0080*/ 	.word	0x00000930


	//   ....[6]....
        /*0084*/ 	.word	0x00000f50


	//   ....[7]....
        /*0088*/ 	.word	0x00001380


	//   ....[8]....
        /*008c*/ 	.word	0x00001560


	//   ....[9]....
        /*0090*/ 	.word	0x00001600


	//----- nvinfo : EIATTR_MAX_THREADS
	.align		4
.L_256:
        /*0094*/ 	.byte	0x04, 0x05
        /*0096*/ 	.short	(.L_258 - .L_257)
.L_257:
        /*0098*/ 	.word	0x00000080
        /*009c*/ 	.word	0x00000001
        /*00a0*/ 	.word	0x00000001


	//----- nvinfo : EIATTR_CRS_STACK_SIZE
	.align		4
.L_258:
        /*00a4*/ 	.byte	0x04, 0x1e
        /*00a6*/ 	.short	(.L_260 - .L_259)
.L_259:
        /*00a8*/ 	.word	0x00000000


	//----- nvinfo : EIATTR_CBANK_PARAM_SIZE
	.align		4
.L_260:
        /*00ac*/ 	.byte	0x03, 0x19
        /*00ae*/ 	.short	0x0028


	//----- nvinfo : EIATTR_PARAM_CBANK
	.align		4
        /*00b0*/ 	.byte	0x04, 0x0a
        /*00b2*/ 	.short	(.L_262 - .L_261)
	.align		4
.L_261:
        /*00b4*/ 	.word	index@(.nv.constant0._ZN3cub18CUB_300001_SM_10006detail9transform16transform_kernelINS2_10policy_hubILb1EN4cuda3std3__45tupleIJN6thrust24THRUST_300001_SM_1000_NS7pointerIiNSA_8cuda_cub3tagENSA_11use_defaultESE_EEEEEE10policy1000EiNS7_10__identityENSA_10device_ptrIjEEJPiEEEvT0_iT1_T2_DpNS2_10kernel_argIT3_EE)
        /*00b8*/ 	.short	0x0380
        /*00ba*/ 	.short	0x0028


	//----- nvinfo : EIATTR_SW_WAR
	.align		4
.L_262:
        /*00bc*/ 	.byte	0x04, 0x36
        /*00be*/ 	.short	(.L_264 - .L_263)
.L_263:
        /*00c0*/ 	.word	0x00000008
.L_264:


//--------------------- .nv.info._ZN3cub18CUB_300001_SM_10006detail8for_each13static_kernelINS2_12policy_hub_t12policy_500_tEmN6thrust24THRUST_300001_SM_1000_NS8cuda_cub20__uninitialized_fill7functorINS7_10device_ptrIjEEjEEEEvT0_T1_ --------------------------
	.section	.nv.info._ZN3cub18CUB_300001_SM_10006detail8for_each13static_kernelINS2_12policy_hub_t12policy_500_tEmN6thrust24THRUST_300001_SM_1000_NS8cuda_cub20__uninitialized_fill7functorINS7_10device_ptrIjEEjEEEEvT0_T1_,"",@"SHT_CUDA_INFO"
	.sectionflags	@""
	.align	4


	//----- nvinfo : EIATTR_CUDA_API_VERSION
	.align		4
        /*0000*/ 	.byte	0x04, 0x37
        /*0002*/ 	.short	(.L_266 - .L_265)
.L_265:
        /*0004*/ 	.word	0x00000082


	//----- nvinfo : EIATTR_KPARAM_INFO
	.align		4
.L_266:
        /*0008*/ 	.byte	0x04, 0x17
        /*000a*/ 	.short	(.L_268 - .L_267)
.L_267:
        /*000c*/ 	.word	0x00000000
        /*0010*/ 	.short	0x0001
        /*0012*/ 	.short	0x0008
        /*0014*/ 	.byte	0x00, 0xf0, 0x41, 0x00


	//----- nvinfo : EIATTR_KPARAM_INFO
	.align		4
.L_268:
        /*0018*/ 	.byte	0x04, 0x17
        /*001a*/ 	.short	(.L_270 - .L_269)
.L_269:
        /*001c*/ 	.word	0x00000000
        /*0020*/ 	.short	0x0000
        /*0022*/ 	.short	0x0000
        /*0024*/ 	.byte	0x00, 0xf0, 0x21, 0x00


	//----- nvinfo : EIATTR_SPARSE_MMA_MASK
	.align		4
.L_270:
        /*0028*/ 	.byte	0x03, 0x50
        /*002a*/ 	.short	0x0000


	//----- nvinfo : EIATTR_MAXREG_COUNT
	.align		4
        /*002c*/ 	.byte	0x03, 0x1b
        /*002e*/ 	.short	0x00ff


	//----- nvinfo : EIATTR_MERCURY_ISA_VERSION
	.align		4
        /*0030*/ 	.byte	0x03, 0x5f
        /*0032*/ 	.short	0x0101


	//----- nvinfo : EIATTR_VRC_CTA_INIT_COUNT
	.align		4
        /*0034*/ 	.byte	0x02, 0x4a
	.zero		1
	.zero		1


	//----- nvinfo : EIATTR_EXIT_INSTR_OFFSETS
	.align		4
        /*0038*/ 	.byte	0x04, 0x1c
        /*003a*/ 	.short	(.L_272 - .L_271)


	//   ....[0]....
.L_271:
        /*003c*/ 	.word	0x00000130


	//   ....[1]....
        /*0040*/ 	.word	0x00000230


	//   ....[2]....
        /*0044*/ 	.word	0x00000260


	//----- nvinfo : EIATTR_MAX_THREADS
	.align		4
.L_272:
        /*0048*/ 	.byte	0x04, 0x05
        /*004a*/ 	.short	(.L_274 - .L_273)
.L_273:
        /*004c*/ 	.word	0x00000100
        /*0050*/ 	.word	0x00000001
        /*0054*/ 	.word	0x00000001


	//----- nvinfo : EIATTR_CBANK_PARAM_SIZE
	.align		4
.L_274:
        /*0058*/ 	.byte	0x03, 0x19
        /*005a*/ 	.short	0x0018


	//----- nvinfo : EIATTR_PARAM_CBANK
	.align		4
        /*005c*/ 	.byte	0x04, 0x0a
        /*005e*/ 	.short	(.L_276 - .L_275)
	.align		4
.L_275:
        /*0060*/ 	.word	index@(.nv.constant0._ZN3cub18CUB_300001_SM_10006detail8for_each13static_kernelINS2_12policy_hub_t12policy_500_tEmN6thrust24THRUST_300001_SM_1000_NS8cuda_cub20__uninitialized_fill7functorINS7_10device_ptrIjEEjEEEEvT0_T1_)
        /*0064*/ 	.short	0x0380
        /*0066*/ 	.short	0x0018


	//----- nvinfo : EIATTR_SW_WAR
	.align		4
.L_276:
        /*0068*/ 	.byte	0x04, 0x36
        /*006a*/ 	.short	(.L_278 - .L_277)
.L_277:
        /*006c*/ 	.word	0x00000008
.L_278:


//--------------------- .nv.info._ZN3cub18CUB_300001_SM_10006detail11EmptyKernelIvEEvv --------------------------
	.section	.nv.info._ZN3cub18CUB_300001_SM_10006detail11EmptyKernelIvEEvv,"",@"SHT_CUDA_INFO"
	.sectionflags	@""
	.align	4


	//----- nvinfo : EIATTR_CUDA_API_VERSION
	.align		4
        /*0000*/ 	.byte	0x04, 0x37
        /*0002*/ 	.short	(.L_280 - .L_279)
.L_279:
        /*0004*/ 	.word	0x00000082


	//----- nvinfo : EIATTR_SPARSE_MMA_MASK
	.align		4
.L_280:
        /*0008*/ 	.byte	0x03, 0x50
        /*000a*/ 	.short	0x0000


	//----- nvinfo : EIATTR_MAXREG_COUNT
	.align		4
        /*000c*/ 	.byte	0x03, 0x1b
        /*000e*/ 	.short	0x00ff


	//----- nvinfo : EIATTR_MERCURY_ISA_VERSION
	.align		4
        /*0010*/ 	.byte	0x03, 0x5f
        /*0012*/ 	.short	0x0101


	//----- nvinfo : EIATTR_VRC_CTA_INIT_COUNT
	.align		4
        /*0014*/ 	.byte	0x02, 0x4a
	.zero		1
	.zero		1


	//----- nvinfo : EIATTR_EXIT_INSTR_OFFSETS
	.align		4
        /*0018*/ 	.byte	0x04, 0x1c
        /*001a*/ 	.short	(.L_282 - .L_281)


	//   ....[0]....
.L_281:
        /*001c*/ 	.word	0x00000010


	//----- nvinfo : EIATTR_SW_WAR
	.align		4
.L_282:
        /*0020*/ 	.byte	0x04, 0x36
        /*0022*/ 	.short	(.L_284 - .L_283)
.L_283:
        /*0024*/ 	.word	0x00000008
.L_284:


//--------------------- .nv.info._Z19align_sequences_gpuPcS_PjS0_S0_PsS1_S1_S1_S1_S1_ --------------------------
	.section	.nv.info._Z19align_sequences_gpuPcS_PjS0_S0_PsS1_S1_S1_S1_S1_,"",@"SHT_CUDA_INFO"
	.sectionflags	@""
	.align	4


	//----- nvinfo : EIATTR_CUDA_API_VERSION
	.align		4
        /*0000*/ 	.byte	0x04, 0x37
        /*0002*/ 	.short	(.L_286 - .L_285)
.L_285:
        /*0004*/ 	.word	0x00000082


	//----- nvinfo : EIATTR_KPARAM_INFO
	.align		4
.L_286:
        /*0008*/ 	.byte	0x04, 0x17
        /*000a*/ 	.short	(.L_288 - .L_287)
.L_287:
        /*000c*/ 	.word	0x00000000
        /*0010*/ 	.short	0x000a
        /*0012*/ 	.short	0x0050
        /*0014*/ 	.byte	0x00, 0xf5, 0x21, 0x00


	//----- nvinfo : EIATTR_KPARAM_INFO
	.align		4
.L_288:
        /*0018*/ 	.byte	0x04, 0x17
        /*001a*/ 	.short	(.L_290 - .L_289)
.L_289:
        /*001c*/ 	.word	0x00000000
        /*0020*/ 	.short	0x0009
        /*0022*/ 	.short	0x0048
        /*0024*/ 	.byte	0x00, 0xf5, 0x21, 0x00


	//----- nvinfo : EIATTR_KPARAM_INFO
	.align		4
.L_290:
        /*0028*/ 	.byte	0x04, 0x17
        /*002a*/ 	.short	(.L_292 - .L_291)
.L_291:
        /*002c*/ 	.word	0x00000000
        /*0030*/ 	.short	0x0008
        /*0032*/ 	.short	0x0040
        /*0034*/ 	.byte	0x00, 0xf5, 0x21, 0x00


	//----- nvinfo : EIATTR_KPARAM_INFO
	.align		4
.L_292:
        /*0038*/ 	.byte	0x04, 0x17
        /*003a*/ 	.short	(.L_294 - .L_293)
.L_293:
        /*003c*/ 	.word	0x00000000
        /*0040*/ 	.short	0x0007
        /*0042*/ 	.short	0x0038
        /*0044*/ 	.byte	0x00, 0xf5, 0x21, 0x00


	//----- nvinfo : EIATTR_KPARAM_INFO
	.align		4
.L_294:
        /*0048*/ 	.byte	0x04, 0x17
        /*004a*/ 	.short	(.L_296 - .L_295)
.L_295:
        /*004c*/ 	.word	0x00000000
        /*0050*/ 	.short	0x0006
        /*0052*/ 	.short	0x0030
        /*0054*/ 	.byte	0x00, 0xf5, 0x21, 0x00


	//----- nvinfo : EIATTR_KPARAM_INFO
	.align		4
.L_296:
        /*0058*/ 	.byte	0x04, 0x17
        /*005a*/ 	.short	(.L_298 - .L_297)
.L_297:
        /*005c*/ 	.word	0x00000000
        /*0060*/ 	.short	0x0005
        /*0062*/ 	.short	0x0028
        /*0064*/ 	.byte	0x00, 0xf5, 0x21, 0x00


	//----- nvinfo : EIATTR_KPARAM_INFO
	.align		4
.L_298:
        /*0068*/ 	.byte	0x04, 0x17
        /*006a*/ 	.short	(.L_300 - .L_299)
.L_299:
        /*006c*/ 	.word	0x00000000
        /*0070*/ 	.short	0x0004
        /*0072*/ 	.short	0x0020
        /*0074*/ 	.byte	0x00, 0xf5, 0x21, 0x00


	//----- nvinfo : EIATTR_KPARAM_INFO
	.align		4
.L_300:
        /*0078*/ 	.byte	0x04, 0x17
        /*007a*/ 	.short	(.L_302 - .L_301)
.L_301:
        /*007c*/ 	.word	0x00000000
        /*0080*/ 	.short	0x0003
        /*0082*/ 	.short	0x0018
        /*0084*/ 	.byte	0x00, 0xf5, 0x21, 0x00


	//----- nvinfo : EIATTR_KPARAM_INFO
	.align		4
.L_302:
        /*0088*/ 	.byte	0x04, 0x17
        /*008a*/ 	.short	(.L_304 - .L_303)
.L_303:
        /*008c*/ 	.word	0x00000000
        /*0090*/ 	.short	0x0002
        /*0092*/ 	.short	0x0010
        /*0094*/ 	.byte	0x00, 0xf5, 0x21, 0x00


	//----- nvinfo : EIATTR_KPARAM_INFO
	.align		4
.L_304:
        /*0098*/ 	.byte	0x04, 0x17
        /*009a*/ 	.short	(.L_306 - .L_305)
.L_305:
        /*009c*/ 	.word	0x00000000
        /*00a0*/ 	.short	0x0001
        /*00a2*/ 	.short	0x0008
        /*00a4*/ 	.byte	0x00, 0xf5, 0x21, 0x00


	//----- nvinfo : EIATTR_KPARAM_INFO
	.align		4
.L_306:
        /*00a8*/ 	.byte	0x04, 0x17
        /*00aa*/ 	.short	(.L_308 - .L_307)
.L_307:
        /*00ac*/ 	.word	0x00000000
        /*00b0*/ 	.short	0x0000
        /*00b2*/ 	.short	0x0000
        /*00b4*/ 	.byte	0x00, 0xf5, 0x21, 0x00


	//----- nvinfo : EIATTR_SPARSE_MMA_MASK
	.align		4
.L_308:
        /*00b8*/ 	.byte	0x03, 0x50
        /*00ba*/ 	.short	0x0000


	//----- nvinfo : EIATTR_MAXREG_COUNT
	.align		4
        /*00bc*/ 	.byte	0x03, 0x1b
        /*00be*/ 	.short	0x00ff


	//----- nvinfo : EIATTR_NUM_BARRIERS
	.align		4
        /*00c0*/ 	.byte	0x02, 0x4c
        /*00c2*/ 	.byte	0x01
	.zero		1


	//----- nvinfo : EIATTR_MERCURY_ISA_VERSION
	.align		4
        /*00c4*/ 	.byte	0x03, 0x5f
        /*00c6*/ 	.short	0x0101


	//----- nvinfo : EIATTR_COOP_GROUP_MASK_REGIDS
	.align		4
        /*00c8*/ 	.byte	0x04, 0x29
        /*00ca*/ 	.short	(.L_310 - .L_309)


	//   ....[0]....
.L_309:
        /*00cc*/ 	.word	0xffffffff


	//   ....[1]....
        /*00d0*/ 	.word	0x05000000


	//   ....[2]....
        /*00d4*/ 	.word	0x05000000


	//   ....[3]....
        /*00d8*/ 	.word	0x05000000


	//   ....[4]....
        /*00dc*/ 	.word	0x05000000


	//   ....[5]....
        /*00e0*/ 	.word	0x05000000


	//   ....[6]....
        /*00e4*/ 	.word	0x05000000


	//   ....[7]....
        /*00e8*/ 	.word	0x05000000


	//   ....[8]....
        /*00ec*/ 	.word	0x05000000


	//   ....[9]....
        /*00f0*/ 	.word	0x05000000


	//   ....[10]....
        /*00f4*/ 	.word	0x05000000


	//   ....[11]....
        /*00f8*/ 	.word	0x05000000


	//   ....[12]....
        /*00fc*/ 	.word	0x05000000


	//   ....[13]....
        /*0100*/ 	.word	0x05000000


	//   ....[14]....
        /*0104*/ 	.word	0x05000000


	//   ....[15]....
        /*0108*/ 	.word	0x05000000


	//   ....[16]....
        /*010c*/ 	.word	0xffffffff


	//   ....[17]....
        /*0110*/ 	.word	0x05000000


	//   ....[18]....
        /*0114*/ 	.word	0x05000000


	//   ....[19]....
        /*0118*/ 	.word	0x05000000


	//   ....[20]....
        /*011c*/ 	.word	0x05000000


	//   ....[21]....
        /*0120*/ 	.word	0x05000000


	//   ....[22]....
        /*0124*/ 	.word	0x05000000


	//   ....[23]....
        /*0128*/ 	.word	0x05000000


	//   ....[24]....
        /*012c*/ 	.word	0x05000000


	//   ....[25]....
        /*0130*/ 	.word	0x05000000


	//   ....[26]....
        /*0134*/ 	.word	0x05000000


	//   ....[27]....
        /*0138*/ 	.word	0x05000000


	//   ....[28]....
        /*013c*/ 	.word	0x05000000


	//   ....[29]....
        /*0140*/ 	.word	0x05000000


	//   ....[30]....
        /*0144*/ 	.word	0x05000000


	//   ....[31]....
        /*0148*/ 	.word	0x05000000


	//----- nvinfo : EIATTR_COOP_GROUP_INSTR_OFFSETS
	.align		4
.L_310:
        /*014c*/ 	.byte	0x04, 0x28
        /*014e*/ 	.short	(.L_312 - .L_311)


	//   ....[0]....
.L_311:
        /*0150*/ 	.word	0x000059d0


	//   ....[1]....
        /*0154*/ 	.word	0x000059e0


	//   ....[2]....
        /*0158*/ 	.word	0x000059f0


	//   ....[3]....
        /*015c*/ 	.word	0x00005a00


	//   ....[4]....
        /*0160*/ 	.word	0x00005a40


	//   ....[5]....
        /*0164*/ 	.word	0x00005ab0


	//   ....[6]....
        /*0168*/ 	.word	0x00005ac0


	//   ....[7]....
        /*016c*/ 	.word	0x00005b10


	//   ....[8]....
        /*0170*/ 	.word	0x00005b80


	//   ....[9]....
        /*0174*/ 	.word	0x00005b90


	//   ....[10]....
        /*0178*/ 	.word	0x00005bd0


	//   ....[11]....
        /*017c*/ 	.word	0x00005c40


	//   ....[12]....
        /*0180*/ 	.word	0x00005c60


	//   ....[13]....
        /*0184*/ 	.word	0x00005c90


	//   ....[14]....
        /*0188*/ 	.word	0x00005d00


	//   ....[15]....
        /*018c*/ 	.word	0x00005d30


	//   ....[16]....
        /*0190*/ 	.word	0x00006070


	//   ....[17]....
        /*0194*/ 	.word	0x00006100


	//   ....[18]....
        /*0198*/ 	.word	0x00006110


	//   ....[19]....
        /*019c*/ 	.word	0x00006120


	//   ....[20]....
        /*01a0*/ 	.word	0x00006160


	//   ....[21]....
        /*01a4*/ 	.word	0x000061c0


	//   ....[22]....
        /*01a8*/ 	.word	0x000061d0


	//   ....[23]....
        /*01ac*/ 	.word	0x00006220


	//   ....[24]....
        /*01b0*/ 	.word	0x00006290


	//   ....[25]....
        /*01b4*/ 	.word	0x000062b0


	//   ....[26]....
        /*01b8*/ 	.word	0x000062f0


	//   ....[27]....
        /*01bc*/ 	.word	0x00006350


	//   ....[28]....
        /*01c0*/ 	.word	0x00006360


	//   ....[29]....
        /*01c4*/ 	.word	0x000063b0


	//   ....[30]....
        /*01c8*/ 	.word	0x00006420


	//   ....[31]....
        /*01cc*/ 	.word	0x00006430


	//----- nvinfo : EIATTR_VRC_CTA_INIT_COUNT
	.align		4
.L_312:
        /*01d0*/ 	.byte	0x02, 0x4a
	.zero		1
	.zero		1


	//----- nvinfo : EIATTR_EXIT_INSTR_OFFSETS
	.align		4
        /*01d4*/ 	.byte	0x04, 0x1c
        /*01d6*/ 	.short	(.L_314 - .L_313)


	//   ....[0]....
.L_313:
        /*01d8*/ 	.word	0x000067f0


	//----- nvinfo : EIATTR_CRS_STACK_SIZE
	.align		4
.L_314:
        /*01dc*/ 	.byte	0x04, 0x1e
        /*01de*/ 	.short	(.L_316 - .L_315)
.L_315:
        /*01e0*/ 	.word	0x00000000


	//----- nvinfo : EIATTR_CBANK_PARAM_SIZE
	.align		4
.L_316:
        /*01e4*/ 	.byte	0x03, 0x19
        /*01e6*/ 	.short	0x0058


	//----- nvinfo : EIATTR_PARAM_CBANK
	.align		4
        /*01e8*/ 	.byte	0x04, 0x0a
        /*01ea*/ 	.short	(.L_318 - .L_317)
	.align		4
.L_317:
        /*01ec*/ 	.word	index@(.nv.constant0._Z19align_sequences_gpuPcS_PjS0_S0_PsS1_S1_S1_S1_S1_)
        /*01f0*/ 	.short	0x0380
        /*01f2*/ 	.short	0x0058


	//----- nvinfo : EIATTR_SW_WAR
	.align		4
.L_318:
        /*01f4*/ 	.byte	0x04, 0x36
        /*01f6*/ 	.short	(.L_320 - .L_319)
.L_319:
        /*01f8*/ 	.word	0x00000008
.L_320:


//--------------------- .nv.callgraph             --------------------------
	.section	.nv.callgraph,"",@"SHT_CUDA_CALLGRAPH"
	.align	4
	.sectionentsize	8
	.align		4
        /*0000*/ 	.word	0x00000000
	.align		4
        /*0004*/ 	.word	0xffffffff
	.align		4
        /*0008*/ 	.word	0x00000000
	.align		4
        /*000c*/ 	.word	0xfffffffe
	.align		4
        /*0010*/ 	.word	0x00000000
	.align		4
        /*0014*/ 	.word	0xfffffffd
	.align		4
        /*0018*/ 	.word	0x00000000
	.align		4
        /*001c*/ 	.word	0xfffffffc


//--------------------- .nv.constant4             --------------------------
	.section	.nv.constant4,"a",@progbits
	.align	8
	.align		8
.nv.constant4:
        /*0000*/ 	.dword	_ZN34_INTERNAL_d396b415_4_k_cu_68b50ad04cuda3std3__45__cpo5beginE
	.align		8
        /*0008*/ 	.dword	_ZN34_INTERNAL_d396b415_4_k_cu_68b50ad04cuda3std3__45__cpo3endE
	.align		8
        /*0010*/ 	.dword	_ZN34_INTERNAL_d396b415_4_k_cu_68b50ad04cuda3std3__45__cpo6cbeginE
	.align		8
        /*0018*/ 	.dword	_ZN34_INTERNAL_d396b415_4_k_cu_68b50ad04cuda3std3__45__cpo4cendE
	.align		8
        /*0020*/ 	.dword	_ZN34_INTERNAL_d396b415_4_k_cu_68b50ad04cuda3std3__45__cpo6rbeginE
	.align		8
        /*0028*/ 	.dword	_ZN34_INTERNAL_d396b415_4_k_cu_68b50ad04cuda3std3__45__cpo4rendE
	.align		8
        /*0030*/ 	.dword	_ZN34_INTERNAL_d396b415_4_k_cu_68b50ad04cuda3std3__45__cpo7crbeginE
	.align		8
        /*0038*/ 	.dword	_ZN34_INTERNAL_d396b415_4_k_cu_68b50ad04cuda3std3__45__cpo5crendE
	.align		8
        /*0040*/ 	.dword	_ZN34_INTERNAL_d396b415_4_k_cu_68b50ad04cuda3std3__436_GLOBAL__N__d396b415_4_k_cu_68b50ad06ignoreE
	.align		8
        /*0048*/ 	.dword	_ZN34_INTERNAL_d396b415_4_k_cu_68b50ad04cuda3std3__419piecewise_constructE
	.align		8
        /*0050*/ 	.dword	_ZN34_INTERNAL_d396b415_4_k_cu_68b50ad04cuda3std3__48in_placeE
	.align		8
        /*0058*/ 	.dword	_ZN34_INTERNAL_d396b415_4_k_cu_68b50ad04cuda3std3__420unreachable_sentinelE
	.align		8
        /*0060*/ 	.dword	_ZN34_INTERNAL_d396b415_4_k_cu_68b50ad04cuda3std3__47nulloptE
	.align		8
        /*0068*/ 	.dword	_ZN34_INTERNAL_d396b415_4_k_cu_68b50ad04cuda3std3__48unexpectE
	.align		8
        /*0070*/ 	.dword	_ZN34_INTERNAL_d396b415_4_k_cu_68b50ad04cuda3std6ranges3__45__cpo4swapE
	.align		8
        /*0078*/ 	.dword	_ZN34_INTERNAL_d396b415_4_k_cu_68b50ad04cuda3std6ranges3__45__cpo9iter_moveE
	.align		8
        /*0080*/ 	.dword	_ZN34_INTERNAL_d396b415_4_k_cu_68b50ad04cuda3std6ranges3__45__cpo5beginE
	.align		8
        /*0088*/ 	.dword	_ZN34_INTERNAL_d396b415_4_k_cu_68b50ad04cuda3std6ranges3__45__cpo3endE
	.align		8
        /*0090*/ 	.dword	_ZN34_INTERNAL_d396b415_4_k_cu_68b50ad04cuda3std6ranges3__45__cpo6cbeginE
	.align		8
        /*0098*/ 	.dword	_ZN34_INTERNAL_d396b415_4_k_cu_68b50ad04cuda3std6ranges3__45__cpo4cendE
	.align		8
        /*00a0*/ 	.dword	_ZN34_INTERNAL_d396b415_4_k_cu_68b50ad04cuda3std6ranges3__45__cpo7advanceE
	.align		8
        /*00a8*/ 	.dword	_ZN34_INTERNAL_d396b415_4_k_cu_68b50ad04cuda3std6ranges3__45__cpo9iter_swapE
	.align		8
        /*00b0*/ 	.dword	_ZN34_INTERNAL_d396b415_4_k_cu_68b50ad04cuda3std6ranges3__45__cpo4nextE
	.align		8
        /*00b8*/ 	.dword	_ZN34_INTERNAL_d396b415_4_k_cu_68b50ad04cuda3std6ranges3__45__cpo4prevE
	.align		8
        /*00c0*/ 	.dword	_ZN34_INTERNAL_d396b415_4_k_cu_68b50ad04cuda3std6ranges3__45__cpo4dataE
	.align		8
        /*00c8*/ 	.dword	_ZN34_INTERNAL_d396b415_4_k_cu_68b50ad04cuda3std6ranges3__45__cpo5cdataE
	.align		8
        /*00d0*/ 	.dword	_ZN34_INTERNAL_d396b415_4_k_cu_68b50ad04cuda3std6ranges3__45__cpo4sizeE
	.align		8
        /*00d8*/ 	.dword	_ZN34_INTERNAL_d396b415_4_k_cu_68b50ad04cuda3std6ranges3__45__cpo5ssizeE
	.align		8
        /*00e0*/ 	.dword	_ZN34_INTERNAL_d396b415_4_k_cu_68b50ad04cuda3std6ranges3__45__cpo8distanceE
	.align		8
        /*00e8*/ 	.dword	_ZN34_INTERNAL_d396b415_4_k_cu_68b50ad06thrust24THRUST_300001_SM_1000_NS8cuda_cub3parE
	.align		8
        /*00f0*/ 	.dword	_ZN34_INTERNAL_d396b415_4_k_cu_68b50ad06thrust24THRUST_300001_SM_1000_NS8cuda_cub10par_nosyncE
	.align		8
        /*00f8*/ 	.dword	_ZN34_INTERNAL_d396b415_4_k_cu_68b50ad06thrust24THRUST_300001_SM_1000_NS6system6detail10sequential3seqE
	.align		8
        /*0100*/ 	.dword	_ZN34_INTERNAL_d396b415_4_k_cu_68b50ad06thrust24THRUST_300001_SM_1000_NS12placeholders2_1E
	.align		8
        /*0108*/ 	.dword	_ZN34_INTERNAL_d396b415_4_k_cu_68b50ad06thrust24THRUST_300001_SM_1000_NS12placeholders2_2E
	.align		8
        /*0110*/ 	.dword	_ZN34_INTERNAL_d396b415_4_k_cu_68b50ad06thrust24THRUST_300001_SM_1000_NS12placeholders2_3E
	.align		8
        /*0118*/ 	.dword	_ZN34_INTERNAL_d396b415_4_k_cu_68b50ad06thrust24THRUST_300001_SM_1000_NS12placeholders2_4E
	.align		8
        /*0120*/ 	.dword	_ZN34_INTERNAL_d396b415_4_k_cu_68b50ad06thrust24THRUST_300001_SM_1000_NS12placeholders2_5E
	.align		8
        /*0128*/ 	.dword	_ZN34_INTERNAL_d396b415_4_k_cu_68b50ad06thrust24THRUST_300001_SM_1000_NS12placeholders2_6E
	.align		8
        /*0130*/ 	.dword	_ZN34_INTERNAL_d396b415_4_k_cu_68b50ad06thrust24THRUST_300001_SM_1000_NS12placeholders2_7E
	.align		8
        /*0138*/ 	.dword	_ZN34_INTERNAL_d396b415_4_k_cu_68b50ad06thrust24THRUST_300001_SM_1000_NS12placeholders2_8E
	.align		8
        /*0140*/ 	.dword	_ZN34_INTERNAL_d396b415_4_k_cu_68b50ad06thrust24THRUST_300001_SM_1000_NS12placeholders2_9E
	.align		8
        /*0148*/ 	.dword	_ZN34_INTERNAL_d396b415_4_k_cu_68b50ad06thrust24THRUST_300001_SM_1000_NS12placeholders3_10E
	.align		8
        /*0150*/ 	.dword	_ZN34_INTERNAL_d396b415_4_k_cu_68b50ad06thrust24THRUST_300001_SM_1000_NS3seqE


//--------------------- .text._ZN3cub18CUB_300001_SM_10006detail4scan16DeviceScanKernelINS2_10policy_hubIjjjmN4cuda3std3__44plusIvEEE10Policy1000EN6thrust24THRUST_300001_SM_1000_NS6detail15normal_iteratorINSD_10device_ptrIjEEEESI_NS0_13ScanTileStateIjLb1EEES9_NS0_8NullTypeEmjLb0ESL_EEvT0_T1_T2_iT3_T4_T5_ --------------------------
	.section	.text._ZN3cub18CUB_300001_SM_10006detail4scan16DeviceScanKernelINS2_10policy_hubIjjjmN4cuda3std3__44plusIvEEE10Policy1000EN6thrust24THRUST_300001_SM_1000_NS6detail15normal_iteratorINSD_10device_ptrIjEEEESI_NS0_13ScanTileStateIjLb1EEES9_NS0_8NullTypeEmjLb0ESL_EEvT0_T1_T2_iT3_T4_T5_,"ax",@progbits
	.align	128
        .global         _ZN3cub18CUB_300001_SM_10006detail4scan16DeviceScanKernelINS2_10policy_hubIjjjmN4cuda3std3__44plusIvEEE10Policy1000EN6thrust24THRUST_300001_SM_1000_NS6detail15normal_iteratorINSD_10device_ptrIjEEEESI_NS0_13ScanTileStateIjLb1EEES9_NS0_8NullTypeEmjLb0ESL_EEvT0_T1_T2_iT3_T4_T5_
        .type           _ZN3cub18CUB_300001_SM_10006detail4scan16DeviceScanKernelINS2_10policy_hubIjjjmN4cuda3std3__44plusIvEEE10Policy1000EN6thrust24THRUST_300001_SM_1000_NS6detail15normal_iteratorINSD_10device_ptrIjEEEESI_NS0_13ScanTileStateIjLb1EEES9_NS0_8NullTypeEmjLb0ESL_EEvT0_T1_T2_iT3_T4_T5_,@function
        .size           _ZN3cub18CUB_300001_SM_10006detail4scan16DeviceScanKernelINS2_10policy_hubIjjjmN4cuda3std3__44plusIvEEE10Policy1000EN6thrust24THRUST_300001_SM_1000_NS6detail15normal_iteratorINSD_10device_ptrIjEEEESI_NS0_13ScanTileStateIjLb1EEES9_NS0_8NullTypeEmjLb0ESL_EEvT0_T1_T2_iT3_T4_T5_,(.L_x_439 - _ZN3cub18CUB_300001_SM_10006detail4scan16DeviceScanKernelINS2_10policy_hubIjjjmN4cuda3std3__44plusIvEEE10Policy1000EN6thrust24THRUST_300001_SM_1000_NS6detail15normal_iteratorINSD_10device_ptrIjEEEESI_NS0_13ScanTileStateIjLb1EEES9_NS0_8NullTypeEmjLb0ESL_EEvT0_T1_T2_iT3_T4_T5_)
        .other          _ZN3cub18CUB_300001_SM_10006detail4scan16DeviceScanKernelINS2_10policy_hubIjjjmN4cuda3std3__44plusIvEEE10Policy1000EN6thrust24THRUST_300001_SM_1000_NS6detail15normal_iteratorINSD_10device_ptrIjEEEESI_NS0_13ScanTileStateIjLb1EEES9_NS0_8NullTypeEmjLb0ESL_EEvT0_T1_T2_iT3_T4_T5_,@"STO_CUDA_ENTRY STV_DEFAULT"
_ZN3cub18CUB_300001_SM_10006detail4scan16DeviceScanKernelINS2_10policy_hubIjjjmN4cuda3std3__44plusIvEEE10Policy1000EN6thrust24THRUST_300001_SM_1000_NS6detail15normal_iteratorINSD_10device_ptrIjEEEESI_NS0_13ScanTileStateIjLb1EEES9_NS0_8NullTypeEmjLb0ESL_EEvT0_T1_T2_iT3_T4_T5_:
.text._ZN3cub18CUB_300001_SM_10006detail4scan16DeviceScanKernelINS2_10policy_hubIjjjmN4cuda3std3__44plusIvEEE10Policy1000EN6thrust24THRUST_300001_SM_1000_NS6detail15normal_iteratorINSD_10device_ptrIjEEEESI_NS0_13ScanTileStateIjLb1EEES9_NS0_8NullTypeEmjLb0ESL_EEvT0_T1_T2_iT3_T4_T5_:
[----:B------:R-:W-:Y:S08]  /*0000*/  LDC R1, c[0x0][0x37c] ;  /* 0x0000df00ff017b82 */ /* 0x000ff00000000800 */
[----:B------:R-:W0:Y:S01]  /*0010*/  S2UR UR6, SR_CTAID.X ;  /* 0x00000000000679c3 */ /* 0x000e220000002500 */
[----:B------:R-:W0:Y:S01]  /*0020*/  LDCU UR4, c[0x0][0x398] ;  /* 0x00007300ff0477ac */ /* 0x000e220008000800 */
[----:B------:R-:W1:Y:S01]  /*0030*/  LDCU.64 UR8, c[0x0][0x3a0] ;  /* 0x00007400ff0877ac */ /* 0x000e620008000a00 */
[----:B------:R-:W2:Y:S01]  /*0040*/  LDCU.64 UR12, c[0x0][0x358] ;  /* 0x00006b00ff0c77ac */ /* 0x000ea20008000a00 */
[----:B0-----:R-:W-:-:S04]  /*0050*/  UIADD3 UR6, UPT, UPT, UR6, UR4, URZ ;  /* 0x0000000406067290 */ /* 0x001fc8000fffe0ff */
[----:B------:R-:W-:-:S04]  /*0060*/  UIMAD.WIDE UR10, UR6, 0x1ee0, URZ ;  /* 0x00001ee0060a78a5 */ /* 0x000fc8000f8e02ff */
[----:B-1----:R-:W-:-:S04]  /*0070*/  UIADD3 UR7, UP0, UPT, -UR10, UR8, URZ ;  /* 0x000000080a077290 */ /* 0x002fc8000ff1e1ff */
[----:B------:R-:W-:Y:S02]  /*0080*/  UIADD3.X UR4, UPT, UPT, ~UR11, UR9, URZ, UP0, !UPT ;  /* 0x000000090b047290 */ /* 0x000fe400087fe5ff */
[----:B------:R-:W-:-:S04]  /*0090*/  UISETP.GE.U32.AND UP0, UPT, UR7, 0x1ee1, UPT ;  /* 0x00001ee10700788c */ /* 0x000fc8000bf06070 */
[----:B------:R-:W-:-:S09]  /*00a0*/  UISETP.GE.U32.AND.EX UP0, UPT, UR4, URZ, UPT, UP0 ;  /* 0x000000ff0400728c */ /* 0x000fd2000bf06100 */
[----:B--2---:R-:W-:Y:S05]  /*00b0*/  BRA.U !UP0, `(.L_x_0) ;  /* 0x0000001d08047547 */ /* 0x004fea000b800000 */
[----:B------:R-:W0:Y:S01]  /*00c0*/  S2R R36, SR_TID.X ;  /* 0x0000000000247919 */ /* 0x000e220000002100 */
[----:B------:R-:W1:Y:S01]  /*00d0*/  LDCU.64 UR4, c[0x0][0x380] ;  /* 0x00007000ff0477ac */ /* 0x000e620008000a00 */
[C---:B0-----:R-:W-:Y:S02]  /*00e0*/  LOP3.LUT R0, R36.reuse, 0x1f, RZ, 0xc0, !PT ;  /* 0x0000001f24007812 */ /* 0x041fe400078ec0ff */
[----:B------:R-:W-:-:S05]  /*00f0*/  LOP3.LUT R3, R36, 0x3e0, RZ, 0xc0, !PT ;  /* 0x000003e024037812 */ /* 0x000fca00078ec0ff */
[----:B------:R-:W-:-:S05]  /*0100*/  IMAD R0, R3, 0x13, R0 ;  /* 0x0000001303007824 */ /* 0x000fca00078e0200 */
[----:B------:R-:W-:-:S05]  /*0110*/  IADD3 R0, P0, PT, R0, UR10, RZ ;  /* 0x0000000a00007c10 */ /* 0x000fca000ff1e0ff */
[----:B------:R-:W-:Y:S02]  /*0120*/  IMAD.X R41, RZ, RZ, UR11, P0 ;  /* 0x0000000bff297e24 */ /* 0x000fe400080e06ff */
[----:B------:R-:W-:-:S03]  /*0130*/  IMAD.SHL.U32 R42, R0, 0x4, RZ ;  /* 0x00000004002a7824 */ /* 0x000fc600078e00ff */
[----:B------:R-:W-:Y:S02]  /*0140*/  SHF.L.U64.HI R41, R0, 0x2, R41 ;  /* 0x0000000200297819 */ /* 0x000fe40000010229 */
[----:B-1----:R-:W-:-:S04]  /*0150*/  IADD3 R2, P0, PT, R42, UR4, RZ ;  /* 0x000000042a027c10 */ /* 0x002fc8000ff1e0ff */
[----:B------:R-:W-:-:S05]  /*0160*/  IADD3.X R3, PT, PT, R41, UR5, RZ, P0, !PT ;  /* 0x0000000529037c10 */ /* 0x000fca00087fe4ff */
[----:B------:R-:W2:Y:S04]  /*0170*/  LDG.E R5, desc[UR12][R2.64] ;  /* 0x0000000c02057981 */ /* 0x000ea8000c1e1900 */
[----:B------:R-:W3:Y:S04]  /*0180*/  LDG.E R7, desc[UR12][R2.64+0x80] ;  /* 0x0000800c02077981 */ /* 0x000ee8000c1e1900 */
[----:B------:R-:W4:Y:S04]  /*0190*/  LDG.E R9, desc[UR12][R2.64+0x100] ;  /* 0x0001000c02097981 */ /* 0x000f28000c1e1900 */
[----:B------:R-:W5:Y:S04]  /*01a0*/  LDG.E R11, desc[UR12][R2.64+0x180] ;  /* 0x0001800c020b7981 */ /* 0x000f68000c1e1900 */
        /* <DEDUP_REMOVED lines=14> */
[----:B------:R-:W5:Y:S01]  /*0290*/  LDG.E R0, desc[UR12][R2.64+0x900] ;  /* 0x0009000c02007981 */ /* 0x000f62000c1e1900 */
[----:B------:R-:W0:Y:S01]  /*02a0*/  S2UR UR5, SR_CgaCtaId ;  /* 0x00000000000579c3 */ /* 0x000e220000008800 */
[----:B------:R-:W-:Y:S01]  /*02b0*/  SHF.R.U32.HI R32, RZ, 0x5, R36 ;  /* 0x00000005ff207819 */ /* 0x000fe20000011624 */
[----:B------:R-:W-:Y:S01]  /*02c0*/  UMOV UR4, 0x400 ;  /* 0x0000040000047882 */ /* 0x000fe20000000000 */
[----:B------:R-:W1:Y:S01]  /*02d0*/  S2R R44, SR_LANEID ;  /* 0x00000000002c7919 */ /* 0x000e620000000000 */
[----:B------:R-:W-:Y:S01]  /*02e0*/  UISETP.NE.AND UP0, UPT, UR6, URZ, UPT ;  /* 0x000000ff0600728c */ /* 0x000fe2000bf05270 */
[----:B------:R-:W-:Y:S01]  /*02f0*/  BSSY.RECONVERGENT B0, `(.L_x_1) ;  /* 0x000014b000007945 */ /* 0x000fe20003800200 */
[----:B0-----:R-:W-:Y:S01]  /*0300*/  ULEA UR4, UR5, UR4, 0x18 ;  /* 0x0000000405047291 */ /* 0x001fe2000f8ec0ff */
[----:B-1----:R-:W-:-:S05]  /*0310*/  IMAD R28, R32, 0x260, R44 ;  /* 0x00000260201c7824 */ /* 0x002fca00078e022c */
[----:B------:R-:W-:-:S05]  /*0320*/  LEA R28, R28, UR4, 0x2 ;  /* 0x000000041c1c7c11 */ /* 0x000fca000f8e10ff */
[----:B------:R-:W-:Y:S01]  /*0330*/  IMAD R27, R44, 0x48, R28 ;  /* 0x000000482c1b7824 */ /* 0x000fe200078e021c */
[----:B--2---:R0:W-:Y:S04]  /*0340*/  STS [R28], R5 ;  /* 0x000000051c007388 */ /* 0x0041e80000000800 */
[----:B---3--:R0:W-:Y:S04]  /*0350*/  STS [R28+0x80], R7 ;  /* 0x000080071c007388 */ /* 0x0081e80000000800 */
[----:B----4-:R0:W-:Y:S04]  /*0360*/  STS [R28+0x100], R9 ;  /* 0x000100091c007388 */ /* 0x0101e80000000800 */
[----:B-----5:R0:W-:Y:S04]  /*0370*/  STS [R28+0x180], R11 ;  /* 0x0001800b1c007388 */ /* 0x0201e80000000800 */
[----:B------:R0:W-:Y:S04]  /*0380*/  STS [R28+0x200], R13 ;  /* 0x0002000d1c007388 */ /* 0x0001e80000000800 */
        /* <DEDUP_REMOVED lines=13> */
[----:B------:R0:W-:Y:S01]  /*0460*/  STS [R28+0x900], R0 ;  /* 0x000900001c007388 */ /* 0x0001e20000000800 */
[----:B------:R-:W-:-:S03]  /*0470*/  NOP ;  /* 0x0000000000007918 */ /* 0x000fc60000000000 */
[----:B------:R0:W1:Y:S04]  /*0480*/  LDS R26, [R27] ;  /* 0x000000001b1a7984 */ /* 0x0000680000000800 */
[----:B------:R0:W2:Y:S04]  /*0490*/  LDS R25, [R27+0x4] ;  /* 0x000004001b197984 */ /* 0x0000a80000000800 */
[----:B------:R0:W3:Y:S04]  /*04a0*/  LDS R24, [R27+0x8] ;  /* 0x000008001b187984 */ /* 0x0000e80000000800 */
[----:B------:R0:W4:Y:S04]  /*04b0*/  LDS R40, [R27+0xc] ;  /* 0x00000c001b287984 */ /* 0x0001280000000800 */
[----:B------:R0:W0:Y:S04]  /*04c0*/  LDS R39, [R27+0x10] ;  /* 0x000010001b277984 */ /* 0x0000280000000800 */
        /* <DEDUP_REMOVED lines=13> */
[----:B------:R0:W0:Y:S01]  /*05a0*/  LDS R0, [R27+0x48] ;  /* 0x000048001b007984 */ /* 0x0000220000000800 */
[----:B------:R-:W-:Y:S06]  /*05b0*/  BAR.SYNC.DEFER_BLOCKING 0x0 ;  /* 0x0000000000007b1d */ /* 0x000fec0000010000 */
[----:B-1234-:R-:W-:Y:S05]  /*05c0*/  BRA.U UP0, `(.L_x_2) ;  /* 0x0000000500247547 */ /* 0x01efea000b800000 */
[----:B------:R-:W-:Y:S02]  /*05d0*/  IADD3 R8, PT, PT, R24, R25, R26 ;  /* 0x0000001918087210 */ /* 0x000fe40007ffe01a */
[----:B------:R-:W-:Y:S02]  /*05e0*/  ISETP.NE.AND P1, PT, R44, 0x1f, PT ;  /* 0x0000001f2c00780c */ /* 0x000fe40003f25270 */
[----:B0-----:R-:W-:Y:S02]  /*05f0*/  IADD3 R8, PT, PT, R39, R40, R8 ;  /* 0x0000002827087210 */ /* 0x001fe40007ffe008 */
[----:B------:R-:W-:Y:S02]  /*0600*/  ISETP.GE.U32.AND P2, PT, R36, 0x20, PT ;  /* 0x000000202400780c */ /* 0x000fe40003f46070 */
[----:B------:R-:W-:Y:S02]  /*0610*/  IADD3 R8, PT, PT, R30, R31, R8 ;  /* 0x0000001f1e087210 */ /* 0x000fe40007ffe008 */
[----:B------:R-:W-:-:S02]  /*0620*/  ISETP.NE.AND P3, PT, R44, RZ, PT ;  /* 0x000000ff2c00720c */ /* 0x000fc40003f65270 */
[----:B------:R-:W-:-:S03]  /*0630*/  IADD3 R8, PT, PT, R23, R29, R8 ;  /* 0x0000001d17087210 */ /* 0x000fc60007ffe008 */
[----:B------:R-:W-:Y:S02]  /*0640*/  @!P1 LEA R37, R32, UR4, 0x2 ;  /* 0x0000000420259c11 */ /* 0x000fe4000f8e10ff */
[----:B------:R-:W-:-:S04]  /*0650*/  IADD3 R8, PT, PT, R21, R22, R8 ;  /* 0x0000001615087210 */ /* 0x000fc80007ffe008 */
[----:B------:R-:W-:-:S04]  /*0660*/  IADD3 R8, PT, PT, R7, R20, R8 ;  /* 0x0000001407087210 */ /* 0x000fc80007ffe008 */
[----:B------:R-:W-:-:S04]  /*0670*/  IADD3 R8, PT, PT, R5, R6, R8 ;  /* 0x0000000605087210 */ /* 0x000fc80007ffe008 */
[----:B------:R-:W-:-:S04]  /*0680*/  IADD3 R33, PT, PT, R3, R4, R8 ;  /* 0x0000000403217210 */ /* 0x000fc80007ffe008 */
[----:B------:R-:W-:-:S05]  /*0690*/  IADD3 R33, PT, PT, R0, R2, R33 ;  /* 0x0000000200217210 */ /* 0x000fca0007ffe021 */
[----:B------:R-:W0:Y:S02]  /*06a0*/  SHFL.UP P0, R8, R33, 0x1, RZ ;  /* 0x0420000021087989 */ /* 0x000e2400000000ff */
[----:B0-----:R-:W-:-:S05]  /*06b0*/  @P0 IMAD.IADD R8, R33, 0x1, R8 ;  /* 0x0000000121080824 */ /* 0x001fca00078e0208 */
[----:B------:R-:W0:Y:S02]  /*06c0*/  SHFL.UP P0, R13, R8, 0x2, RZ ;  /* 0x04400000080d7989 */ /* 0x000e2400000000ff */
[----:B0-----:R-:W-:-:S05]  /*06d0*/  @P0 IMAD.IADD R13, R8, 0x1, R13 ;  /* 0x00000001080d0824 */ /* 0x001fca00078e020d */
[----:B------:R-:W0:Y:S02]  /*06e0*/  SHFL.UP P0, R16, R13, 0x4, RZ ;  /* 0x048000000d107989 */ /* 0x000e2400000000ff */
[----:B0-----:R-:W-:-:S05]  /*06f0*/  @P0 IMAD.IADD R16, R13, 0x1, R16 ;  /* 0x000000010d100824 */ /* 0x001fca00078e0210 */
[----:B------:R-:W0:Y:S02]  /*0700*/  SHFL.UP P0, R35, R16, 0x8, RZ ;  /* 0x0500000010237989 */ /* 0x000e2400000000ff */
[----:B0-----:R-:W-:-:S05]  /*0710*/  @P0 IMAD.IADD R35, R16, 0x1, R35 ;  /* 0x0000000110230824 */ /* 0x001fca00078e0223 */
[----:B------:R-:W0:Y:S02]  /*0720*/  SHFL.UP P0, R34, R35, 0x10, RZ ;  /* 0x0600000023227989 */ /* 0x000e2400000000ff */
[----:B0-----:R-:W-:Y:S01]  /*0730*/  @P0 IMAD.IADD R34, R35, 0x1, R34 ;  /* 0x0000000123220824 */ /* 0x001fe200078e0222 */
[----:B------:R-:W-:-:S03]  /*0740*/  ISETP.NE.AND P0, PT, R32, 0x2, PT ;  /* 0x000000022000780c */ /* 0x000fc60003f05270 */
[----:B------:R-:W-:Y:S01]  /*0750*/  IMAD.IADD R33, R34, 0x1, -R33 ;  /* 0x0000000122217824 */ /* 0x000fe200078e0a21 */
[----:B------:R-:W-:Y:S01]  /*0760*/  @!P1 STS [R37+0x10], R34 ;  /* 0x0000102225009388 */ /* 0x000fe20000000800 */
[----:B------:R-:W-:Y:S01]  /*0770*/  BAR.SYNC.DEFER_BLOCKING 0x0 ;  /* 0x0000000000007b1d */ /* 0x000fe20000010000 */
[----:B------:R-:W-:-:S05]  /*0780*/  ISETP.NE.AND P1, PT, R32, 0x9, PT ;  /* 0x000000092000780c */ /* 0x000fca0003f25270 */
[----:B------:R-:W0:Y:S04]  /*0790*/  LDS.128 R8, [UR4+0x10] ;  /* 0x00001004ff087984 */ /* 0x000e280008000c00 */
[----:B------:R-:W1:Y:S04]  /*07a0*/  LDS.128 R12, [UR4+0x20] ;  /* 0x00002004ff0c7984 */ /* 0x000e680008000c00 */
[----:B------:R-:W2:Y:S01]  /*07b0*/  LDS.128 R16, [UR4+0x30] ;  /* 0x00003004ff107984 */ /* 0x000ea20008000c00 */
[----:B0-----:R-:W-:-:S04]  /*07c0*/  IMAD.IADD R9, R8, 0x1, R9 ;  /* 0x0000000108097824 */ /* 0x001fc800078e0209 */
[----:B------:R-:W-:Y:S01]  /*07d0*/  IMAD.IADD R10, R10, 0x1, R9 ;  /* 0x000000010a0a7824 */ /* 0x000fe200078e0209 */
[----:B------:R-:W-:Y:S02]  /*07e0*/  SEL R8, R9, R8, !P0 ;  /* 0x0000000809087207 */ /* 0x000fe40004000000 */
[----:B------:R-:W-:Y:S01]  /*07f0*/  ISETP.NE.AND P0, PT, R32, 0x3, PT ;  /* 0x000000032000780c */ /* 0x000fe20003f05270 */
[----:B------:R-:W-:Y:S01]  /*0800*/  IMAD.IADD R11, R11, 0x1, R10 ;  /* 0x000000010b0b7824 */ /* 0x000fe200078e020a */
[----:B------:R-:W-:Y:S02]  /*0810*/  SEL R9, R33, RZ, P3 ;  /* 0x000000ff21097207 */ /* 0x000fe40001800000 */
[----:B------:R-:W-:Y:S01]  /*0820*/  SEL R8, R10, R8, !P0 ;  /* 0x000000080a087207 */ /* 0x000fe20004000000 */
[----:B-1----:R-:W-:Y:S01]  /*0830*/  IMAD.IADD R12, R11, 0x1, R12 ;  /* 0x000000010b0c7824 */ /* 0x002fe200078e020c */
[----:B------:R-:W-:-:S03]  /*0840*/  ISETP.NE.AND P0, PT, R32, 0x4, PT ;  /* 0x000000042000780c */ /* 0x000fc60003f05270 */
[----:B------:R-:W-:Y:S01]  /*0850*/  IMAD.IADD R13, R13, 0x1, R12 ;  /* 0x000000010d0d7824 */ /* 0x000fe200078e020c */
[----:B------:R-:W-:Y:S02]  /*0860*/  SEL R8, R11, R8, !P0 ;  /* 0x000000080b087207 */ /* 0x000fe40004000000 */
[----:B------:R-:W-:Y:S01]  /*0870*/  ISETP.NE.AND P0, PT, R32, 0x5, PT ;  /* 0x000000052000780c */ /* 0x000fe20003f05270 */
[----:B------:R-:W-:-:S03]  /*0880*/  IMAD.IADD R14, R14, 0x1, R13 ;  /* 0x000000010e0e7824 */ /* 0x000fc600078e020d */
[----:B------:R-:W-:Y:S01]  /*0890*/  SEL R8, R12, R8, !P0 ;  /* 0x000000080c087207 */ /* 0x000fe20004000000 */
[----:B------:R-:W-:Y:S01]  /*08a0*/  IMAD.IADD R15, R15, 0x1, R14 ;  /* 0x000000010f0f7824 */ /* 0x000fe200078e020e */
[----:B------:R-:W-:-:S03]  /*08b0*/  ISETP.NE.AND P0, PT, R32, 0x6, PT ;  /* 0x000000062000780c */ /* 0x000fc60003f05270 */
[----:B--2---:R-:W-:Y:S01]  /*08c0*/  IMAD.IADD R16, R15, 0x1, R16 ;  /* 0x000000010f107824 */ /* 0x004fe200078e0210 */
[----:B------:R-:W-:Y:S02]  /*08d0*/  SEL R8, R13, R8, !P0 ;  /* 0x000000080d087207 */ /* 0x000fe40004000000 */
[----:B------:R-:W-:Y:S01]  /*08e0*/  ISETP.NE.AND P0, PT, R32, 0x7, PT ;  /* 0x000000072000780c */ /* 0x000fe20003f05270 */
[----:B------:R-:W-:-:S03]  /*08f0*/  IMAD.IADD R17, R17, 0x1, R16 ;  /* 0x0000000111117824 */ /* 0x000fc600078e0210 */
[----:B------:R-:W-:Y:S01]  /*0900*/  SEL R8, R14, R8, !P0 ;  /* 0x000000080e087207 */ /* 0x000fe20004000000 */
[----:B------:R-:W-:Y:S01]  /*0910*/  IMAD.IADD R18, R18, 0x1, R17 ;  /* 0x0000000112127824 */ /* 0x000fe200078e0211 */
[----:B------:R-:W-:-:S03]  /*0920*/  ISETP.NE.AND P0, PT, R32, 0x8, PT ;  /* 0x000000082000780c */ /* 0x000fc60003f05270 */
[----:B------:R-:W-:Y:S01]  /*0930*/  IMAD.IADD R19, R19, 0x1, R18 ;  /* 0x0000000113137824 */ /* 0x000fe200078e0212 */
[----:B------:R-:W-:Y:S02]  /*0940*/  SEL R8, R15, R8, !P0 ;  /* 0x000000080f087207 */ /* 0x000fe40004000000 */
[----:B------:R-:W-:Y:S02]  /*0950*/  ISETP.NE.AND P0, PT, R32, 0xa, PT ;  /* 0x0000000a2000780c */ /* 0x000fe40003f05270 */
[----:B------:R-:W-:Y:S02]  /*0960*/  SEL R8, R16, R8, !P1 ;  /* 0x0000000810087207 */ /* 0x000fe40004800000 */
[C---:B------:R-:W-:Y:S02]  /*0970*/  ISETP.NE.AND P1, PT, R32.reuse, 0xb, PT ;  /* 0x0000000b2000780c */ /* 0x040fe40003f25270 */
[----:B------:R-:W-:Y:S02]  /*0980*/  SEL R8, R17, R8, !P0 ;  /* 0x0000000811087207 */ /* 0x000fe40004000000 */
[----:B------:R-:W-:-:S02]  /*0990*/  ISETP.NE.AND P0, PT, R32, 0xc, PT ;  /* 0x0000000c2000780c */ /* 0x000fc40003f05270 */
[----:B------:R-:W-:Y:S02]  /*09a0*/  SEL R8, R18, R8, !P1 ;  /* 0x0000000812087207 */ /* 0x000fe40004800000 */
[----:B------:R-:W-:Y:S02]  /*09b0*/  ISETP.NE.AND P1, PT, R36, RZ, PT ;  /* 0x000000ff2400720c */ /* 0x000fe40003f25270 */
[----:B------:R-:W-:-:S05]  /*09c0*/  SEL R8, R19, R8, !P0 ;  /* 0x0000000813087207 */ /* 0x000fca0004000000 */
[----:B------:R-:W-:-:S06]  /*09d0*/  @P2 IMAD.IADD R33, R8, 0x1, R9 ;  /* 0x0000000108212824 */ /* 0x000fcc00078e0209 */
[----:B------:R-:W-:Y:S05]  /*09e0*/  @P1 BRA `(.L_x_3) ;  /* 0x0000000c006c1947 */ /* 0x000fea0003800000 */
[----:B------:R-:W0:Y:S01]  /*09f0*/  LDS R12, [UR4+0x40] ;  /* 0x00004004ff0c7984 */ /* 0x000e220008000800 */
[----:B------:R-:W1:Y:S01]  /*0a00*/  LDC.64 R10, c[0x0][0x390] ;  /* 0x0000e400ff0a7b82 */ /* 0x000e620000000a00 */
[----:B------:R-:W-:Y:S02]  /*0a10*/  IMAD.MOV.U32 R8, RZ, RZ, 0x65 ;  /* 0x00000065ff087424 */ /* 0x000fe400078e00ff */
[----:B------:R-:W-:Y:S02]  /*0a20*/  IMAD.MOV.U32 R33, RZ, RZ, RZ ;  /* 0x000000ffff217224 */ /* 0x000fe400078e00ff */
[----:B0-----:R-:W-:-:S05]  /*0a30*/  IMAD.IADD R9, R19, 0x1, R12 ;  /* 0x0000000113097824 */ /* 0x001fca00078e020c */
[----:B-1----:R0:W-:Y:S01]  /*0a40*/  ST.E.64.STRONG.GPU desc[UR12][R10.64+0x100], R8 ;  /* 0x000100080a007985 */ /* 0x0021e2000c10fb0c */
[----:B------:R-:W-:Y:S05]  /*0a50*/  BRA `(.L_x_3) ;  /* 0x0000000c00507947 */ /* 0x000fea0003800000 */
.L_x_2:
[----:B------:R-:W-:Y:S02]  /*0a60*/  IADD3 R8, PT, PT, R24, R25, R26 ;  /* 0x0000001918087210 */ /* 0x000fe40007ffe01a */
[C---:B------:R-:W-:Y:S02]  /*0a70*/  ISETP.NE.AND P1, PT, R44.reuse, 0x1f, PT ;  /* 0x0000001f2c00780c */ /* 0x040fe40003f25270 */
[----:B0-----:R-:W-:Y:S02]  /*0a80*/  IADD3 R8, PT, PT, R39, R40, R8 ;  /* 0x0000002827087210 */ /* 0x001fe40007ffe008 */
[----:B------:R-:W-:Y:S02]  /*0a90*/  ISETP.NE.AND P2, PT, R44, RZ, PT ;  /* 0x000000ff2c00720c */ /* 0x000fe40003f45270 */
[----:B------:R-:W-:-:S04]  /*0aa0*/  IADD3 R8, PT, PT, R30, R31, R8 ;  /* 0x0000001f1e087210 */ /* 0x000fc80007ffe008 */
        /* <DEDUP_REMOVED lines=37> */
[----:B------:R-:W-:Y:S01]  /*0d00*/  IMAD.IADD R14, R14, 0x1, R13 ;  /* 0x000000010e0e7824 */ /* 0x000fe200078e020d */
[----:B------:R-:W0:Y:S02]  /*0d10*/  LDS R11, [UR4+0x40] ;  /* 0x00004004ff0b7984 */ /* 0x000e240008000800 */
        /* <DEDUP_REMOVED lines=12> */
[----:B------:R-:W-:-:S04]  /*0de0*/  ISETP.NE.AND P0, PT, R32, 0x9, PT ;  /* 0x000000092000780c */ /* 0x000fc80003f05270 */
[----:B------:R-:W-:Y:S02]  /*0df0*/  SEL R8, R16, R8, !P0 ;  /* 0x0000000810087207 */ /* 0x000fe40004000000 */
[----:B------:R-:W-:-:S04]  /*0e00*/  ISETP.NE.AND P0, PT, R32, 0xa, PT ;  /* 0x0000000a2000780c */ /* 0x000fc80003f05270 */
[----:B------:R-:W-:Y:S02]  /*0e10*/  SEL R8, R17, R8, !P0 ;  /* 0x0000000811087207 */ /* 0x000fe40004000000 */
[----:B------:R-:W-:-:S04]  /*0e20*/  ISETP.NE.AND P0, PT, R32, 0xb, PT ;  /* 0x0000000b2000780c */ /* 0x000fc80003f05270 */
[----:B------:R-:W-:Y:S02]  /*0e30*/  SEL R8, R18, R8, !P0 ;  /* 0x0000000812087207 */ /* 0x000fe40004000000 */
[C---:B------:R-:W-:Y:S01]  /*0e40*/  ISETP.GT.U32.AND P0, PT, R36.reuse, 0x1f, PT ;  /* 0x0000001f2400780c */ /* 0x040fe20003f04070 */
[C---:B0-----:R-:W-:Y:S01]  /*0e50*/  IMAD.IADD R11, R19.reuse, 0x1, R11 ;  /* 0x00000001130b7824 */ /* 0x041fe200078e020b */
[----:B------:R-:W-:Y:S02]  /*0e60*/  SEL R8, R19, R8, !P1 ;  /* 0x0000000813087207 */ /* 0x000fe40004800000 */
[----:B------:R-:W-:-:S03]  /*0e70*/  ISETP.GE.U32.AND P1, PT, R36, 0x20, PT ;  /* 0x000000202400780c */ /* 0x000fc60003f26070 */
[----:B------:R-:W-:-:S05]  /*0e80*/  IMAD.IADD R8, R8, 0x1, R9 ;  /* 0x0000000108087824 */ /* 0x000fca00078e0209 */
[----:B------:R-:W-:Y:S01]  /*0e90*/  SEL R43, R33, R8, !P1 ;  /* 0x00000008212b7207 */ /* 0x000fe20004800000 */
[----:B------:R-:W-:Y:S06]  /*0ea0*/  @P0 BRA `(.L_x_4) ;  /* 0x0000000800140947 */ /* 0x000fec0003800000 */
[----:B------:R-:W0:Y:S01]  /*0eb0*/  LDC.64 R16, c[0x0][0x390] ;  /* 0x0000e400ff107b82 */ /* 0x000e220000000a00 */
[----:B------:R-:W-:Y:S01]  /*0ec0*/  ISETP.NE.AND P1, PT, R36, RZ, PT ;  /* 0x000000ff2400720c */ /* 0x000fe20003f25270 */
[----:B------:R-:W-:Y:S01]  /*0ed0*/  IMAD.U32 R13, RZ, RZ, UR6 ;  /* 0x00000006ff0d7e24 */ /* 0x000fe2000f8e00ff */
[----:B------:R-:W-:-:S05]  /*0ee0*/  LOP3.LUT R18, RZ, R36, RZ, 0x33, !PT ;  /* 0x00000024ff127212 */ /* 0x000fca00078e33ff */
[----:B------:R-:W-:-:S06]  /*0ef0*/  VIADD R18, R18, UR6 ;  /* 0x0000000612127c36 */ /* 0x000fcc0008000000 */
[----:B------:R-:W-:Y:S01]  /*0f00*/  @!P1 IMAD.MOV.U32 R10, RZ, RZ, 0x64 ;  /* 0x00000064ff0a9424 */ /* 0x000fe200078e00ff */
[----:B------:R1:W-:Y:S01]  /*0f10*/  @!P1 STS [UR4+0xc], R11 ;  /* 0x00000c0bff009988 */ /* 0x0003e20008000804 */
[----:B0-----:R-:W-:-:S04]  /*0f20*/  IMAD.WIDE R12, R13, 0x8, R16 ;  /* 0x000000080d0c7825 */ /* 0x001fc800078e0210 */
[----:B------:R-:W-:Y:S01]  /*0f30*/  IMAD.WIDE R16, R18, 0x8, R16 ;  /* 0x0000000812107825 */ /* 0x000fe200078e0210 */
[----:B------:R1:W-:Y:S01]  /*0f40*/  @!P1 ST.E.64.STRONG.GPU desc[UR12][R12.64+0x100], R10 ;  /* 0x0001000a0c009985 */ /* 0x0003e2000c10fb0c */
[----:B------:R-:W-:Y:S05]  /*0f50*/  NANOSLEEP 0x226 ;  /* 0x000002260000795d */ /* 0x000fea0003800000 */
[----:B------:R-:W2:Y:S01]  /*0f60*/  LD.E.64.STRONG.GPU R14, desc[UR12][R16.64+0x100] ;  /* 0x0001000c100e7980 */ /* 0x000ea2000c10fb00 */
[----:B------:R-:W-:Y:S01]  /*0f70*/  UMOV UR5, 0xffffffff ;  /* 0xffffffff00057882 */ /* 0x000fe20000000000 */
[----:B--2---:R-:W-:Y:S02]  /*0f80*/  ISETP.NE.AND P0, PT, R14, 0x63, PT ;  /* 0x000000630e00780c */ /* 0x004fe40003f05270 */
[----:B-1----:R-:W-:Y:S11]  /*0f90*/  BRA.DIV UR5, `(.L_x_5) ;  /* 0x0000002e05dc7947 */ /* 0x002ff6000b800000 */
[----:B------:R-:W-:-:S13]  /*0fa0*/  VOTE.ANY P0, !P0 ;  /* 0x0000000000ff7806 */ /* 0x000fda0004000100 */
.L_x_34:
[----:B------:R-:W-:Y:S05]  /*0fb0*/  @!P0 BRA `(.L_x_6) ;  /* 0x0000000000248947 */ /* 0x000fea0003800000 */
[----:B------:R-:W-:-:S07]  /*0fc0*/  IMAD.MOV.U32 R9, RZ, RZ, 0x1de ;  /* 0x000001deff097424 */ /* 0x000fce00078e00ff */
.L_x_8:
[----:B------:R-:W-:Y:S05]  /*0fd0*/  NANOSLEEP R9 ;  /* 0x000000090000735d */ /* 0x000fea0003800000 */
[----:B------:R-:W2:Y:S01]  /*0fe0*/  LD.E.64.STRONG.GPU R14, desc[UR12][R16.64+0x100] ;  /* 0x0001000c100e7980 */ /* 0x000ea2000c10fb00 */
[----:B------:R-:W-:Y:S01]  /*0ff0*/  UMOV UR5, 0xffffffff ;  /* 0xffffffff00057882 */ /* 0x000fe20000000000 */
[----:B------:R-:W-:Y:S02]  /*1000*/  SHF.R.U32.HI R9, RZ, 0x1, R9 ;  /* 0x00000001ff097819 */ /* 0x000fe40000011609 */
[----:B--2---:R-:W-:Y:S01]  /*1010*/  ISETP.NE.AND P0, PT, R14, 0x63, PT ;  /* 0x000000630e00780c */ /* 0x004fe20003f05270 */
[----:B------:R-:W-:-:S12]  /*1020*/  BRA.DIV UR5, `(.L_x_7) ;  /* 0x0000002e05d87947 */ /* 0x000fd8000b800000 */
[----:B------:R-:W-:-:S13]  /*1030*/  VOTE.ANY P0, !P0 ;  /* 0x0000000000ff7806 */ /* 0x000fda0004000100 */
.L_x_37:
[----:B------:R-:W-:Y:S05]  /*1040*/  @P0 BRA `(.L_x_8) ;  /* 0xfffffffc00e00947 */ /* 0x000fea000383ffff */
.L_x_6:
[----:B------:R-:W-:Y:S01]  /*1050*/  UMOV UR5, 0xffffffff ;  /* 0xffffffff00057882 */ /* 0x000fe20000000000 */
[----:B------:R-:W-:Y:S02]  /*1060*/  ISETP.NE.AND P2, PT, R14, 0x65, PT ;  /* 0x000000650e00780c */ /* 0x000fe40003f45270 */
[----:B------:R-:W-:Y:S11]  /*1070*/  BRA.DIV UR5, `(.L_x_9) ;  /* 0x0000002e05e47947 */ /* 0x000ff6000b800000 */
[----:B------:R-:W0:Y:S01]  /*1080*/  S2R R45, SR_GEMASK ;  /* 0x00000000002d7919 */ /* 0x000e220000003c00 */
[----:B------:R-:W-:Y:S01]  /*1090*/  VOTE.ANY R8, PT, !P2 ;  /* 0x0000000000087806 */ /* 0x000fe200050e0100 */
[C---:B------:R-:W-:Y:S02]  /*10a0*/  VIADD R33, R44.reuse, 0x2 ;  /* 0x000000022c217836 */ /* 0x040fe40000000000 */
[C---:B------:R-:W-:Y:S02]  /*10b0*/  VIADD R32, R44.reuse, 0x4 ;  /* 0x000000042c207836 */ /* 0x040fe40000000000 */
[C---:B------:R-:W-:Y:S02]  /*10c0*/  VIADD R19, R44.reuse, 0x8 ;  /* 0x000000082c137836 */ /* 0x040fe40000000000 */
[----:B------:R-:W-:Y:S01]  /*10d0*/  VIADD R34, R44, 0x10 ;  /* 0x000000102c227836 */ /* 0x000fe20000000000 */
[----:B0-----:R-:W-:-:S05]  /*10e0*/  LOP3.LUT R8, R8, 0x80000000, R45, 0xec, !PT ;  /* 0x8000000008087812 */ /* 0x001fca00078eec2d */
[----:B------:R-:W-:-:S05]  /*10f0*/  VIADD R9, R8, 0xffffffff ;  /* 0xffffffff08097836 */ /* 0x000fca0000000000 */
[----:B------:R-:W-:-:S04]  /*1100*/  LOP3.LUT R9, R8, R9, RZ, 0xc, !PT ;  /* 0x0000000908097212 */ /* 0x000fc800078e0cff */
[----:B------:R0:W1:Y:S02]  /*1110*/  POPC R38, R9 ;  /* 0x0000000900267309 */ /* 0x0000640000000000 */
[----:B0-----:R-:W0:Y:S01]  /*1120*/  LDC.64 R8, c[0x0][0x390] ;  /* 0x0000e400ff087b82 */ /* 0x001e220000000a00 */
[----:B-1----:R-:W1:Y:S01]  /*1130*/  SHFL.DOWN PT, R16, R15, 0x1, R38 ;  /* 0x082000000f107989 */ /* 0x002e6200000e0026 */
[-C--:B------:R-:W-:Y:S02]  /*1140*/  ISETP.GE.AND P0, PT, R44, R38.reuse, PT ;  /* 0x000000262c00720c */ /* 0x080fe40003f06270 */
[-C--:B------:R-:W-:Y:S02]  /*1150*/  ISETP.GT.AND P2, PT, R34, R38.reuse, PT ;  /* 0x000000262200720c */ /* 0x080fe40003f44270 */
[----:B-1----:R-:W-:Y:S02]  /*1160*/  SEL R16, R16, RZ, !P0 ;  /* 0x000000ff10107207 */ /* 0x002fe40004000000 */
[----:B------:R-:W-:-:S03]  /*1170*/  ISETP.GT.AND P0, PT, R33, R38, PT ;  /* 0x000000262100720c */ /* 0x000fc60003f04270 */
[----:B------:R-:W-:-:S05]  /*1180*/  IMAD.IADD R17, R16, 0x1, R15 ;  /* 0x0000000110117824 */ /* 0x000fca00078e020f */
[----:B------:R-:W1:Y:S02]  /*1190*/  SHFL.DOWN PT, R16, R17, 0x2, R38 ;  /* 0x0840000011107989 */ /* 0x000e6400000e0026 */
[----:B-1----:R-:W-:Y:S02]  /*11a0*/  SEL R16, R16, RZ, !P0 ;  /* 0x000000ff10107207 */ /* 0x002fe40004000000 */
[----:B------:R-:W-:-:S03]  /*11b0*/  ISETP.GT.AND P0, PT, R32, R38, PT ;  /* 0x000000262000720c */ /* 0x000fc60003f04270 */
[----:B------:R-:W-:-:S05]  /*11c0*/  IMAD.IADD R35, R17, 0x1, R16 ;  /* 0x0000000111237824 */ /* 0x000fca00078e0210 */
[----:B------:R-:W1:Y:S02]  /*11d0*/  SHFL.DOWN PT, R16, R35, 0x4, R38 ;  /* 0x0880000023107989 */ /* 0x000e6400000e0026 */
[----:B-1----:R-:W-:Y:S02]  /*11e0*/  SEL R16, R16, RZ, !P0 ;  /* 0x000000ff10107207 */ /* 0x002fe40004000000 */
[----:B------:R-:W-:-:S03]  /*11f0*/  ISETP.GT.AND P0, PT, R19, R38, PT ;  /* 0x000000261300720c */ /* 0x000fc60003f04270 */
[----:B------:R-:W-:Y:S01]  /*1200*/  IMAD.IADD R37, R35, 0x1, R16 ;  /* 0x0000000123257824 */ /* 0x000fe200078e0210 */
[----:B0-----:R-:W-:-:S04]  /*1210*/  IADD3 R35, P3, PT, R8, 0x100, RZ ;  /* 0x0000010008237810 */ /* 0x001fc80007f7e0ff */
[----:B------:R-:W0:Y:S02]  /*1220*/  SHFL.DOWN PT, R16, R37, 0x8, R38 ;  /* 0x0900000025107989 */ /* 0x000e2400000e0026 */
[----:B0-----:R-:W-:Y:S02]  /*1230*/  SEL R16, R16, RZ, !P0 ;  /* 0x000000ff10107207 */ /* 0x001fe40004000000 */
[----:B------:R-:W-:-:S03]  /*1240*/  ISETP.NE.AND P0, PT, R14, 0x65, PT ;  /* 0x000000650e00780c */ /* 0x000fc60003f05270 */
[----:B------:R-:W-:Y:S02]  /*1250*/  IMAD.IADD R17, R37, 0x1, R16 ;  /* 0x0000000125117824 */ /* 0x000fe400078e0210 */
[----:B------:R-:W-:-:S03]  /*1260*/  IMAD.X R37, RZ, RZ, R9, P3 ;  /* 0x000000ffff257224 */ /* 0x000fc600018e0609 */
[----:B------:R-:W0:Y:S05]  /*1270*/  SHFL.DOWN PT, R16, R17, 0x10, R38 ;  /* 0x0a00000011107989 */ /* 0x000e2a00000e0026 */
[----:B------:R-:W-:Y:S02]  /*1280*/  VOTE.ALL P0, P0 ;  /* 0x0000000000ff7806 */ /* 0x000fe40000000000 */
[----:B0-----:R-:W-:-:S05]  /*1290*/  SEL R16, R16, RZ, !P2 ;  /* 0x000000ff10107207 */ /* 0x001fca0005000000 */
[----:B------:R-:W-:-:S07]  /*12a0*/  IMAD.IADD R36, R17, 0x1, R16 ;  /* 0x0000000111247824 */ /* 0x000fce00078e0210 */
.L_x_46:
[----:B------:R-:W-:Y:S05]  /*12b0*/  @!P0 BRA `(.L_x_10) ;  /* 0x0000000000d48947 */ /* 0x000fea0003800000 */
[----:B------:R-:W-:-:S07]  /*12c0*/  IMAD.MOV.U32 R38, RZ, RZ, 0x1de ;  /* 0x000001deff267424 */ /* 0x000fce00078e00ff */
.L_x_16:
[----:B------:R-:W-:Y:S02]  /*12d0*/  IMAD.MOV.U32 R8, RZ, RZ, R35 ;  /* 0x000000ffff087224 */ /* 0x000fe400078e0023 */
[----:B------:R-:W-:Y:S02]  /*12e0*/  IMAD.MOV.U32 R9, RZ, RZ, R37 ;  /* 0x000000ffff097224 */ /* 0x000fe400078e0025 */
[----:B------:R-:W-:-:S05]  /*12f0*/  IMAD.WIDE R16, R18, 0x8, R8 ;  /* 0x0000000812107825 */ /* 0x000fca00078e0208 */
[----:B------:R-:W2:Y:S01]  /*1300*/  LD.E.64.STRONG.GPU R14, desc[UR12][R16.64+-0x100] ;  /* 0xffff000c100e7980 */ /* 0x000ea2000c10fb00 */
[----:B------:R-:W-:Y:S05]  /*1310*/  YIELD ;  /* 0x0000000000007946 */ /* 0x000fea0003800000 */
[----:B------:R-:W-:Y:S01]  /*1320*/  UMOV UR5, 0xffffffff ;  /* 0xffffffff00057882 */ /* 0x000fe20000000000 */
[----:B------:R-:W-:Y:S02]  /*1330*/  SHF.R.U32.HI R38, RZ, 0x1, R38 ;  /* 0x00000001ff267819 */ /* 0x000fe40000011626 */
[----:B--2---:R-:W-:Y:S01]  /*1340*/  ISETP.NE.AND P0, PT, R14, 0x63, PT ;  /* 0x000000630e00780c */ /* 0x004fe20003f05270 */
[----:B------:R-:W-:-:S12]  /*1350*/  BRA.DIV UR5, `(.L_x_11) ;  /* 0x0000003205347947 */ /* 0x000fd8000b800000 */
[----:B------:R-:W-:-:S13]  /*1360*/  VOTE.ANY P0, !P0 ;  /* 0x0000000000ff7806 */ /* 0x000fda0004000100 */
.L_x_49:
[----:B------:R-:W-:Y:S05]  /*1370*/  @!P0 BRA `(.L_x_12) ;  /* 0x0000000000248947 */ /* 0x000fea0003800000 */
[----:B------:R-:W-:-:S07]  /*1380*/  IMAD.MOV.U32 R9, RZ, RZ, R38 ;  /* 0x000000ffff097224 */ /* 0x000fce00078e0026 */
.L_x_14:
[----:B------:R-:W-:Y:S05]  /*1390*/  NANOSLEEP R9 ;  /* 0x000000090000735d */ /* 0x000fea0003800000 */
[----:B------:R-:W2:Y:S01]  /*13a0*/  LD.E.64.STRONG.GPU R14, desc[UR12][R16.64+-0x100] ;  /* 0xffff000c100e7980 */ /* 0x000ea2000c10fb00 */
[----:B------:R-:W-:Y:S01]  /*13b0*/  UMOV UR5, 0xffffffff ;  /* 0xffffffff00057882 */ /* 0x000fe20000000000 */
[----:B------:R-:W-:Y:S02]  /*13c0*/  SHF.R.U32.HI R9, RZ, 0x1, R9 ;  /* 0x00000001ff097819 */ /* 0x000fe40000011609 */
[----:B--2---:R-:W-:Y:S01]  /*13d0*/  ISETP.NE.AND P0, PT, R14, 0x63, PT ;  /* 0x000000630e00780c */ /* 0x004fe20003f05270 */
[----:B------:R-:W-:-:S12]  /*13e0*/  BRA.DIV UR5, `(.L_x_13) ;  /* 0x0000003205307947 */ /* 0x000fd8000b800000 */
[----:B------:R-:W-:-:S13]  /*13f0*/  VOTE.ANY P0, !P0 ;  /* 0x0000000000ff7806 */ /* 0x000fda0004000100 */
.L_x_52:
[----:B------:R-:W-:Y:S05]  /*1400*/  @P0 BRA `(.L_x_14) ;  /* 0xfffffffc00e00947 */ /* 0x000fea000383ffff */
.L_x_12:
[----:B------:R-:W-:Y:S01]  /*1410*/  UMOV UR5, 0xffffffff ;  /* 0xffffffff00057882 */ /* 0x000fe20000000000 */
[----:B------:R-:W-:Y:S02]  /*1420*/  ISETP.NE.AND P0, PT, R14, 0x65, PT ;  /* 0x000000650e00780c */ /* 0x000fe40003f05270 */
[----:B------:R-:W-:Y:S11]  /*1430*/  BRA.DIV UR5, `(.L_x_15) ;  /* 0x00000032053c7947 */ /* 0x000ff6000b800000 */
[----:B------:R-:W-:Y:S01]  /*1440*/  VOTE.ANY R8, PT, !P0 ;  /* 0x0000000000087806 */ /* 0x000fe200040e0100 */
[----:B------:R-:W-:-:S03]  /*1450*/  VIADD R18, R18, 0xffffffe0 ;  /* 0xffffffe012127836 */ /* 0x000fc60000000000 */
[----:B------:R-:W-:-:S05]  /*1460*/  LOP3.LUT R8, R8, 0x80000000, R45, 0xec, !PT ;  /* 0x8000000008087812 */ /* 0x000fca00078eec2d */
[----:B------:R-:W-:-:S05]  /*1470*/  VIADD R9, R8, 0xffffffff ;  /* 0xffffffff08097836 */ /* 0x000fca0000000000 */
[----:B------:R-:W-:-:S06]  /*1480*/  LOP3.LUT R9, R8, R9, RZ, 0xc, !PT ;  /* 0x0000000908097212 */ /* 0x000fcc00078e0cff */
[----:B------:R-:W0:Y:S02]  /*1490*/  POPC R9, R9 ;  /* 0x0000000900097309 */ /* 0x000e240000000000 */
[----:B0-----:R-:W0:Y:S01]  /*14a0*/  SHFL.DOWN PT, R16, R15, 0x1, R9 ;  /* 0x082000000f107989 */ /* 0x001e2200000e0009 */
[-C--:B------:R-:W-:Y:S02]  /*14b0*/  ISETP.GE.AND P0, PT, R44, R9.reuse, PT ;  /* 0x000000092c00720c */ /* 0x080fe40003f06270 */
[-C--:B------:R-:W-:Y:S02]  /*14c0*/  ISETP.GT.AND P2, PT, R34, R9.reuse, PT ;  /* 0x000000092200720c */ /* 0x080fe40003f44270 */
[----:B0-----:R-:W-:Y:S02]  /*14d0*/  SEL R16, R16, RZ, !P0 ;  /* 0x000000ff10107207 */ /* 0x001fe40004000000 */
[----:B------:R-:W-:-:S03]  /*14e0*/  ISETP.GT.AND P0, PT, R33, R9, PT ;  /* 0x000000092100720c */ /* 0x000fc60003f04270 */
[----:B------:R-:W-:-:S05]  /*14f0*/  IMAD.IADD R15, R16, 0x1, R15 ;  /* 0x00000001100f7824 */ /* 0x000fca00078e020f */
[----:B------:R-:W0:Y:S02]  /*1500*/  SHFL.DOWN PT, R16, R15, 0x2, R9 ;  /* 0x084000000f107989 */ /* 0x000e2400000e0009 */
        /* <DEDUP_REMOVED lines=9> */
[----:B------:R-:W-:-:S03]  /*15a0*/  ISETP.NE.AND P0, PT, R14, 0x65, PT ;  /* 0x000000650e00780c */ /* 0x000fc60003f05270 */
[----:B------:R-:W-:-:S05]  /*15b0*/  IMAD.IADD R15, R15, 0x1, R16 ;  /* 0x000000010f0f7824 */ /* 0x000fca00078e0210 */
[----:B------:R-:W0:Y:S05]  /*15c0*/  SHFL.DOWN PT, R16, R15, 0x10, R9 ;  /* 0x0a0000000f107989 */ /* 0x000e2a00000e0009 */
[----:B------:R-:W-:Y:S02]  /*15d0*/  VOTE.ALL P0, P0 ;  /* 0x0000000000ff7806 */ /* 0x000fe40000000000 */
[----:B0-----:R-:W-:-:S04]  /*15e0*/  SEL R16, R16, RZ, !P2 ;  /* 0x000000ff10107207 */ /* 0x001fc80005000000 */
[----:B------:R-:W-:-:S07]  /*15f0*/  IADD3 R36, PT, PT, R15, R16, R36 ;  /* 0x000000100f247210 */ /* 0x000fce0007ffe024 */
.L_x_61:
[----:B------:R-:W-:Y:S05]  /*1600*/  @P0 BRA `(.L_x_16) ;  /* 0xfffffffc00300947 */ /* 0x000fea000383ffff */
.L_x_10:
[----:B------:R-:W-:Y:S01]  /*1610*/  ISETP.NE.AND P0, PT, R44, RZ, PT ;  /* 0x000000ff2c00720c */ /* 0x000fe20003f05270 */
[----:B------:R-:W0:Y:S01]  /*1620*/  @!P1 S2R R9, SR_CgaCtaId ;  /* 0x0000000000099919 */ /* 0x000e220000008800 */
[----:B------:R-:W-:Y:S01]  /*1630*/  @!P1 MOV R8, 0x400 ;  /* 0x0000040000089802 */ /* 0x000fe20000000f00 */
[----:B------:R-:W-:Y:S02]  /*1640*/  @!P1 IMAD.IADD R11, R11, 0x1, R36 ;  /* 0x000000010b0b9824 */ /* 0x000fe400078e0224 */
[----:B------:R-:W-:-:S05]  /*1650*/  @!P1 IMAD.MOV.U32 R10, RZ, RZ, 0x65 ;  /* 0x00000065ff0a9424 */ /* 0x000fca00078e00ff */
[----:B------:R1:W-:Y:S03]  /*1660*/  @!P1 ST.E.64.STRONG.GPU desc[UR12][R12.64+0x100], R10 ;  /* 0x0001000a0c009985 */ /* 0x0003e6000c10fb0c */
[----:B------:R-:W-:Y:S01]  /*1670*/  @!P0 MOV R14, 0x400 ;  /* 0x00000400000e8802 */ /* 0x000fe20000000f00 */
[----:B------:R-:W2:Y:S01]  /*1680*/  @!P0 S2R R15, SR_CgaCtaId ;  /* 0x00000000000f8919 */ /* 0x000ea20000008800 */
[----:B0-----:R-:W-:Y:S01]  /*1690*/  @!P1 LEA R9, R9, R8, 0x18 ;  /* 0x0000000809099211 */ /* 0x001fe200078ec0ff */
[----:B------:R-:W-:Y:S02]  /*16a0*/  IMAD.MOV.U32 R8, RZ, RZ, R43 ;  /* 0x000000ffff087224 */ /* 0x000fe400078e002b */
[----:B------:R-:W-:Y:S02]  /*16b0*/  @!P0 IMAD.MOV.U32 R8, RZ, RZ, R36 ;  /* 0x000000ffff088224 */ /* 0x000fe400078e0024 */
[----:B------:R1:W-:Y:S04]  /*16c0*/  @!P1 STS [R9+0x8], R11 ;  /* 0x0000080b09009388 */ /* 0x0003e80000000800 */
[----:B------:R1:W-:Y:S01]  /*16d0*/  @!P1 STS [R9+0x4], R36 ;  /* 0x0000042409009388 */ /* 0x0003e20000000800 */
[----:B--2---:R-:W-:-:S05]  /*16e0*/  @!P0 LEA R15, R15, R14, 0x18 ;  /* 0x0000000e0f0f8211 */ /* 0x004fca00078ec0ff */
[----:B------:R1:W-:Y:S02]  /*16f0*/  @!P0 STS [R15+0x54], R36 ;  /* 0x000054240f008388 */ /* 0x0003e40000000800 */
.L_x_4:
[----:B------:R-:W-:Y:S05]  /*1700*/  WARPSYNC.ALL ;  /* 0x0000000000007948 */ /* 0x000fea0003800000 */
[----:B------:R-:W0:Y:S08]  /*1710*/  S2UR UR7, SR_CgaCtaId ;  /* 0x00000000000779c3 */ /* 0x000e300000008800 */
[----:B------:R-:W-:Y:S06]  /*1720*/  BAR.SYNC.DEFER_BLOCKING 0x0 ;  /* 0x0000000000007b1d */ /* 0x000fec0000010000 */
[----:B------:R-:W-:Y:S01]  /*1730*/  UMOV UR5, 0x400 ;  /* 0x0000040000057882 */ /* 0x000fe20000000000 */
[----:B-1----:R-:W1:Y:S01]  /*1740*/  S2R R10, SR_TID.X ;  /* 0x00000000000a7919 */ /* 0x002e620000002100 */
[----:B0-----:R-:W-:-:S09]  /*1750*/  ULEA UR5, UR7, UR5, 0x18 ;  /* 0x0000000507057291 */ /* 0x001fd2000f8ec0ff */
[----:B------:R-:W0:Y:S01]  /*1760*/  LDS R9, [UR5+0x54] ;  /* 0x00005405ff097984 */ /* 0x000e220008000800 */
[----:B-1----:R-:W-:-:S04]  /*1770*/  ISETP.NE.AND P0, PT, R10, RZ, PT ;  /* 0x000000ff0a00720c */ /* 0x002fc80003f05270 */
[----:B0-----:R-:W-:-:S05]  /*1780*/  SEL R9, R9, RZ, P0 ;  /* 0x000000ff09097207 */ /* 0x001fca0000000000 */
[----:B------:R-:W-:-:S07]  /*1790*/  IMAD.IADD R33, R9, 0x1, R8 ;  /* 0x0000000109217824 */ /* 0x000fce00078e0208 */
.L_x_3:
[----:B------:R-:W-:Y:S05]  /*17a0*/  BSYNC.RECONVERGENT B0 ;  /* 0x0000000000007941 */ /* 0x000fea0003800200 */
.L_x_1:
[----:B------:R-:W-:Y:S01]  /*17b0*/  IMAD.IADD R26, R26, 0x1, R33 ;  /* 0x000000011a1a7824 */ /* 0x000fe200078e0221 */
[----:B------:R-:W-:Y:S03]  /*17c0*/  BAR.SYNC.DEFER_BLOCKING 0x0 ;  /* 0x0000000000007b1d */ /* 0x000fe60000010000 */
[----:B------:R-:W-:-:S03]  /*17d0*/  IMAD.IADD R25, R25, 0x1, R26 ;  /* 0x0000000119197824 */ /* 0x000fc600078e021a */
[----:B------:R-:W1:Y:S01]  /*17e0*/  LDCU.64 UR8, c[0x0][0x388] ;  /* 0x00007100ff0877ac */ /* 0x000e620008000a00 */
[----:B------:R-:W-:-:S04]  /*17f0*/  IMAD.IADD R24, R24, 0x1, R25 ;  /* 0x0000000118187824 */ /* 0x000fc800078e0219 */
[----:B------:R-:W-:-:S04]  /*1800*/  IMAD.IADD R40, R40, 0x1, R24 ;  /* 0x0000000128287824 */ /* 0x000fc800078e0218 */
[----:B0-----:R-:W-:-:S04]  /*1810*/  IMAD.IADD R8, R39, 0x1, R40 ;  /* 0x0000000127087824 */ /* 0x001fc800078e0228 */
[----:B------:R-:W-:-:S04]  /*1820*/  IMAD.IADD R31, R31, 0x1, R8 ;  /* 0x000000011f1f7824 */ /* 0x000fc800078e0208 */
[----:B------:R-:W-:Y:S01]  /*1830*/  IMAD.IADD R30, R30, 0x1, R31 ;  /* 0x000000011e1e7824 */ /* 0x000fe200078e021f */
[----:B------:R-:W-:Y:S01]  /*1840*/  STS [R27], R26 ;  /* 0x0000001a1b007388 */ /* 0x000fe20000000800 */
[----:B-1----:R-:W-:Y:S02]  /*1850*/  IADD3 R42, P0, PT, R42, UR8, RZ ;  /* 0x000000082a2a7c10 */ /* 0x002fe4000ff1e0ff */
[----:B------:R-:W-:Y:S01]  /*1860*/  IMAD.IADD R10, R29, 0x1, R30 ;  /* 0x000000011d0a7824 */ /* 0x000fe200078e021e */
[----:B------:R-:W-:Y:S01]  /*1870*/  STS [R27+0x4], R25 ;  /* 0x000004191b007388 */ /* 0x000fe20000000800 */
[----:B------:R-:W-:Y:S02]  /*1880*/  IADD3.X R43, PT, PT, R41, UR9, RZ, P0, !PT ;  /* 0x00000009292b7c10 */ /* 0x000fe400087fe4ff */
[----:B------:R-:W-:Y:S01]  /*1890*/  IMAD.IADD R23, R23, 0x1, R10 ;  /* 0x0000000117177824 */ /* 0x000fe200078e020a */
[----:B------:R-:W-:Y:S03]  /*18a0*/  STS [R27+0x8], R24 ;  /* 0x000008181b007388 */ /* 0x000fe60000000800 */
        /* <DEDUP_REMOVED lines=19> */
[----:B------:R-:W-:Y:S04]  /*19e0*/  STS [R27+0x30], R7 ;  /* 0x000030071b007388 */ /* 0x000fe80000000800 */
[----:B------:R-:W-:Y:S04]  /*19f0*/  STS [R27+0x34], R6 ;  /* 0x000034061b007388 */ /* 0x000fe80000000800 */
[----:B------:R-:W-:Y:S04]  /*1a00*/  STS [R27+0x38], R5 ;  /* 0x000038051b007388 */ /* 0x000fe80000000800 */
[----:B------:R-:W-:Y:S04]  /*1a10*/  STS [R27+0x3c], R4 ;  /* 0x00003c041b007388 */ /* 0x000fe80000000800 */
[----:B------:R-:W-:Y:S04]  /*1a20*/  STS [R27+0x40], R3 ;  /* 0x000040031b007388 */ /* 0x000fe80000000800 */
[----:B------:R-:W-:Y:S04]  /*1a30*/  STS [R27+0x44], R2 ;  /* 0x000044021b007388 */ /* 0x000fe80000000800 */
[----:B------:R-:W-:Y:S01]  /*1a40*/  STS [R27+0x48], R0 ;  /* 0x000048001b007388 */ /* 0x000fe20000000800 */
[----:B------:R-:W-:-:S03]  /*1a50*/  NOP ;  /* 0x0000000000007918 */ /* 0x000fc60000000000 */
[----:B------:R-:W0:Y:S04]  /*1a60*/  LDS R9, [R28] ;  /* 0x000000001c097984 */ /* 0x000e280000000800 */
[----:B------:R-:W1:Y:S04]  /*1a70*/  LDS R7, [R28+0x80] ;  /* 0x000080001c077984 */ /* 0x000e680000000800 */
[----:B------:R-:W2:Y:S04]  /*1a80*/  LDS R11, [R28+0x100] ;  /* 0x000100001c0b7984 */ /* 0x000ea80000000800 */
[----:B------:R-:W3:Y:S04]  /*1a90*/  LDS R13, [R28+0x180] ;  /* 0x000180001c0d7984 */ /* 0x000ee80000000800 */
[----:B------:R-:W4:Y:S04]  /*1aa0*/  LDS R5, [R28+0x200] ;  /* 0x000200001c057984 */ /* 0x000f280000000800 */
[----:B------:R-:W5:Y:S04]  /*1ab0*/  LDS R15, [R28+0x280] ;  /* 0x000280001c0f7984 */ /* 0x000f680000000800 */
        /* <DEDUP_REMOVED lines=13> */
[----:B0-----:R-:W-:Y:S04]  /*1b90*/  STG.E desc[UR12][R42.64], R9 ;  /* 0x000000092a007986 */ /* 0x001fe8000c10190c */
[----:B-1----:R-:W-:Y:S04]  /*1ba0*/  STG.E desc[UR12][R42.64+0x80], R7 ;  /* 0x000080072a007986 */ /* 0x002fe8000c10190c */
[----:B--2---:R-:W-:Y:S04]  /*1bb0*/  STG.E desc[UR12][R42.64+0x100], R11 ;  /* 0x0001000b2a007986 */ /* 0x004fe8000c10190c */
[----:B---3--:R-:W-:Y:S04]  /*1bc0*/  STG.E desc[UR12][R42.64+0x180], R13 ;  /* 0x0001800d2a007986 */ /* 0x008fe8000c10190c */
[----:B----4-:R-:W-:Y:S04]  /*1bd0*/  STG.E desc[UR12][R42.64+0x200], R5 ;  /* 0x000200052a007986 */ /* 0x010fe8000c10190c */
[----:B-----5:R-:W-:Y:S04]  /*1be0*/  STG.E desc[UR12][R42.64+0x280], R15 ;  /* 0x0002800f2a007986 */ /* 0x020fe8000c10190c */
[----:B------:R-:W-:Y:S04]  /*1bf0*/  STG.E desc[UR12][R42.64+0x300], R3 ;  /* 0x000300032a007986 */ /* 0x000fe8000c10190c */
        /* <DEDUP_REMOVED lines=11> */
[----:B------:R-:W-:Y:S01]  /*1cb0*/  STG.E desc[UR12][R42.64+0x900], R39 ;  /* 0x000900272a007986 */ /* 0x000fe2000c10190c */
[----:B------:R-:W-:Y:S05]  /*1cc0*/  EXIT ;  /* 0x000000000000794d */ /* 0x000fea0003800000 */
.L_x_0:
[----:B------:R-:W-:-:S04]  /*1cd0*/  ISETP.NE.U32.AND P0, PT, RZ, UR7, PT ;  /* 0x00000007ff007c0c */ /* 0x000fc8000bf05070 */
[----:B------:R-:W-:-:S13]  /*1ce0*/  ISETP.NE.AND.EX P0, PT, RZ, UR4, PT, P0 ;  /* 0x00000004ff007c0c */ /* 0x000fda000bf05300 */
[----:B------:R-:W-:Y:S05]  /*1cf0*/  @!P0 EXIT ;  /* 0x000000000000894d */ /* 0x000fea0003800000 */
[----:B------:R-:W0:Y:S02]  /*1d00*/  LDCU.64 UR4, c[0x0][0x380] ;  /* 0x00007000ff0477ac */ /* 0x000e240008000a00 */
[----:B0-----:R-:W-:-:S06]  /*1d10*/  UIMAD.WIDE UR4, UR6, 0x7b80, UR4 ;  /* 0x00007b80060478a5 */ /* 0x001fcc000f8e0204 */
[----:B------:R-:W-:Y:S02]  /*1d20*/  IMAD.U32 R2, RZ, RZ, UR4 ;  /* 0x00000004ff027e24 */ /* 0x000fe4000f8e00ff */
[----:B------:R-:W-:-:S05]  /*1d30*/  IMAD.U32 R3, RZ, RZ, UR5 ;  /* 0x00000005ff037e24 */ /* 0x000fca000f8e00ff */
[----:B------:R0:W2:Y:S01]  /*1d40*/  LDG.E R0, desc[UR12][R2.64] ;  /* 0x0000000c02007981 */ /* 0x0000a2000c1e1900 */
[----:B------:R-:W1:Y:S02]  /*1d50*/  S2R R43, SR_TID.X ;  /* 0x00000000002b7919 */ /* 0x000e640000002100 */
[C---:B-1----:R-:W-:Y:S02]  /*1d60*/  LOP3.LUT R28, R43.reuse, 0x1f, RZ, 0xc0, !PT ;  /* 0x0000001f2b1c7812 */ /* 0x042fe400078ec0ff */
[----:B------:R-:W-:-:S05]  /*1d70*/  LOP3.LUT R5, R43, 0x3e0, RZ, 0xc0, !PT ;  /* 0x000003e02b057812 */ /* 0x000fca00078ec0ff */
[----:B------:R-:W-:-:S04]  /*1d80*/  IMAD R28, R5, 0x13, R28 ;  /* 0x00000013051c7824 */ /* 0x000fc800078e021c */
[C---:B------:R-:W-:Y:S01]  /*1d90*/  VIADD R4, R28.reuse, 0x20 ;  /* 0x000000201c047836 */ /* 0x040fe20000000000 */
[C---:B------:R-:W-:Y:S01]  /*1da0*/  ISETP.GE.U32.AND P1, PT, R28.reuse, UR7, PT ;  /* 0x000000071c007c0c */ /* 0x040fe2000bf26070 */
[C---:B------:R-:W-:Y:S01]  /*1db0*/  VIADD R5, R28.reuse, 0x40 ;  /* 0x000000401c057836 */ /* 0x040fe20000000000 */
[C---:B0-----:R-:W-:Y:S01]  /*1dc0*/  LEA R2, P0, R28.reuse, UR4, 0x2 ;  /* 0x000000041c027c11 */ /* 0x041fe2000f8010ff */
[----:B------:R-:W-:Y:S01]  /*1dd0*/  VIADD R3, R28, 0x80 ;  /* 0x000000801c037836 */ /* 0x000fe20000000000 */
[----:B------:R-:W-:Y:S01]  /*1de0*/  ISETP.GE.U32.AND P2, PT, R4, UR7, PT ;  /* 0x0000000704007c0c */ /* 0x000fe2000bf46070 */
[C---:B------:R-:W-:Y:S01]  /*1df0*/  VIADD R4, R28.reuse, 0xa0 ;  /* 0x000000a01c047836 */ /* 0x040fe20000000000 */
[----:B------:R-:W-:Y:S01]  /*1e00*/  ISETP.GE.U32.AND P3, PT, R5, UR7, PT ;  /* 0x0000000705007c0c */ /* 0x000fe2000bf66070 */
[C---:B------:R-:W-:Y:S01]  /*1e10*/  VIADD R5, R28.reuse, 0xc0 ;  /* 0x000000c01c057836 */ /* 0x040fe20000000000 */
[----:B------:R-:W-:Y:S01]  /*1e20*/  ISETP.GE.U32.AND P5, PT, R3, UR7, PT ;  /* 0x0000000703007c0c */ /* 0x000fe2000bfa6070 */
[----:B------:R-:W-:Y:S01]  /*1e30*/  VIADD R6, R28, 0x60 ;  /* 0x000000601c067836 */ /* 0x000fe20000000000 */
[----:B------:R-:W-:Y:S01]  /*1e40*/  ISETP.GE.U32.AND P6, PT, R4, UR7, PT ;  /* 0x0000000704007c0c */ /* 0x000fe2000bfc6070 */
[----:B------:R-:W-:Y:S01]  /*1e50*/  IMAD.X R3, RZ, RZ, UR5, P0 ;  /* 0x00000005ff037e24 */ /* 0x000fe200080e06ff */
[----:B------:R-:W-:Y:S01]  /*1e60*/  ISETP.GE.U32.AND P0, PT, R5, UR7, PT ;  /* 0x0000000705007c0c */ /* 0x000fe2000bf06070 */
[----:B------:R-:W-:Y:S01]  /*1e70*/  VIADD R5, R28, 0xe0 ;  /* 0x000000e01c057836 */ /* 0x000fe20000000000 */
[----:B------:R-:W-:Y:S01]  /*1e80*/  ISETP.GE.U32.AND P4, PT, R6, UR7, PT ;  /* 0x0000000706007c0c */ /* 0x000fe2000bf86070 */
[----:B------:R-:W-:-:S02]  /*1e90*/  VIADD R41, R28, 0x100 ;  /* 0x000001001c297836 */ /* 0x000fc40000000000 */
[C---:B------:R-:W-:Y:S02]  /*1ea0*/  VIADD R7, R28.reuse, 0x120 ;  /* 0x000001201c077836 */ /* 0x040fe40000000000 */
[C---:B------:R-:W-:Y:S02]  /*1eb0*/  VIADD R40, R28.reuse, 0x240 ;  /* 0x000002401c287836 */ /* 0x040fe40000000000 */
[----:B--2---:R-:W-:Y:S02]  /*1ec0*/  IMAD.MOV.U32 R4, RZ, RZ, R0 ;  /* 0x000000ffff047224 */ /* 0x004fe400078e0000 */
[----:B------:R-:W2:Y:S01]  /*1ed0*/  @!P1 LDG.E R0, desc[UR12][R2.64] ;  /* 0x0000000c02009981 */ /* 0x000ea2000c1e1900 */
[----:B------:R-:W-:Y:S01]  /*1ee0*/  ISETP.GE.U32.AND P1, PT, R5, UR7, PT ;  /* 0x0000000705007c0c */ /* 0x000fe2000bf26070 */
[----:B------:R-:W-:Y:S02]  /*1ef0*/  IMAD.MOV.U32 R8, RZ, RZ, R4 ;  /* 0x000000ffff087224 */ /* 0x000fe400078e0004 */
[----:B------:R-:W-:-:S02]  /*1f00*/  VIADD R5, R28, 0x140 ;  /* 0x000001401c057836 */ /* 0x000fc40000000000 */
[--C-:B------:R-:W-:Y:S02]  /*1f10*/  IMAD.MOV.U32 R10, RZ, RZ, R4.reuse ;  /* 0x000000ffff0a7224 */ /* 0x100fe400078e0004 */
[----:B------:R-:W3:Y:S01]  /*1f20*/  @!P3 LDG.E R8, desc[UR12][R2.64+0x100] ;  /* 0x0001000c0208b981 */ /* 0x000ee2000c1e1900 */
[----:B------:R-:W-:Y:S01]  /*1f30*/  ISETP.GE.U32.AND P3, PT, R5, UR7, PT ;  /* 0x0000000705007c0c */ /* 0x000fe2000bf66070 */
[C---:B------:R-:W-:Y:S02]  /*1f40*/  VIADD R5, R28.reuse, 0x160 ;  /* 0x000001601c057836 */ /* 0x040fe40000000000 */
[--C-:B------:R-:W-:Y:S01]  /*1f50*/  IMAD.MOV.U32 R12, RZ, RZ, R4.reuse ;  /* 0x000000ffff0c7224 */ /* 0x100fe200078e0004 */
[----:B------:R-:W4:Y:S01]  /*1f60*/  @!P4 LDG.E R10, desc[UR12][R2.64+0x180] ;  /* 0x0001800c020ac981 */ /* 0x000f22000c1e1900 */
[----:B------:R-:W-:Y:S01]  /*1f70*/  IMAD.MOV.U32 R14, RZ, RZ, R4 ;  /* 0x000000ffff0e7224 */ /* 0x000fe200078e0004 */
[----:B------:R-:W-:Y:S01]  /*1f80*/  ISETP.GE.U32.AND P4, PT, R5, UR7, PT ;  /* 0x0000000705007c0c */ /* 0x000fe2000bf86070 */
[----:B------:R-:W-:-:S02]  /*1f90*/  VIADD R5, R28, 0x180 ;  /* 0x000001801c057836 */ /* 0x000fc40000000000 */
[--C-:B------:R-:W-:Y:S01]  /*1fa0*/  IMAD.MOV.U32 R6, RZ, RZ, R4.reuse ;  /* 0x000000ffff067224 */ /* 0x100fe200078e0004 */
[----:B------:R-:W5:Y:S01]  /*1fb0*/  @!P5 LDG.E R12, desc[UR12][R2.64+0x200] ;  /* 0x0002000c020cd981 */ /* 0x000f62000c1e1900 */
[----:B------:R-:W-:Y:S01]  /*1fc0*/  ISETP.GE.U32.AND P5, PT, R41, UR7, PT ;  /* 0x0000000729007c0c */ /* 0x000fe2000bfa6070 */
[--C-:B------:R-:W-:Y:S02]  /*1fd0*/  IMAD.MOV.U32 R16, RZ, RZ, R4.reuse ;  /* 0x000000ffff107224 */ /* 0x100fe400078e0004 */
[----:B------:R-:W5:Y:S01]  /*1fe0*/  @!P6 LDG.E R14, desc[UR12][R2.64+0x280] ;  /* 0x0002800c020ee981 */ /* 0x000f62000c1e1900 */
[----:B------:R-:W-:Y:S01]  /*1ff0*/  ISETP.GE.U32.AND P6, PT, R5, UR7, PT ;  /* 0x0000000705007c0c */ /* 0x000fe2000bfc6070 */
[----:B------:R-:W-:Y:S02]  /*2000*/  VIADD R5, R28, 0x1a0 ;  /* 0x000001a01c057836 */ /* 0x000fe40000000000 */
[----:B------:R-:W5:Y:S01]  /*2010*/  @!P2 LDG.E R6, desc[UR12][R2.64+0x80] ;  /* 0x0000800c0206a981 */ /* 0x000f62000c1e1900 */
[----:B------:R-:W-:Y:S01]  /*2020*/  ISETP.GE.U32.AND P2, PT, R7, UR7, PT ;  /* 0x0000000707007c0c */ /* 0x000fe2000bf46070 */
[----:B------:R-:W-:-:S02]  /*2030*/  IMAD.MOV.U32 R18, RZ, RZ, R4 ;  /* 0x000000ffff127224 */ /* 0x000fc400078e0004 */
[--C-:B------:R-:W-:Y:S01]  /*2040*/  IMAD.MOV.U32 R20, RZ, RZ, R4.reuse ;  /* 0x000000ffff147224 */ /* 0x100fe200078e0004 */
[----:B------:R-:W5:Y:S01]  /*2050*/  @!P0 LDG.E R16, desc[UR12][R2.64+0x300] ;  /* 0x0003000c02108981 */ /* 0x000f62000c1e1900 */
[----:B------:R-:W-:Y:S01]  /*2060*/  ISETP.GE.U32.AND P0, PT, R5, UR7, PT ;  /* 0x0000000705007c0c */ /* 0x000fe2000bf06070 */
[C---:B------:R-:W-:Y:S02]  /*2070*/  VIADD R7, R28.reuse, 0x1c0 ;  /* 0x000001c01c077836 */ /* 0x040fe40000000000 */
[C---:B------:R-:W-:Y:S01]  /*2080*/  VIADD R5, R28.reuse, 0x1e0 ;  /* 0x000001e01c057836 */ /* 0x040fe20000000000 */
[----:B------:R-:W5:Y:S01]  /*2090*/  @!P1 LDG.E R18, desc[UR12][R2.64+0x380] ;  /* 0x0003800c02129981 */ /* 0x000f62000c1e1900 */
[--C-:B------:R-:W-:Y:S01]  /*20a0*/  IMAD.MOV.U32 R22, RZ, RZ, R4.reuse ;  /* 0x000000ffff167224 */ /* 0x100fe200078e0004 */
[----:B------:R-:W-:Y:S01]  /*20b0*/  ISETP.GE.U32.AND P1, PT, R7, UR7, PT ;  /* 0x0000000707007c0c */ /* 0x000fe2000bf26070 */
[--C-:B------:R-:W-:Y:S01]  /*20c0*/  IMAD.MOV.U32 R24, RZ, RZ, R4.reuse ;  /* 0x000000ffff187224 */ /* 0x100fe200078e0004 */
[----:B------:R-:W5:Y:S01]  /*20d0*/  @!P5 LDG.E R20, desc[UR12][R2.64+0x400] ;  /* 0x0004000c0214d981 */ /* 0x000f62000c1e1900 */
[----:B------:R-:W-:Y:S01]  /*20e0*/  IMAD.MOV.U32 R30, RZ, RZ, R4 ;  /* 0x000000ffff1e7224 */ /* 0x000fe200078e0004 */
[----:B------:R-:W-:Y:S01]  /*20f0*/  ISETP.GE.U32.AND P5, PT, R5, UR7, PT ;  /* 0x0000000705007c0c */ /* 0x000fe2000bfa6070 */
[C---:B------:R-:W-:Y:S01]  /*2100*/  VIADD R5, R28.reuse, 0x200 ;  /* 0x000002001c057836 */ /* 0x040fe20000000000 */
[----:B------:R-:W5:Y:S01]  /*2110*/  @!P2 LDG.E R22, desc[UR12][R2.64+0x480] ;  /* 0x0004800c0216a981 */ /* 0x000f62000c1e1900 */
[----:B------:R-:W-:-:S03]  /*2120*/  VIADD R7, R28, 0x220 ;  /* 0x000002201c077836 */ /* 0x000fc60000000000 */
[----:B------:R-:W5:Y:S01]  /*2130*/  @!P3 LDG.E R24, desc[UR12][R2.64+0x500] ;  /* 0x0005000c0218b981 */ /* 0x000f62000c1e1900 */
[----:B------:R-:W-:Y:S02]  /*2140*/  ISETP.GE.U32.AND P2, PT, R5, UR7, PT ;  /* 0x0000000705007c0c */ /* 0x000fe4000bf46070 */
[----:B------:R-:W-:Y:S01]  /*2150*/  ISETP.GE.U32.AND P3, PT, R7, UR7, PT ;  /* 0x0000000707007c0c */ /* 0x000fe2000bf66070 */
[----:B------:R-:W5:Y:S01]  /*2160*/  @!P4 LDG.E R30, desc[UR12][R2.64+0x580] ;  /* 0x0005800c021ec981 */ /* 0x000f62000c1e1900 */
[----:B------:R-:W-:Y:S01]  /*2170*/  ISETP.GE.U32.AND P4, PT, R40, UR7, PT ;  /* 0x0000000728007c0c */ /* 0x000fe2000bf86070 */
[--C-:B------:R-:W-:Y:S02]  /*2180*/  IMAD.MOV.U32 R32, RZ, RZ, R4.reuse ;  /* 0x000000ffff207224 */ /* 0x100fe400078e0004 */
[--C-:B------:R-:W-:Y:S02]  /*2190*/  IMAD.MOV.U32 R34, RZ, RZ, R4.reuse ;  /* 0x000000ffff227224 */ /* 0x100fe400078e0004 */
[----:B------:R-:W-:-:S02]  /*21a0*/  IMAD.MOV.U32 R38, RZ, RZ, R4 ;  /* 0x000000ffff267224 */ /* 0x000fc400078e0004 */
[--C-:B------:R-:W-:Y:S01]  /*21b0*/  IMAD.MOV.U32 R42, RZ, RZ, R4.reuse ;  /* 0x000000ffff2a7224 */ /* 0x100fe200078e0004 */
[----:B------:R-:W5:Y:S01]  /*21c0*/  @!P6 LDG.E R32, desc[UR12][R2.64+0x600] ;  /* 0x0006000c0220e981 */ /* 0x000f62000c1e1900 */
[--C-:B------:R-:W-:Y:S02]  /*21d0*/  IMAD.MOV.U32 R44, RZ, RZ, R4.reuse ;  /* 0x000000ffff2c7224 */ /* 0x100fe400078e0004 */
[----:B------:R-:W-:Y:S01]  /*21e0*/  IMAD.MOV.U32 R5, RZ, RZ, R4 ;  /* 0x000000ffff057224 */ /* 0x000fe200078e0004 */
[----:B------:R-:W5:Y:S04]  /*21f0*/  @!P0 LDG.E R34, desc[UR12][R2.64+0x680] ;  /* 0x0006800c02228981 */ /* 0x000f68000c1e1900 */
[----:B------:R-:W5:Y:S04]  /*2200*/  @!P1 LDG.E R38, desc[UR12][R2.64+0x700] ;  /* 0x0007000c02269981 */ /* 0x000f68000c1e1900 */
[----:B------:R-:W5:Y:S04]  /*2210*/  @!P5 LDG.E R42, desc[UR12][R2.64+0x780] ;  /* 0x0007800c022ad981 */ /* 0x000f68000c1e1900 */
[----:B------:R-:W5:Y:S04]  /*2220*/  @!P2 LDG.E R44, desc[UR12][R2.64+0x800] ;  /* 0x0008000c022ca981 */ /* 0x000f68000c1e1900 */
[----:B------:R-:W5:Y:S04]  /*2230*/  @!P3 LDG.E R5, desc[UR12][R2.64+0x880] ;  /* 0x0008800c0205b981 */ /* 0x000f68000c1e1900 */
[----:B------:R-:W5:Y:S01]  /*2240*/  @!P4 LDG.E R4, desc[UR12][R2.64+0x900] ;  /* 0x0009000c0204c981 */ /* 0x000f62000c1e1900 */
[----:B------:R-:W0:Y:S01]  /*2250*/  S2R R35, SR_LANEID ;  /* 0x0000000000237919 */ /* 0x000e220000000000 */
[----:B------:R-:W1:Y:S01]  /*2260*/  S2UR UR5, SR_CgaCtaId ;  /* 0x00000000000579c3 */ /* 0x000e620000008800 */
[----:B------:R-:W-:Y:S01]  /*2270*/  SHF.R.U32.HI R36, RZ, 0x5, R43 ;  /* 0x00000005ff247819 */ /* 0x000fe2000001162b */
[----:B------:R-:W-:-:S02]  /*2280*/  UMOV UR4, 0x400 ;  /* 0x0000040000047882 */ /* 0x000fc40000000000 */
[----:B-1----:R-:W-:Y:S02]  /*2290*/  ULEA UR4, UR5, UR4, 0x18 ;  /* 0x0000000405047291 */ /* 0x002fe4000f8ec0ff */
[----:B0-----:R-:W-:-:S05]  /*22a0*/  IMAD R27, R36, 0x260, R35 ;  /* 0x00000260241b7824 */ /* 0x001fca00078e0223 */
[----:B------:R-:W-:-:S05]  /*22b0*/  LEA R27, R27, UR4, 0x2 ;  /* 0x000000041b1b7c11 */ /* 0x000fca000f8e10ff */
[----:B------:R-:W-:Y:S01]  /*22c0*/  IMAD R26, R35, 0x48, R27 ;  /* 0x00000048231a7824 */ /* 0x000fe200078e021b */
[----:B------:R-:W-:Y:S01]  /*22d0*/  UISETP.NE.AND UP0, UPT, UR6, URZ, UPT ;  /* 0x000000ff0600728c */ /* 0x000fe2000bf05270 */
        /* <DEDUP_REMOVED lines=41> */
[----:B0-----:R-:W-:Y:S02]  /*2570*/  IADD3 R8, PT, PT, R23, R24, R25 ;  /* 0x0000001817087210 */ /* 0x001fe40007ffe019 */
[----:B------:R-:W-:Y:S02]  /*2580*/  ISETP.NE.AND P1, PT, R35, 0x1f, PT ;  /* 0x0000001f2300780c */ /* 0x000fe40003f25270 */
[----:B------:R-:W-:Y:S02]  /*2590*/  IADD3 R8, PT, PT, R33, R34, R8 ;  /* 0x0000002221087210 */ /* 0x000fe40007ffe008 */
[----:B------:R-:W-:Y:S02]  /*25a0*/  ISETP.NE.AND P2, PT, R36, 0xc, PT ;  /* 0x0000000c2400780c */ /* 0x000fe40003f45270 */
[----:B------:R-:W-:Y:S02]  /*25b0*/  IADD3 R8, PT, PT, R31, R32, R8 ;  /* 0x000000201f087210 */ /* 0x000fe40007ffe008 */
[----:B------:R-:W-:-:S02]  /*25c0*/  ISETP.GE.U32.AND P3, PT, R43, 0x20, PT ;  /* 0x000000202b00780c */ /* 0x000fc40003f66070 */
        /* <DEDUP_REMOVED lines=29> */
[----:B------:R-:W-:-:S03]  /*27a0*/  IMAD.IADD R11, R11, 0x1, R10 ;  /* 0x000000010b0b7824 */ /* 0x000fc600078e020a */
        /* <DEDUP_REMOVED lines=16> */
[----:B------:R-:W-:-:S04]  /*28b0*/  ISETP.NE.AND P0, PT, R36, 0x8, PT ;  /* 0x000000082400780c */ /* 0x000fc80003f05270 */
[----:B------:R-:W-:Y:S02]  /*28c0*/  SEL R8, R15, R8, !P0 ;  /* 0x000000080f087207 */ /* 0x000fe40004000000 */
[----:B------:R-:W-:Y:S02]  /*28d0*/  ISETP.NE.AND P0, PT, R36, 0xa, PT ;  /* 0x0000000a2400780c */ /* 0x000fe40003f05270 */
[----:B------:R-:W-:Y:S02]  /*28e0*/  SEL R8, R16, R8, !P1 ;  /* 0x0000000810087207 */ /* 0x000fe40004800000 */
[----:B------:R-:W-:Y:S02]  /*28f0*/  ISETP.NE.AND P1, PT, R36, 0xb, PT ;  /* 0x0000000b2400780c */ /* 0x000fe40003f25270 */
[----:B------:R-:W-:Y:S02]  /*2900*/  SEL R8, R17, R8, !P0 ;  /* 0x0000000811087207 */ /* 0x000fe40004000000 */
[----:B------:R-:W-:-:S02]  /*2910*/  ISETP.NE.AND P0, PT, R35, RZ, PT ;  /* 0x000000ff2300720c */ /* 0x000fc40003f05270 */
[----:B------:R-:W-:Y:S01]  /*2920*/  SEL R8, R18, R8, !P1 ;  /* 0x0000000812087207 */ /* 0x000fe20004800000 */
[----:B------:R-:W-:Y:S01]  /*2930*/  @!P2 IMAD.IADD R8, R19, 0x1, R18 ;  /* 0x000000011308a824 */ /* 0x000fe200078e0212 */
[----:B------:R-:W-:Y:S02]  /*2940*/  SEL R9, R37, RZ, P0 ;  /* 0x000000ff25097207 */ /* 0x000fe40000000000 */
[----:B------:R-:W-:-:S03]  /*2950*/  ISETP.NE.AND P0, PT, R43, RZ, PT ;  /* 0x000000ff2b00720c */ /* 0x000fc60003f05270 */
[----:B------:R-:W-:-:S05]  /*2960*/  @P3 IMAD.IADD R37, R8, 0x1, R9 ;  /* 0x0000000108253824 */ /* 0x000fca00078e0209 */
[----:B------:R-:W-:Y:S01]  /*2970*/  SEL R8, R37, RZ, P0 ;  /* 0x000000ff25087207 */ /* 0x000fe20000000000 */
[----:B------:R-:W-:Y:S06]  /*2980*/  BRA `(.L_x_18) ;  /* 0x0000000c005c7947 */ /* 0x000fec0003800000 */
.L_x_17:
[----:B0-----:R-:W-:Y:S02]  /*2990*/  IADD3 R8, PT, PT, R23, R24, R25 ;  /* 0x0000001817087210 */ /* 0x001fe40007ffe019 */
[----:B------:R-:W-:Y:S02]  /*29a0*/  ISETP.NE.AND P1, PT, R35, 0x1f, PT ;  /* 0x0000001f2300780c */ /* 0x000fe40003f25270 */
[----:B------:R-:W-:Y:S02]  /*29b0*/  IADD3 R8, PT, PT, R33, R34, R8 ;  /* 0x0000002221087210 */ /* 0x000fe40007ffe008 */
        /* <DEDUP_REMOVED lines=59> */
[----:B------:R-:W-:Y:S01]  /*2d70*/  ISETP.GT.U32.AND P0, PT, R43, 0x1f, PT ;  /* 0x0000001f2b00780c */ /* 0x000fe20003f04070 */
        /* <DEDUP_REMOVED lines=22> */
.L_x_64:
[----:B------:R-:W-:Y:S05]  /*2ee0*/  @!P0 BRA `(.L_x_21) ;  /* 0x0000000000248947 */ /* 0x000fea0003800000 */
[----:B------:R-:W-:-:S07]  /*2ef0*/  IMAD.MOV.U32 R9, RZ, RZ, 0x1de ;  /* 0x000001deff097424 */ /* 0x000fce00078e00ff */
.L_x_23:
[----:B------:R-:W-:Y:S05]  /*2f00*/  NANOSLEEP R9 ;  /* 0x000000090000735d */ /* 0x000fea0003800000 */
[----:B------:R-:W2:Y:S01]  /*2f10*/  LD.E.64.STRONG.GPU R14, desc[UR12][R16.64+0x100] ;  /* 0x0001000c100e7980 */ /* 0x000ea2000c10fb00 */
[----:B------:R-:W-:Y:S01]  /*2f20*/  UMOV UR5, 0xffffffff ;  /* 0xffffffff00057882 */ /* 0x000fe20000000000 */
[----:B------:R-:W-:Y:S02]  /*2f30*/  SHF.R.U32.HI R9, RZ, 0x1, R9 ;  /* 0x00000001ff097819 */ /* 0x000fe40000011609 */
[----:B--2---:R-:W-:Y:S01]  /*2f40*/  ISETP.NE.AND P0, PT, R14, 0x63, PT ;  /* 0x000000630e00780c */ /* 0x004fe20003f05270 */
[----:B------:R-:W-:-:S12]  /*2f50*/  BRA.DIV UR5, `(.L_x_22) ;  /* 0x0000001a05687947 */ /* 0x000fd8000b800000 */
[----:B------:R-:W-:-:S13]  /*2f60*/  VOTE.ANY P0, !P0 ;  /* 0x0000000000ff7806 */ /* 0x000fda0004000100 */
.L_x_67:
[----:B------:R-:W-:Y:S05]  /*2f70*/  @P0 BRA `(.L_x_23) ;  /* 0xfffffffc00e00947 */ /* 0x000fea000383ffff */
.L_x_21:
[----:B------:R-:W-:Y:S01]  /*2f80*/  UMOV UR5, 0xffffffff ;  /* 0xffffffff00057882 */ /* 0x000fe20000000000 */
[----:B------:R-:W-:Y:S02]  /*2f90*/  ISETP.NE.AND P2, PT, R14, 0x65, PT ;  /* 0x000000650e00780c */ /* 0x000fe40003f45270 */
[----:B------:R-:W-:Y:S11]  /*2fa0*/  BRA.DIV UR5, `(.L_x_24) ;  /* 0x0000001a05747947 */ /* 0x000ff6000b800000 */
[----:B------:R-:W0:Y:S01]  /*2fb0*/  S2R R42, SR_GEMASK ;  /* 0x00000000002a7919 */ /* 0x000e220000003c00 */
[----:B------:R-:W-:Y:S01]  /*2fc0*/  VOTE.ANY R8, PT, !P2 ;  /* 0x0000000000087806 */ /* 0x000fe200050e0100 */
[----:B------:R-:W-:-:S03]  /*2fd0*/  VIADD R19, R35, 0x2 ;  /* 0x0000000223137836 */ /* 0x000fc60000000000 */
[----:B0-----:R-:W-:-:S05]  /*2fe0*/  LOP3.LUT R8, R8, 0x80000000, R42, 0xec, !PT ;  /* 0x8000000008087812 */ /* 0x001fca00078eec2a */
[----:B------:R-:W-:-:S05]  /*2ff0*/  VIADD R9, R8, 0xffffffff ;  /* 0xffffffff08097836 */ /* 0x000fca0000000000 */
[----:B------:R-:W-:-:S04]  /*3000*/  LOP3.LUT R9, R8, R9, RZ, 0xc, !PT ;  /* 0x0000000908097212 */ /* 0x000fc800078e0cff */
[----:B------:R0:W1:Y:S02]  /*3010*/  POPC R38, R9 ;  /* 0x0000000900267309 */ /* 0x0000640000000000 */
[C---:B0-----:R-:W-:Y:S01]  /*3020*/  VIADD R9, R35.reuse, 0x4 ;  /* 0x0000000423097836 */ /* 0x041fe20000000000 */
[----:B-1----:R-:W0:Y:S01]  /*3030*/  SHFL.DOWN PT, R16, R15, 0x1, R38 ;  /* 0x082000000f107989 */ /* 0x002e2200000e0026 */
[----:B------:R-:W-:-:S04]  /*3040*/  ISETP.GE.AND P0, PT, R35, R38, PT ;  /* 0x000000262300720c */ /* 0x000fc80003f06270 */
[----:B0-----:R-:W-:Y:S02]  /*3050*/  SEL R16, R16, RZ, !P0 ;  /* 0x000000ff10107207 */ /* 0x001fe40004000000 */
[----:B------:R-:W-:-:S03]  /*3060*/  ISETP.GT.AND P0, PT, R19, R38, PT ;  /* 0x000000261300720c */ /* 0x000fc60003f04270 */
[----:B------:R-:W-:Y:S02]  /*3070*/  IMAD.IADD R17, R16, 0x1, R15 ;  /* 0x0000000110117824 */ /* 0x000fe400078e020f */
[----:B------:R-:W-:-:S03]  /*3080*/  VIADD R15, R35, 0x10 ;  /* 0x00000010230f7836 */ /* 0x000fc60000000000 */
[----:B------:R-:W0:Y:S02]  /*3090*/  SHFL.DOWN PT, R16, R17, 0x2, R38 ;  /* 0x0840000011107989 */ /* 0x000e2400000e0026 */
[-C--:B------:R-:W-:Y:S02]  /*30a0*/  ISETP.GT.AND P2, PT, R15, R38.reuse, PT ;  /* 0x000000260f00720c */ /* 0x080fe40003f44270 */
[----:B0-----:R-:W-:Y:S02]  /*30b0*/  SEL R16, R16, RZ, !P0 ;  /* 0x000000ff10107207 */ /* 0x001fe40004000000 */
[----:B------:R-:W-:Y:S01]  /*30c0*/  ISETP.GT.AND P0, PT, R9, R38, PT ;  /* 0x000000260900720c */ /* 0x000fe20003f04270 */
[----:B------:R-:W-:Y:S02]  /*30d0*/  VIADD R9, R35, 0x8 ;  /* 0x0000000823097836 */ /* 0x000fe40000000000 */
[----:B------:R-:W-:-:S05]  /*30e0*/  IMAD.IADD R19, R17, 0x1, R16 ;  /* 0x0000000111137824 */ /* 0x000fca00078e0210 */
[----:B------:R-:W0:Y:S02]  /*30f0*/  SHFL.DOWN PT, R16, R19, 0x4, R38 ;  /* 0x0880000013107989 */ /* 0x000e2400000e0026 */
[----:B0-----:R-:W-:Y:S02]  /*3100*/  SEL R16, R16, RZ, !P0 ;  /* 0x000000ff10107207 */ /* 0x001fe40004000000 */
[----:B------:R-:W-:Y:S02]  /*3110*/  ISETP.GT.AND P0, PT, R9, R38, PT ;  /* 0x000000260900720c */ /* 0x000fe40003f04270 */
[----:B------:R-:W0:Y:S01]  /*3120*/  LDC.64 R8, c[0x0][0x390] ;  /* 0x0000e400ff087b82 */ /* 0x000e220000000a00 */
[----:B------:R-:W-:-:S05]  /*3130*/  IMAD.IADD R37, R19, 0x1, R16 ;  /* 0x0000000113257824 */ /* 0x000fca00078e0210 */
[----:B------:R-:W1:Y:S01]  /*3140*/  SHFL.DOWN PT, R16, R37, 0x8, R38 ;  /* 0x0900000025107989 */ /* 0x000e6200000e0026 */
[----:B0-----:R-:W-:Y:S02]  /*3150*/  IADD3 R36, P3, PT, R8, 0x100, RZ ;  /* 0x0000010008247810 */ /* 0x001fe40007f7e0ff */
[----:B-1----:R-:W-:Y:S02]  /*3160*/  SEL R16, R16, RZ, !P0 ;  /* 0x000000ff10107207 */ /* 0x002fe40004000000 */
[----:B------:R-:W-:-:S03]  /*3170*/  ISETP.NE.AND P0, PT, R14, 0x65, PT ;  /* 0x000000650e00780c */ /* 0x000fc60003f05270 */
[----:B------:R-:W-:Y:S02]  /*3180*/  IMAD.IADD R17, R37, 0x1, R16 ;  /* 0x0000000125117824 */ /* 0x000fe400078e0210 */
[----:B------:R-:W-:-:S03]  /*3190*/  IMAD.X R37, RZ, RZ, R9, P3 ;  /* 0x000000ffff257224 */ /* 0x000fc600018e0609 */
[----:B------:R-:W0:Y:S05]  /*31a0*/  SHFL.DOWN PT, R16, R17, 0x10, R38 ;  /* 0x0a00000011107989 */ /* 0x000e2a00000e0026 */
[----:B------:R-:W-:Y:S02]  /*31b0*/  VOTE.ALL P0, P0 ;  /* 0x0000000000ff7806 */ /* 0x000fe40000000000 */
[----:B0-----:R-:W-:-:S05]  /*31c0*/  SEL R16, R16, RZ, !P2 ;  /* 0x000000ff10107207 */ /* 0x001fca0005000000 */
[----:B------:R-:W-:-:S07]  /*31d0*/  IMAD.IADD R19, R17, 0x1, R16 ;  /* 0x0000000111137824 */ /* 0x000fce00078e0210 */
.L_x_76:
[----:B------:R-:W-:Y:S05]  /*31e0*/  @!P0 BRA `(.L_x_25) ;  /* 0x0000000000e48947 */ /* 0x000fea0003800000 */
[----:B------:R-:W-:-:S07]  /*31f0*/  IMAD.MOV.U32 R38, RZ, RZ, 0x1de ;  /* 0x000001deff267424 */ /* 0x000fce00078e00ff */
.L_x_31:
        /* <DEDUP_REMOVED lines=10> */
.L_x_79:
[----:B------:R-:W-:Y:S05]  /*32a0*/  @!P0 BRA `(.L_x_27) ;  /* 0x0000000000248947 */ /* 0x000fea0003800000 */
[----:B------:R-:W-:-:S07]  /*32b0*/  IMAD.MOV.U32 R9, RZ, RZ, R38 ;  /* 0x000000ffff097224 */ /* 0x000fce00078e0026 */
.L_x_29:
[----:B------:R-:W-:Y:S05]  /*32c0*/  NANOSLEEP R9 ;  /* 0x000000090000735d */ /* 0x000fea0003800000 */
[----:B------:R-:W2:Y:S01]  /*32d0*/  LD.E.64.STRONG.GPU R14, desc[UR12][R16.64+-0x100] ;  /* 0xffff000c100e7980 */ /* 0x000ea2000c10fb00 */
[----:B------:R-:W-:Y:S01]  /*32e0*/  UMOV UR5, 0xffffffff ;  /* 0xffffffff00057882 */ /* 0x000fe20000000000 */
[----:B------:R-:W-:Y:S02]  /*32f0*/  SHF.R.U32.HI R9, RZ, 0x1, R9 ;  /* 0x00000001ff097819 */ /* 0x000fe40000011609 */
[----:B--2---:R-:W-:Y:S01]  /*3300*/  ISETP.NE.AND P0, PT, R14, 0x63, PT ;  /* 0x000000630e00780c */ /* 0x004fe20003f05270 */
[----:B------:R-:W-:-:S12]  /*3310*/  BRA.DIV UR5, `(.L_x_28) ;  /* 0x0000001a05c07947 */ /* 0x000fd8000b800000 */
[----:B------:R-:W-:-:S13]  /*3320*/  VOTE.ANY P0, !P0 ;  /* 0x0000000000ff7806 */ /* 0x000fda0004000100 */
.L_x_82:
[----:B------:R-:W-:Y:S05]  /*3330*/  @P0 BRA `(.L_x_29) ;  /* 0xfffffffc00e00947 */ /* 0x000fea000383ffff */
.L_x_27:
[----:B------:R-:W-:Y:S01]  /*3340*/  UMOV UR5, 0xffffffff ;  /* 0xffffffff00057882 */ /* 0x000fe20000000000 */
[----:B------:R-:W-:Y:S02]  /*3350*/  ISETP.NE.AND P0, PT, R14, 0x65, PT ;  /* 0x000000650e00780c */ /* 0x000fe40003f05270 */
[----:B------:R-:W-:Y:S11]  /*3360*/  BRA.DIV UR5, `(.L_x_30) ;  /* 0x0000001a05cc7947 */ /* 0x000ff6000b800000 */
[----:B------:R-:W-:Y:S01]  /*3370*/  VOTE.ANY R8, PT, !P0 ;  /* 0x0000000000087806 */ /* 0x000fe200040e0100 */
[----:B------:R-:W-:-:S03]  /*3380*/  VIADD R18, R18, 0xffffffe0 ;  /* 0xffffffe012127836 */ /* 0x000fc60000000000 */
[----:B------:R-:W-:-:S05]  /*3390*/  LOP3.LUT R8, R8, 0x80000000, R42, 0xec, !PT ;  /* 0x8000000008087812 */ /* 0x000fca00078eec2a */
[----:B------:R-:W-:-:S05]  /*33a0*/  VIADD R9, R8, 0xffffffff ;  /* 0xffffffff08097836 */ /* 0x000fca0000000000 */
[----:B------:R-:W-:Y:S01]  /*33b0*/  LOP3.LUT R9, R8, R9, RZ, 0xc, !PT ;  /* 0x0000000908097212 */ /* 0x000fe200078e0cff */
[----:B------:R-:W-:-:S05]  /*33c0*/  VIADD R8, R35, 0x2 ;  /* 0x0000000223087836 */ /* 0x000fca0000000000 */
[----:B------:R-:W0:Y:S02]  /*33d0*/  POPC R9, R9 ;  /* 0x0000000900097309 */ /* 0x000e240000000000 */
[----:B0-----:R-:W0:Y:S01]  /*33e0*/  SHFL.DOWN PT, R16, R15, 0x1, R9 ;  /* 0x082000000f107989 */ /* 0x001e2200000e0009 */
[----:B------:R-:W-:-:S04]  /*33f0*/  ISETP.GE.AND P0, PT, R35, R9, PT ;  /* 0x000000092300720c */ /* 0x000fc80003f06270 */
[----:B0-----:R-:W-:Y:S02]  /*3400*/  SEL R16, R16, RZ, !P0 ;  /* 0x000000ff10107207 */ /* 0x001fe40004000000 */
[----:B------:R-:W-:Y:S01]  /*3410*/  ISETP.GT.AND P0, PT, R8, R9, PT ;  /* 0x000000090800720c */ /* 0x000fe20003f04270 */
[----:B------:R-:W-:Y:S02]  /*3420*/  VIADD R8, R35, 0x4 ;  /* 0x0000000423087836 */ /* 0x000fe40000000000 */
[----:B------:R-:W-:-:S05]  /*3430*/  IMAD.IADD R44, R16, 0x1, R15 ;  /* 0x00000001102c7824 */ /* 0x000fca00078e020f */
[----:B------:R-:W0:Y:S02]  /*3440*/  SHFL.DOWN PT, R16, R44, 0x2, R9 ;  /* 0x084000002c107989 */ /* 0x000e2400000e0009 */
        /* <DEDUP_REMOVED lines=8> */
[----:B------:R-:W-:-:S03]  /*34d0*/  IMAD.IADD R45, R17, 0x1, R16 ;  /* 0x00000001112d7824 */ /* 0x000fc600078e0210 */
[----:B------:R-:W-:Y:S02]  /*34e0*/  ISETP.GT.AND P2, PT, R8, R9, PT ;  /* 0x000000090800720c */ /* 0x000fe40003f44270 */
        /* <DEDUP_REMOVED lines=8> */
.L_x_91:
[----:B------:R-:W-:Y:S05]  /*3570*/  @P0 BRA `(.L_x_31) ;  /* 0xfffffffc00200947 */ /* 0x000fea000383ffff */
.L_x_25:
        /* <DEDUP_REMOVED lines=15> */
.L_x_19:
[----:B------:R-:W-:Y:S05]  /*3670*/  WARPSYNC.ALL ;  /* 0x0000000000007948 */ /* 0x000fea0003800000 */
[----:B------:R-:W0:Y:S08]  /*3680*/  S2UR UR5, SR_CgaCtaId ;  /* 0x00000000000579c3 */ /* 0x000e300000008800 */
[----:B------:R-:W-:Y:S01]  /*3690*/  BAR.SYNC.DEFER_BLOCKING 0x0 ;  /* 0x0000000000007b1d */ /* 0x000fe20000010000 */
[----:B------:R-:W-:-:S05]  /*36a0*/  ISETP.NE.AND P0, PT, R43, RZ, PT ;  /* 0x000000ff2b00720c */ /* 0x000fca0003f05270 */
[----:B------:R-:W-:Y:S02]  /*36b0*/  UMOV UR4, 0x400 ;  /* 0x0000040000047882 */ /* 0x000fe40000000000 */
[----:B0-----:R-:W-:-:S09]  /*36c0*/  ULEA UR4, UR5, UR4, 0x18 ;  /* 0x0000000405047291 */ /* 0x001fd2000f8ec0ff */
[----:B------:R-:W0:Y:S02]  /*36d0*/  LDS R9, [UR4+0x54] ;  /* 0x00005404ff097984 */ /* 0x000e240008000800 */
[----:B0-----:R-:W-:-:S05]  /*36e0*/  SEL R9, R9, RZ, P0 ;  /* 0x000000ff09097207 */ /* 0x001fca0000000000 */
[----:B------:R-:W-:-:S07]  /*36f0*/  IMAD.IADD R8, R9, 0x1, R8 ;  /* 0x0000000109087824 */ /* 0x000fce00078e0208 */
.L_x_18:
[----:B------:R-:W-:Y:S01]  /*3700*/  IMAD.IADD R25, R25, 0x1, R8 ;  /* 0x0000000119197824 */ /* 0x000fe200078e0208 */
[----:B------:R-:W-:Y:S01]  /*3710*/  BAR.SYNC.DEFER_BLOCKING 0x0 ;  /* 0x0000000000007b1d */ /* 0x000fe20000010000 */
[----:B------:R-:W-:Y:S01]  /*3720*/  ISETP.NE.AND P0, PT, R43, RZ, PT ;  /* 0x000000ff2b00720c */ /* 0x000fe20003f05270 */
[----:B-1----:R-:W-:Y:S02]  /*3730*/  IMAD.U32 R10, RZ, RZ, UR7 ;  /* 0x00000007ff0a7e24 */ /* 0x002fe4000f8e00ff */
[----:B------:R-:W-:Y:S02]  /*3740*/  IMAD.IADD R24, R24, 0x1, R25 ;  /* 0x0000000118187824 */ /* 0x000fe400078e0219 */
[----:B------:R-:W0:Y:S02]  /*3750*/  LDCU.64 UR8, c[0x0][0x388] ;  /* 0x00007100ff0877ac */ /* 0x000e240008000a00 */
[----:B------:R-:W-:-:S04]  /*3760*/  IMAD.IADD R23, R23, 0x1, R24 ;  /* 0x0000000117177824 */ /* 0x000fc800078e0218 */
[----:B------:R-:W-:-:S04]  /*3770*/  IMAD.IADD R34, R34, 0x1, R23 ;  /* 0x0000000122227824 */ /* 0x000fc800078e0217 */
[----:B------:R-:W-:-:S04]  /*3780*/  IMAD.IADD R33, R33, 0x1, R34 ;  /* 0x0000000121217824 */ /* 0x000fc800078e0222 */
[----:B------:R-:W-:-:S04]  /*3790*/  IMAD.IADD R32, R32, 0x1, R33 ;  /* 0x0000000120207824 */ /* 0x000fc800078e0221 */
[----:B------:R-:W-:Y:S01]  /*37a0*/  IMAD.IADD R31, R31, 0x1, R32 ;  /* 0x000000011f1f7824 */ /* 0x000fe200078e0220 */
[----:B------:R-:W-:Y:S03]  /*37b0*/  STS [R26], R25 ;  /* 0x000000191a007388 */ /* 0x000fe60000000800 */
        /* <DEDUP_REMOVED lines=27> */
[----:B------:R1:W-:Y:S04]  /*3970*/  STS [R26+0x40], R3 ;  /* 0x000040031a007388 */ /* 0x0003e80000000800 */
[----:B------:R-:W-:Y:S04]  /*3980*/  STS [R26+0x44], R9 ;  /* 0x000044091a007388 */ /* 0x000fe80000000800 */
[----:B------:R-:W-:Y:S01]  /*3990*/  STS [R26+0x48], R11 ;  /* 0x0000480b1a007388 */ /* 0x000fe20000000800 */
[----:B------:R-:W-:-:S03]  /*39a0*/  NOP ;  /* 0x0000000000007918 */ /* 0x000fc60000000000 */
[----:B------:R-:W-:Y:S04]  /*39b0*/  LDS R33, [R27] ;  /* 0x000000001b217984 */ /* 0x000fe80000000800 */
[----:B------:R-:W-:Y:S04]  /*39c0*/  LDS R35, [R27+0x80] ;  /* 0x000080001b237984 */ /* 0x000fe80000000800 */
        /* <DEDUP_REMOVED lines=17> */
[----:B------:R2:W-:Y:S01]  /*3ae0*/  @!P0 STS [UR4+0x7b80], R10 ;  /* 0x007b800aff008988 */ /* 0x0005e20008000804 */
[----:B------:R-:W-:Y:S01]  /*3af0*/  BAR.SYNC.DEFER_BLOCKING 0x0 ;  /* 0x0000000000007b1d */ /* 0x000fe20000010000 */
[----:B-1----:R-:W-:-:S05]  /*3b00*/  IADD3 R3, P0, PT, R28, UR10, RZ ;  /* 0x0000000a1c037c10 */ /* 0x002fca000ff1e0ff */
[----:B------:R-:W1:Y:S01]  /*3b10*/  S2R R2, SR_TID.X ;  /* 0x0000000000027919 */ /* 0x000e620000002100 */
[----:B------:R-:W3:Y:S01]  /*3b20*/  LDS R29, [UR4+0x7b80] ;  /* 0x007b8004ff1d7984 */ /* 0x000ee20008000800 */
[C---:B-1----:R-:W-:Y:S02]  /*3b30*/  LOP3.LUT R4, R2.reuse, 0x3e0, RZ, 0xc0, !PT ;  /* 0x000003e002047812 */ /* 0x042fe400078ec0ff */
[----:B------:R-:W-:-:S05]  /*3b40*/  LOP3.LUT R2, R2, 0x1f, RZ, 0xc0, !PT ;  /* 0x0000001f02027812 */ /* 0x000fca00078ec0ff */
[----:B------:R-:W-:Y:S02]  /*3b50*/  IMAD R6, R4, 0x13, R2 ;  /* 0x0000001304067824 */ /* 0x000fe400078e0202 */
[----:B------:R-:W-:Y:S01]  /*3b60*/  IMAD.X R4, RZ, RZ, UR11, P0 ;  /* 0x0000000bff047e24 */ /* 0x000fe200080e06ff */
[C---:B0-----:R-:W-:Y:S01]  /*3b70*/  LEA R2, P0, R3.reuse, UR8, 0x2 ;  /* 0x0000000803027c11 */ /* 0x041fe2000f8010ff */
[C---:B------:R-:W-:Y:S02]  /*3b80*/  VIADD R8, R6.reuse, 0x20 ;  /* 0x0000002006087836 */ /* 0x040fe40000000000 */
[C---:B--2---:R-:W-:Y:S01]  /*3b90*/  VIADD R10, R6.reuse, 0xa0 ;  /* 0x000000a0060a7836 */ /* 0x044fe20000000000 */
[----:B------:R-:W-:Y:S01]  /*3ba0*/  LEA.HI.X R3, R3, UR9, R4, 0x2, P0 ;  /* 0x0000000903037c11 */ /* 0x000fe200080f1404 */
[----:B------:R-:W-:Y:S01]  /*3bb0*/  VIADD R4, R6, 0x40 ;  /* 0x0000004006047836 */ /* 0x000fe20000000000 */
[-C--:B---3--:R-:W-:Y:S02]  /*3bc0*/  ISETP.GE.AND P1, PT, R28, R29.reuse, PT ;  /* 0x0000001d1c00720c */ /* 0x088fe40003f26270 */
[-C--:B------:R-:W-:Y:S01]  /*3bd0*/  ISETP.GE.AND P2, PT, R8, R29.reuse, PT ;  /* 0x0000001d0800720c */ /* 0x080fe20003f46270 */
[----:B------:R-:W-:Y:S01]  /*3be0*/  VIADD R8, R6, 0x60 ;  /* 0x0000006006087836 */ /* 0x000fe20000000000 */
[-C--:B------:R-:W-:Y:S01]  /*3bf0*/  ISETP.GE.AND P3, PT, R4, R29.reuse, PT ;  /* 0x0000001d0400720c */ /* 0x080fe20003f66270 */
[----:B------:R-:W-:Y:S01]  /*3c00*/  VIADD R4, R6, 0x80 ;  /* 0x0000008006047836 */ /* 0x000fe20000000000 */
[----:B------:R-:W-:-:S02]  /*3c10*/  ISETP.GE.AND P6, PT, R10, R29, PT ;  /* 0x0000001d0a00720c */ /* 0x000fc40003fc6270 */
[-C--:B------:R-:W-:Y:S01]  /*3c20*/  ISETP.GE.AND P4, PT, R8, R29.reuse, PT ;  /* 0x0000001d0800720c */ /* 0x080fe20003f86270 */
[----:B------:R-:W-:Y:S01]  /*3c30*/  VIADD R8, R6, 0xc0 ;  /* 0x000000c006087836 */ /* 0x000fe20000000000 */
[-C--:B------:R-:W-:Y:S01]  /*3c40*/  ISETP.GE.AND P5, PT, R4, R29.reuse, PT ;  /* 0x0000001d0400720c */ /* 0x080fe20003fa6270 */
[----:B------:R-:W-:Y:S02]  /*3c50*/  VIADD R4, R6, 0xe0 ;  /* 0x000000e006047836 */ /* 0x000fe40000000000 */
[----:B------:R0:W-:Y:S01]  /*3c60*/  @!P1 STG.E desc[UR12][R2.64], R33 ;  /* 0x0000002102009986 */ /* 0x0001e2000c10190c */
[-C--:B------:R-:W-:Y:S01]  /*3c70*/  ISETP.GE.AND P0, PT, R8, R29.reuse, PT ;  /* 0x0000001d0800720c */ /* 0x080fe20003f06270 */
[----:B------:R-:W-:Y:S01]  /*3c80*/  VIADD R8, R6, 0x140 ;  /* 0x0000014006087836 */ /* 0x000fe20000000000 */
[-C--:B------:R-:W-:Y:S01]  /*3c90*/  ISETP.GE.AND P1, PT, R4, R29.reuse, PT ;  /* 0x0000001d0400720c */ /* 0x080fe20003f26270 */
[----:B------:R-:W-:Y:S01]  /*3ca0*/  VIADD R4, R6, 0x120 ;  /* 0x0000012006047836 */ /* 0x000fe20000000000 */
[----:B------:R0:W-:Y:S04]  /*3cb0*/  @!P3 STG.E desc[UR12][R2.64+0x100], R37 ;  /* 0x000100250200b986 */ /* 0x0001e8000c10190c */
[----:B------:R0:W-:Y:S01]  /*3cc0*/  @!P4 STG.E desc[UR12][R2.64+0x180], R39 ;  /* 0x000180270200c986 */ /* 0x0001e2000c10190c */
[-C--:B------:R-:W-:Y:S01]  /*3cd0*/  ISETP.GE.AND P3, PT, R4, R29.reuse, PT ;  /* 0x0000001d0400720c */ /* 0x080fe20003f66270 */
[----:B------:R-:W-:Y:S01]  /*3ce0*/  VIADD R4, R6, 0x160 ;  /* 0x0000016006047836 */ /* 0x000fe20000000000 */
[-C--:B------:R-:W-:Y:S01]  /*3cf0*/  ISETP.GE.AND P4, PT, R8, R29.reuse, PT ;  /* 0x0000001d0800720c */ /* 0x080fe20003f86270 */
[----:B------:R-:W-:Y:S01]  /*3d00*/  VIADD R8, R6, 0x180 ;  /* 0x0000018006087836 */ /* 0x000fe20000000000 */
[----:B------:R0:W-:Y:S01]  /*3d10*/  @!P2 STG.E desc[UR12][R2.64+0x80], R35 ;  /* 0x000080230200a986 */ /* 0x0001e2000c10190c */
[----:B------:R-:W-:-:S03]  /*3d20*/  ISETP.GE.AND P2, PT, R41, R29, PT ;  /* 0x0000001d2900720c */ /* 0x000fc60003f46270 */
[----:B------:R0:W-:Y:S01]  /*3d30*/  @!P5 STG.E desc[UR12][R2.64+0x200], R43 ;  /* 0x0002002b0200d986 */ /* 0x0001e2000c10190c */
[-C--:B------:R-:W-:Y:S01]  /*3d40*/  ISETP.GE.AND P5, PT, R4, R29.reuse, PT ;  /* 0x0000001d0400720c */ /* 0x080fe20003fa6270 */
[----:B------:R-:W-:Y:S02]  /*3d50*/  VIADD R4, R6, 0x1a0 ;  /* 0x000001a006047836 */ /* 0x000fe40000000000 */
[----:B------:R0:W-:Y:S01]  /*3d60*/  @!P6 STG.E desc[UR12][R2.64+0x280], R45 ;  /* 0x0002802d0200e986 */ /* 0x0001e2000c10190c */
[-C--:B------:R-:W-:Y:S01]  /*3d70*/  ISETP.GE.AND P6, PT, R8, R29.reuse, PT ;  /* 0x0000001d0800720c */ /* 0x080fe20003fc6270 */
[----:B------:R-:W-:Y:S02]  /*3d80*/  VIADD R8, R6, 0x1c0 ;  /* 0x000001c006087836 */ /* 0x000fe40000000000 */
[----:B------:R0:W-:Y:S01]  /*3d90*/  @!P0 STG.E desc[UR12][R2.64+0x300], R0 ;  /* 0x0003000002008986 */ /* 0x0001e2000c10190c */
[----:B------:R-:W-:Y:S01]  /*3da0*/  ISETP.GE.AND P0, PT, R4, R29, PT ;  /* 0x0000001d0400720c */ /* 0x000fe20003f06270 */
[----:B------:R-:W-:-:S02]  /*3db0*/  VIADD R4, R6, 0x1e0 ;  /* 0x000001e006047836 */ /* 0x000fc40000000000 */
[----:B------:R0:W-:Y:S01]  /*3dc0*/  @!P1 STG.E desc[UR12][R2.64+0x380], R31 ;  /* 0x0003801f02009986 */ /* 0x0001e2000c10190c */
[-C--:B------:R-:W-:Y:S01]  /*3dd0*/  ISETP.GE.AND P1, PT, R8, R29.reuse, PT ;  /* 0x0000001d0800720c */ /* 0x080fe20003f26270 */
[C---:B------:R-:W-:Y:S02]  /*3de0*/  VIADD R8, R6.reuse, 0x200 ;  /* 0x0000020006087836 */ /* 0x040fe40000000000 */
[----:B------:R-:W-:Y:S01]  /*3df0*/  VIADD R6, R6, 0x220 ;  /* 0x0000022006067836 */ /* 0x000fe20000000000 */
[----:B------:R0:W-:Y:S01]  /*3e00*/  @!P2 STG.E desc[UR12][R2.64+0x400], R23 ;  /* 0x000400170200a986 */ /* 0x0001e2000c10190c */
[----:B------:R-:W-:-:S03]  /*3e10*/  ISETP.GE.AND P2, PT, R4, R29, PT ;  /* 0x0000001d0400720c */ /* 0x000fc60003f46270 */
[----:B------:R0:W-:Y:S01]  /*3e20*/  @!P3 STG.E desc[UR12][R2.64+0x480], R19 ;  /* 0x000480130200b986 */ /* 0x0001e2000c10190c */
[----:B------:R-:W-:-:S03]  /*3e30*/  ISETP.GE.AND P3, PT, R8, R29, PT ;  /* 0x0000001d0800720c */ /* 0x000fc60003f66270 */
[----:B------:R0:W-:Y:S01]  /*3e40*/  @!P4 STG.E desc[UR12][R2.64+0x500], R21 ;  /* 0x000500150200c986 */ /* 0x0001e2000c10190c */
[----:B------:R-:W-:-:S03]  /*3e50*/  ISETP.GE.AND P4, PT, R6, R29, PT ;  /* 0x0000001d0600720c */ /* 0x000fc60003f86270 */
[----:B------:R0:W-:Y:S01]  /*3e60*/  @!P5 STG.E desc[UR12][R2.64+0x580], R17 ;  /* 0x000580110200d986 */ /* 0x0001e2000c10190c */
[----:B------:R-:W-:-:S03]  /*3e70*/  ISETP.GE.AND P5, PT, R40, R29, PT ;  /* 0x0000001d2800720c */ /* 0x000fc60003fa6270 */
[----:B------:R0:W-:Y:S04]  /*3e80*/  @!P6 STG.E desc[UR12][R2.64+0x600], R15 ;  /* 0x0006000f0200e986 */ /* 0x0001e8000c10190c */
[----:B------:R0:W-:Y:S04]  /*3e90*/  @!P0 STG.E desc[UR12][R2.64+0x680], R13 ;  /* 0x0006800d02008986 */ /* 0x0001e8000c10190c */
[----:B------:R0:W-:Y:S04]  /*3ea0*/  @!P1 STG.E desc[UR12][R2.64+0x700], R11 ;  /* 0x0007000b02009986 */ /* 0x0001e8000c10190c */
[----:B------:R0:W-:Y:S04]  /*3eb0*/  @!P2 STG.E desc[UR12][R2.64+0x780], R9 ;  /* 0x000780090200a986 */ /* 0x0001e8000c10190c */
[----:B------:R0:W-:Y:S04]  /*3ec0*/  @!P3 STG.E desc[UR12][R2.64+0x800], R7 ;  /* 0x000800070200b986 */ /* 0x0001e8000c10190c */
[----:B------:R0:W-:Y:S01]  /*3ed0*/  @!P4 STG.E desc[UR12][R2.64+0x880], R5 ;  /* 0x000880050200c986 */ /* 0x0001e2000c10190c */
[----:B------:R-:W-:Y:S05]  /*3ee0*/  @P5 EXIT ;  /* 0x000000000000594d */ /* 0x000fea0003800000 */
[----:B------:R-:W-:Y:S01]  /*3ef0*/  STG.E desc[UR12][R2.64+0x900], R25 ;  /* 0x0009001902007986 */ /* 0x000fe2000c10190c */
[----:B------:R-:W-:Y:S05]  /*3f00*/  EXIT ;  /* 0x000000000000794d */ /* 0x000fea0003800000 */
.L_x_5:
[----:B------:R-:W-:Y:S01]  /*3f10*/  BSSY B1, `(.L_x_32) ;  /* 0x0000006000017945 */ /* 0x000fe20003800000 */
[----:B------:R-:W-:Y:S01]  /*3f20*/  PLOP3.LUT P0, PT, P0, PT, PT, 0x8, 0x80 ;  /* 0x000000000080781c */ /* 0x000fe2000070e170 */
[----:B------:R-:W-:-:S12]  /*3f30*/  IMAD.MOV.U32 R8, RZ, RZ, -0x1 ;  /* 0xffffffffff087424 */ /* 0x000fd800078e00ff */
[----:B------:R-:W-:Y:S05]  /*3f40*/  WARPSYNC.COLLECTIVE R8, `(.L_x_33) ;  /* 0x0000000008087348 */ /* 0x000fea0003c00000 */
[----:B------:R-:W-:Y:S01]  /*3f50*/  VOTE.ANY P0, P0 ;  /* 0x0000000000ff7806 */ /* 0x000fe20000000100 */
[----:B------:R-:W-:-:S12]  /*3f60*/  ENDCOLLECTIVE ;  /* 0x000000000000791b */ /* 0x000fd80003800000 */
.L_x_33:
[----:B------:R-:W-:Y:S05]  /*3f70*/  BSYNC B1 ;  /* 0x0000000000017941 */ /* 0x000fea0003800000 */
.L_x_32:
[----:B------:R-:W-:Y:S05]  /*3f80*/  BRA `(.L_x_34) ;  /* 0xffffffd000087947 */ /* 0x000fea000383ffff */
.L_x_7:
[----:B------:R-:W-:Y:S01]  /*3f90*/  BSSY B1, `(.L_x_35) ;  /* 0x0000006000017945 */ /* 0x000fe20003800000 */
[----:B------:R-:W-:Y:S01]  /*3fa0*/  PLOP3.LUT P0, PT, P0, PT, PT, 0x8, 0x80 ;  /* 0x000000000080781c */ /* 0x000fe2000070e170 */
[----:B------:R-:W-:-:S12]  /*3fb0*/  IMAD.MOV.U32 R8, RZ, RZ, -0x1 ;  /* 0xffffffffff087424 */ /* 0x000fd800078e00ff */
[----:B------:R-:W-:Y:S05]  /*3fc0*/  WARPSYNC.COLLECTIVE R8, `(.L_x_36) ;  /* 0x0000000008087348 */ /* 0x000fea0003c00000 */
[----:B------:R-:W-:Y:S01]  /*3fd0*/  VOTE.ANY P0, P0 ;  /* 0x0000000000ff7806 */ /* 0x000fe20000000100 */
[----:B------:R-:W-:-:S12]  /*3fe0*/  ENDCOLLECTIVE ;  /* 0x000000000000791b */ /* 0x000fd80003800000 */
.L_x_36:
[----:B------:R-:W-:Y:S05]  /*3ff0*/  BSYNC B1 ;  /* 0x0000000000017941 */ /* 0x000fea0003800000 */
.L_x_35:
[----:B------:R-:W-:Y:S05]  /*4000*/  BRA `(.L_x_37) ;  /* 0xffffffd0000c7947 */ /* 0x000fea000383ffff */
.L_x_9:
[----:B------:R-:W0:Y:S01]  /*4010*/  S2R R45, SR_GEMASK ;  /* 0x00000000002d7919 */ /* 0x000e220000003c00 */
[----:B------:R-:W-:Y:S01]  /*4020*/  BSSY B1, `(.L_x_38) ;  /* 0x0000007000017945 */ /* 0x000fe20003800000 */
[----:B------:R-:W-:Y:S01]  /*4030*/  ISETP.NE.AND P0, PT, R14, 0x65, PT ;  /* 0x000000650e00780c */ /* 0x000fe20003f05270 */
[----:B------:R-:W-:Y:S01]  /*4040*/  IMAD.MOV.U32 R8, RZ, RZ, -0x1 ;  /* 0xffffffffff087424 */ /* 0x000fe200078e00ff */
[----:B------:R-:W-:-:S13]  /*4050*/  PLOP3.LUT P2, PT, P2, PT, PT, 0x8, 0x80 ;  /* 0x000000000080781c */ /* 0x000fda000174e170 */
[----:B0-----:R-:W-:Y:S05]  /*4060*/  WARPSYNC.COLLECTIVE R8, `(.L_x_39) ;  /* 0x0000000008087348 */ /* 0x001fea0003c00000 */
[----:B------:R-:W-:Y:S01]  /*4070*/  VOTE.ANY R8, PT, P2 ;  /* 0x0000000000087806 */ /* 0x000fe200010e0100 */
[----:B0-----:R-:W-:Y:S06]  /*4080*/  ENDCOLLECTIVE ;  /* 0x000000000000791b */ /* 0x001fec0003800000 */
.L_x_39:
[----:B------:R-:W-:Y:S05]  /*4090*/  BSYNC B1 ;  /* 0x0000000000017941 */ /* 0x000fea0003800000 */
.L_x_38:
[----:B------:R-:W-:Y:S01]  /*40a0*/  LOP3.LUT R8, R8, 0x80000000, R45, 0xec, !PT ;  /* 0x8000000008087812 */ /* 0x000fe200078eec2d */
[----:B------:R-:W-:Y:S02]  /*40b0*/  IMAD.MOV.U32 R10, RZ, RZ, 0x1 ;  /* 0x00000001ff0a7424 */ /* 0x000fe400078e00ff */
[----:B------:R-:W-:Y:S02]  /*40c0*/  VIADD R33, R44, 0x2 ;  /* 0x000000022c217836 */ /* 0x000fe40000000000 */
[----:B------:R-:W-:Y:S02]  /*40d0*/  VIADD R9, R8, 0xffffffff ;  /* 0xffffffff08097836 */ /* 0x000fe40000000000 */
[C---:B------:R-:W-:Y:S02]  /*40e0*/  VIADD R32, R44.reuse, 0x4 ;  /* 0x000000042c207836 */ /* 0x040fe40000000000 */
[----:B------:R-:W-:Y:S01]  /*40f0*/  VIADD R19, R44, 0x8 ;  /* 0x000000082c137836 */ /* 0x000fe20000000000 */
[----:B------:R-:W-:Y:S01]  /*4100*/  LOP3.LUT R38, R8, R9, RZ, 0xc, !PT ;  /* 0x0000000908267212 */ /* 0x000fe200078e0cff */
[----:B------:R-:W-:-:S02]  /*4110*/  IMAD.MOV.U32 R8, RZ, RZ, -0x1 ;  /* 0xffffffffff087424 */ /* 0x000fc400078e00ff */
[----:B------:R-:W-:-:S03]  /*4120*/  VIADD R34, R44, 0x10 ;  /* 0x000000102c227836 */ /* 0x000fc60000000000 */
[----:B------:R-:W0:Y:S02]  /*4130*/  POPC R38, R38 ;  /* 0x0000002600267309 */ /* 0x000e240000000000 */
[----:B0-----:R-:W-:-:S07]  /*4140*/  IMAD.MOV.U32 R9, RZ, RZ, R38 ;  /* 0x000000ffff097224 */ /* 0x001fce00078e0026 */
[----:B------:R-:W-:Y:S05]  /*4150*/  WARPSYNC.COLLECTIVE R8, `(.L_x_40) ;  /* 0x0000000008087348 */ /* 0x000fea0003c00000 */
[----:B------:R0:W1:Y:S02]  /*4160*/  SHFL.DOWN P2, R16, R15, R10, R9 ;  /* 0x0800000a0f107389 */ /* 0x0000640000040009 */
[----:B01----:R-:W-:Y:S05]  /*4170*/  ENDCOLLECTIVE ;  /* 0x000000000000791b */ /* 0x003fea0003800000 */
.L_x_40:
[----:B------:R-:W-:Y:S01]  /*4180*/  IMAD.MOV.U32 R10, RZ, RZ, 0x2 ;  /* 0x00000002ff0a7424 */ /* 0x000fe200078e00ff */
[----:B------:R-:W-:-:S04]  /*4190*/  ISETP.GE.AND P2, PT, R44, R38, PT ;  /* 0x000000262c00720c */ /* 0x000fc80003f46270 */
[----:B------:R-:W-:-:S05]  /*41a0*/  SEL R16, R16, RZ, !P2 ;  /* 0x000000ff10107207 */ /* 0x000fca0005000000 */
[----:B------:R-:W-:-:S04]  /*41b0*/  IMAD.IADD R17, R16, 0x1, R15 ;  /* 0x0000000110117824 */ /* 0x000fc800078e020f */
[----:B------:R-:W-:-:S07]  /*41c0*/  IMAD.MOV.U32 R15, RZ, RZ, R17 ;  /* 0x000000ffff0f7224 */ /* 0x000fce00078e0011 */
[----:B------:R-:W-:Y:S05]  /*41d0*/  WARPSYNC.COLLECTIVE R8, `(.L_x_41) ;  /* 0x0000000008087348 */ /* 0x000fea0003c00000 */
[----:B------:R0:W1:Y:S02]  /*41e0*/  SHFL.DOWN P2, R16, R15, R10, R9 ;  /* 0x0800000a0f107389 */ /* 0x0000640000040009 */
[----:B01----:R-:W-:Y:S05]  /*41f0*/  ENDCOLLECTIVE ;  /* 0x000000000000791b */ /* 0x003fea0003800000 */
.L_x_41:
[----:B------:R-:W-:Y:S01]  /*4200*/  IMAD.MOV.U32 R10, RZ, RZ, 0x4 ;  /* 0x00000004ff0a7424 */ /* 0x000fe200078e00ff */
[----:B------:R-:W-:-:S04]  /*4210*/  ISETP.GT.AND P2, PT, R33, R38, PT ;  /* 0x000000262100720c */ /* 0x000fc80003f44270 */
[----:B------:R-:W-:-:S05]  /*4220*/  SEL R16, R16, RZ, !P2 ;  /* 0x000000ff10107207 */ /* 0x000fca0005000000 */
[----:B------:R-:W-:-:S04]  /*4230*/  IMAD.IADD R35, R17, 0x1, R16 ;  /* 0x0000000111237824 */ /* 0x000fc800078e0210 */
[----:B------:R-:W-:-:S07]  /*4240*/  IMAD.MOV.U32 R15, RZ, RZ, R35 ;  /* 0x000000ffff0f7224 */ /* 0x000fce00078e0023 */
[----:B------:R-:W-:Y:S05]  /*4250*/  WARPSYNC.COLLECTIVE R8, `(.L_x_42) ;  /* 0x0000000008087348 */ /* 0x000fea0003c00000 */
[----:B------:R0:W1:Y:S02]  /*4260*/  SHFL.DOWN P2, R16, R15, R10, R9 ;  /* 0x0800000a0f107389 */ /* 0x0000640000040009 */
[----:B01----:R-:W-:Y:S05]  /*4270*/  ENDCOLLECTIVE ;  /* 0x000000000000791b */ /* 0x003fea0003800000 */
.L_x_42:
        /* <DEDUP_REMOVED lines=8> */
.L_x_43:
        /* <DEDUP_REMOVED lines=8> */
.L_x_44:
[----:B------:R-:W0:Y:S01]  /*4380*/  LDC.64 R8, c[0x0][0x390] ;  /* 0x0000e400ff087b82 */ /* 0x000e220000000a00 */
[----:B------:R-:W-:-:S04]  /*4390*/  ISETP.GT.AND P2, PT, R34, R38, PT ;  /* 0x000000262200720c */ /* 0x000fc80003f44270 */
[----:B------:R-:W-:-:S05]  /*43a0*/  SEL R16, R16, RZ, !P2 ;  /* 0x000000ff10107207 */ /* 0x000fca0005000000 */
[----:B------:R-:W-:Y:S01]  /*43b0*/  IMAD.IADD R36, R17, 0x1, R16 ;  /* 0x0000000111247824 */ /* 0x000fe200078e0210 */
[----:B0-----:R-:W-:Y:S01]  /*43c0*/  IADD3 R35, P2, PT, R8, 0x100, RZ ;  /* 0x0000010008237810 */ /* 0x001fe20007f5e0ff */
[----:B------:R-:W-:-:S04]  /*43d0*/  IMAD.MOV.U32 R8, RZ, RZ, -0x1 ;  /* 0xffffffffff087424 */ /* 0x000fc800078e00ff */
[----:B------:R-:W-:-:S08]  /*43e0*/  IMAD.X R37, RZ, RZ, R9, P2 ;  /* 0x000000ffff257224 */ /* 0x000fd000010e0609 */
[----:B------:R-:W-:Y:S05]  /*43f0*/  WARPSYNC.COLLECTIVE R8, `(.L_x_45) ;  /* 0x0000000008087348 */ /* 0x000fea0003c00000 */
[----:B------:R-:W-:Y:S01]  /*4400*/  VOTE.ALL P0, P0 ;  /* 0x0000000000ff7806 */ /* 0x000fe20000000000 */
[----:B------:R-:W-:-:S12]  /*4410*/  ENDCOLLECTIVE ;  /* 0x000000000000791b */ /* 0x000fd80003800000 */
.L_x_45:
[----:B------:R-:W-:Y:S05]  /*4420*/  BRA `(.L_x_46) ;  /* 0xffffffcc00a07947 */ /* 0x000fea000383ffff */
.L_x_11:
[----:B------:R-:W-:Y:S01]  /*4430*/  BSSY B1, `(.L_x_47) ;  /* 0x0000006000017945 */ /* 0x000fe20003800000 */
[----:B------:R-:W-:Y:S01]  /*4440*/  PLOP3.LUT P0, PT, P0, PT, PT, 0x8, 0x80 ;  /* 0x000000000080781c */ /* 0x000fe2000070e170 */
[----:B------:R-:W-:-:S12]  /*4450*/  IMAD.MOV.U32 R8, RZ, RZ, -0x1 ;  /* 0xffffffffff087424 */ /* 0x000fd800078e00ff */
[----:B------:R-:W-:Y:S05]  /*4460*/  WARPSYNC.COLLECTIVE R8, `(.L_x_48) ;  /* 0x0000000008087348 */ /* 0x000fea0003c00000 */
[----:B------:R-:W-:Y:S01]  /*4470*/  VOTE.ANY P0, P0 ;  /* 0x0000000000ff7806 */ /* 0x000fe20000000100 */
[----:B------:R-:W-:-:S12]  /*4480*/  ENDCOLLECTIVE ;  /* 0x000000000000791b */ /* 0x000fd80003800000 */
.L_x_48:
[----:B------:R-:W-:Y:S05]  /*4490*/  BSYNC B1 ;  /* 0x0000000000017941 */ /* 0x000fea0003800000 */
.L_x_47:
[----:B------:R-:W-:Y:S05]  /*44a0*/  BRA `(.L_x_49) ;  /* 0xffffffcc00b07947 */ /* 0x000fea000383ffff */
.L_x_13:
[----:B------:R-:W-:Y:S01]  /*44b0*/  BSSY B1, `(.L_x_50) ;  /* 0x0000006000017945 */ /* 0x000fe20003800000 */
[----:B------:R-:W-:Y:S01]  /*44c0*/  PLOP3.LUT P0, PT, P0, PT, PT, 0x8, 0x80 ;  /* 0x000000000080781c */ /* 0x000fe2000070e170 */
[----:B------:R-:W-:-:S12]  /*44d0*/  IMAD.MOV.U32 R8, RZ, RZ, -0x1 ;  /* 0xffffffffff087424 */ /* 0x000fd800078e00ff */
[----:B------:R-:W-:Y:S05]  /*44e0*/  WARPSYNC.COLLECTIVE R8, `(.L_x_51) ;  /* 0x0000000008087348 */ /* 0x000fea0003c00000 */
[----:B------:R-:W-:Y:S01]  /*44f0*/  VOTE.ANY P0, P0 ;  /* 0x0000000000ff7806 */ /* 0x000fe20000000100 */
[----:B------:R-:W-:-:S12]  /*4500*/  ENDCOLLECTIVE ;  /* 0x000000000000791b */ /* 0x000fd80003800000 */
.L_x_51:
[----:B------:R-:W-:Y:S05]  /*4510*/  BSYNC B1 ;  /* 0x0000000000017941 */ /* 0x000fea0003800000 */
.L_x_50:
[----:B------:R-:W-:Y:S05]  /*4520*/  BRA `(.L_x_52) ;  /* 0xffffffcc00b47947 */ /* 0x000fea000383ffff */
.L_x_15:
[----:B------:R-:W-:Y:S01]  /*4530*/  BSSY B1, `(.L_x_53) ;  /* 0x0000006000017945 */ /* 0x000fe20003800000 */
[----:B------:R-:W-:Y:S01]  /*4540*/  PLOP3.LUT P2, PT, P0, PT, PT, 0x8, 0x80 ;  /* 0x000000000080781c */ /* 0x000fe2000074e170 */
[----:B------:R-:W-:-:S12]  /*4550*/  IMAD.MOV.U32 R8, RZ, RZ, -0x1 ;  /* 0xffffffffff087424 */ /* 0x000fd800078e00ff */
[----:B------:R-:W-:Y:S05]  /*4560*/  WARPSYNC.COLLECTIVE R8, `(.L_x_54) ;  /* 0x0000000008087348 */ /* 0x000fea0003c00000 */
[----:B------:R-:W-:Y:S01]  /*4570*/  VOTE.ANY R8, PT, P2 ;  /* 0x0000000000087806 */ /* 0x000fe200010e0100 */
[----:B------:R-:W-:Y:S06]  /*4580*/  ENDCOLLECTIVE ;  /* 0x000000000000791b */ /* 0x000fec0003800000 */
.L_x_54:
[----:B------:R-:W-:Y:S05]  /*4590*/  BSYNC B1 ;  /* 0x0000000000017941 */ /* 0x000fea0003800000 */
.L_x_53:
[----:B------:R-:W-:Y:S01]  /*45a0*/  LOP3.LUT R8, R8, 0x80000000, R45, 0xec, !PT ;  /* 0x8000000008087812 */ /* 0x000fe200078eec2d */
[----:B------:R-:W-:Y:S02]  /*45b0*/  IMAD.MOV.U32 R10, RZ, RZ, 0x1 ;  /* 0x00000001ff0a7424 */ /* 0x000fe400078e00ff */
[----:B------:R-:W-:Y:S02]  /*45c0*/  VIADD R18, R18, 0xffffffe0 ;  /* 0xffffffe012127836 */ /* 0x000fe40000000000 */
[----:B------:R-:W-:-:S05]  /*45d0*/  VIADD R9, R8, 0xffffffff ;  /* 0xffffffff08097836 */ /* 0x000fca0000000000 */
[----:B------:R-:W-:Y:S01]  /*45e0*/  LOP3.LUT R17, R8, R9, RZ, 0xc, !PT ;  /* 0x0000000908117212 */ /* 0x000fe200078e0cff */
[----:B------:R-:W-:-:S03]  /*45f0*/  IMAD.MOV.U32 R8, RZ, RZ, -0x1 ;  /* 0xffffffffff087424 */ /* 0x000fc600078e00ff */
[----:B------:R0:W1:Y:S04]  /*4600*/  POPC R9, R17 ;  /* 0x0000001100097309 */ /* 0x0000680000000000 */
[----:B01----:R-:W-:Y:S05]  /*4610*/  WARPSYNC.COLLECTIVE R8, `(.L_x_55) ;  /* 0x0000000008087348 */ /* 0x003fea0003c00000 */
[----:B-1----:R1:W2:Y:S02]  /*4620*/  SHFL.DOWN P2, R16, R15, R10, R9 ;  /* 0x0800000a0f107389 */ /* 0x0022a40000040009 */
[----:B012---:R-:W-:Y:S05]  /*4630*/  ENDCOLLECTIVE ;  /* 0x000000000000791b */ /* 0x007fea0003800000 */
.L_x_55:
[----:B------:R-:W-:Y:S01]  /*4640*/  ISETP.GE.AND P0, PT, R44, R9, PT ;  /* 0x000000092c00720c */ /* 0x000fe20003f06270 */
[----:B------:R-:W-:-:S03]  /*4650*/  IMAD.MOV.U32 R10, RZ, RZ, 0x2 ;  /* 0x00000002ff0a7424 */ /* 0x000fc600078e00ff */
[----:B------:R-:W-:Y:S02]  /*4660*/  SEL R16, R16, RZ, !P0 ;  /* 0x000000ff10107207 */ /* 0x000fe40004000000 */
[----:B------:R-:W-:-:S03]  /*4670*/  ISETP.GT.AND P0, PT, R33, R9, PT ;  /* 0x000000092100720c */ /* 0x000fc60003f04270 */
[----:B------:R-:W-:-:S10]  /*4680*/  IMAD.IADD R15, R16, 0x1, R15 ;  /* 0x00000001100f7824 */ /* 0x000fd400078e020f */
[----:B------:R-:W-:Y:S05]  /*4690*/  WARPSYNC.COLLECTIVE R8, `(.L_x_56) ;  /* 0x0000000008087348 */ /* 0x000fea0003c00000 */
[----:B------:R0:W1:Y:S02]  /*46a0*/  SHFL.DOWN P2, R16, R15, R10, R9 ;  /* 0x0800000a0f107389 */ /* 0x0000640000040009 */
[----:B01----:R-:W-:Y:S05]  /*46b0*/  ENDCOLLECTIVE ;  /* 0x000000000000791b */ /* 0x003fea0003800000 */
.L_x_56:
[----:B------:R-:W-:Y:S01]  /*46c0*/  IMAD.MOV.U32 R10, RZ, RZ, 0x4 ;  /* 0x00000004ff0a7424 */ /* 0x000fe200078e00ff */
[----:B------:R-:W-:Y:S02]  /*46d0*/  SEL R16, R16, RZ, !P0 ;  /* 0x000000ff10107207 */ /* 0x000fe40004000000 */
[----:B------:R-:W-:-:S03]  /*46e0*/  ISETP.GT.AND P0, PT, R32, R9, PT ;  /* 0x000000092000720c */ /* 0x000fc60003f04270 */
[----:B------:R-:W-:-:S10]  /*46f0*/  IMAD.IADD R15, R15, 0x1, R16 ;  /* 0x000000010f0f7824 */ /* 0x000fd400078e0210 */
[----:B------:R-:W-:Y:S05]  /*4700*/  WARPSYNC.COLLECTIVE R8, `(.L_x_57) ;  /* 0x0000000008087348 */ /* 0x000fea0003c00000 */
[----:B------:R0:W1:Y:S02]  /*4710*/  SHFL.DOWN P2, R16, R15, R10, R9 ;  /* 0x0800000a0f107389 */ /* 0x0000640000040009 */
[----:B01----:R-:W-:Y:S05]  /*4720*/  ENDCOLLECTIVE ;  /* 0x000000000000791b */ /* 0x003fea0003800000 */
.L_x_57:
[----:B------:R-:W-:Y:S01]  /*4730*/  IMAD.MOV.U32 R10, RZ, RZ, 0x8 ;  /* 0x00000008ff0a7424 */ /* 0x000fe200078e00ff */
[----:B------:R-:W-:Y:S02]  /*4740*/  SEL R16, R16, RZ, !P0 ;  /* 0x000000ff10107207 */ /* 0x000fe40004000000 */
[----:B------:R-:W-:-:S03]  /*4750*/  ISETP.GT.AND P0, PT, R19, R9, PT ;  /* 0x000000091300720c */ /* 0x000fc60003f04270 */
[----:B------:R-:W-:-:S10]  /*4760*/  IMAD.IADD R15, R15, 0x1, R16 ;  /* 0x000000010f0f7824 */ /* 0x000fd400078e0210 */
[----:B------:R-:W-:Y:S05]  /*4770*/  WARPSYNC.COLLECTIVE R8, `(.L_x_58) ;  /* 0x0000000008087348 */ /* 0x000fea0003c00000 */
[----:B------:R0:W1:Y:S02]  /*4780*/  SHFL.DOWN P2, R16, R15, R10, R9 ;  /* 0x0800000a0f107389 */ /* 0x0000640000040009 */
[----:B01----:R-:W-:Y:S05]  /*4790*/  ENDCOLLECTIVE ;  /* 0x000000000000791b */ /* 0x003fea0003800000 */
.L_x_58:
[----:B------:R-:W-:Y:S01]  /*47a0*/  IMAD.MOV.U32 R10, RZ, RZ, 0x10 ;  /* 0x00000010ff0a7424 */ /* 0x000fe200078e00ff */
[----:B------:R-:W-:Y:S02]  /*47b0*/  SEL R16, R16, RZ, !P0 ;  /* 0x000000ff10107207 */ /* 0x000fe40004000000 */
[----:B------:R-:W-:-:S03]  /*47c0*/  ISETP.GT.AND P0, PT, R34, R9, PT ;  /* 0x000000092200720c */ /* 0x000fc60003f04270 */
[----:B------:R-:W-:-:S10]  /*47d0*/  IMAD.IADD R15, R15, 0x1, R16 ;  /* 0x000000010f0f7824 */ /* 0x000fd400078e0210 */
[----:B------:R-:W-:Y:S05]  /*47e0*/  WARPSYNC.COLLECTIVE R8, `(.L_x_59) ;  /* 0x0000000008087348 */ /* 0x000fea0003c00000 */
[----:B------:R0:W1:Y:S02]  /*47f0*/  SHFL.DOWN P2, R16, R15, R10, R9 ;  /* 0x0800000a0f107389 */ /* 0x0000640000040009 */
[----:B01----:R-:W-:Y:S05]  /*4800*/  ENDCOLLECTIVE ;  /* 0x000000000000791b */ /* 0x003fea0003800000 */
.L_x_59:
[----:B------:R-:W-:Y:S02]  /*4810*/  SEL R16, R16, RZ, !P0 ;  /* 0x000000ff10107207 */ /* 0x000fe40004000000 */
[----:B------:R-:W-:Y:S02]  /*4820*/  ISETP.NE.AND P0, PT, R14, 0x65, PT ;  /* 0x000000650e00780c */ /* 0x000fe40003f05270 */
[----:B------:R-:W-:-:S11]  /*4830*/  IADD3 R36, PT, PT, R15, R16, R36 ;  /* 0x000000100f247210 */ /* 0x000fd60007ffe024 */
[----:B------:R-:W-:Y:S05]  /*4840*/  WARPSYNC.COLLECTIVE R8, `(.L_x_60) ;  /* 0x0000000008087348 */ /* 0x000fea0003c00000 */
[----:B------:R-:W-:Y:S01]  /*4850*/  VOTE.ALL P0, P0 ;  /* 0x0000000000ff7806 */ /* 0x000fe20000000000 */
[----:B------:R-:W-:-:S12]  /*4860*/  ENDCOLLECTIVE ;  /* 0x000000000000791b */ /* 0x000fd80003800000 */
.L_x_60:
[----:B------:R-:W-:Y:S05]  /*4870*/  BRA `(.L_x_61) ;  /* 0xffffffcc00607947 */ /* 0x000fea000383ffff */
.L_x_20:
[----:B------:R-:W-:Y:S01]  /*4880*/  BSSY B0, `(.L_x_62) ;  /* 0x0000006000007945 */ /* 0x000fe20003800000 */
[----:B------:R-:W-:Y:S01]  /*4890*/  PLOP3.LUT P0, PT, P0, PT, PT, 0x8, 0x80 ;  /* 0x000000000080781c */ /* 0x000fe2000070e170 */
[----:B------:R-:W-:-:S12]  /*48a0*/  IMAD.MOV.U32 R8, RZ, RZ, -0x1 ;  /* 0xffffffffff087424 */ /* 0x000fd800078e00ff */
[----:B------:R-:W-:Y:S05]  /*48b0*/  WARPSYNC.COLLECTIVE R8, `(.L_x_63) ;  /* 0x0000000008087348 */ /* 0x000fea0003c00000 */
[----:B------:R-:W-:Y:S01]  /*48c0*/  VOTE.ANY P0, P0 ;  /* 0x0000000000ff7806 */ /* 0x000fe20000000100 */
[----:B------:R-:W-:-:S12]  /*48d0*/  ENDCOLLECTIVE ;  /* 0x000000000000791b */ /* 0x000fd80003800000 */
.L_x_63:
[----:B------:R-:W-:Y:S05]  /*48e0*/  BSYNC B0 ;  /* 0x0000000000007941 */ /* 0x000fea0003800000 */
.L_x_62:
[----:B------:R-:W-:Y:S05]  /*48f0*/  BRA `(.L_x_64) ;  /* 0xffffffe400787947 */ /* 0x000fea000383ffff */
.L_x_22:
[----:B------:R-:W-:Y:S01]  /*4900*/  BSSY B0, `(.L_x_65) ;  /* 0x0000006000007945 */ /* 0x000fe20003800000 */
[----:B------:R-:W-:Y:S01]  /*4910*/  PLOP3.LUT P0, PT, P0, PT, PT, 0x8, 0x80 ;  /* 0x000000000080781c */ /* 0x000fe2000070e170 */
[----:B------:R-:W-:-:S12]  /*4920*/  IMAD.MOV.U32 R8, RZ, RZ, -0x1 ;  /* 0xffffffffff087424 */ /* 0x000fd800078e00ff */
[----:B------:R-:W-:Y:S05]  /*4930*/  WARPSYNC.COLLECTIVE R8, `(.L_x_66) ;  /* 0x0000000008087348 */ /* 0x000fea0003c00000 */
[----:B------:R-:W-:Y:S01]  /*4940*/  VOTE.ANY P0, P0 ;  /* 0x0000000000ff7806 */ /* 0x000fe20000000100 */
[----:B------:R-:W-:-:S12]  /*4950*/  ENDCOLLECTIVE ;  /* 0x000000000000791b */ /* 0x000fd80003800000 */
.L_x_66:
[----:B------:R-:W-:Y:S05]  /*4960*/  BSYNC B0 ;  /* 0x0000000000007941 */ /* 0x000fea0003800000 */
.L_x_65:
[----:B------:R-:W-:Y:S05]  /*4970*/  BRA `(.L_x_67) ;  /* 0xffffffe4007c7947 */ /* 0x000fea000383ffff */
.L_x_24:
        /* <DEDUP_REMOVED lines=8> */
.L_x_69:
[----:B------:R-:W-:Y:S05]  /*4a00*/  BSYNC B0 ;  /* 0x0000000000007941 */ /* 0x000fea0003800000 */
.L_x_68:
[----:B------:R-:W-:Y:S01]  /*4a10*/  LOP3.LUT R8, R8, 0x80000000, R42, 0xec, !PT ;  /* 0x8000000008087812 */ /* 0x000fe200078eec2a */
[----:B------:R-:W-:Y:S02]  /*4a20*/  IMAD.MOV.U32 R10, RZ, RZ, 0x1 ;  /* 0x00000001ff0a7424 */ /* 0x000fe400078e00ff */
[----:B------:R-:W-:Y:S02]  /*4a30*/  VIADD R19, R35, 0x2 ;  /* 0x0000000223137836 */ /* 0x000fe40000000000 */
[----:B------:R-:W-:-:S05]  /*4a40*/  VIADD R9, R8, 0xffffffff ;  /* 0xffffffff08097836 */ /* 0x000fca0000000000 */
[----:B------:R-:W-:Y:S01]  /*4a50*/  LOP3.LUT R38, R8, R9, RZ, 0xc, !PT ;  /* 0x0000000908267212 */ /* 0x000fe200078e0cff */
[----:B------:R-:W-:-:S05]  /*4a60*/  IMAD.MOV.U32 R8, RZ, RZ, -0x1 ;  /* 0xffffffffff087424 */ /* 0x000fca00078e00ff */
[----:B------:R-:W0:Y:S02]  /*4a70*/  POPC R38, R38 ;  /* 0x0000002600267309 */ /* 0x000e240000000000 */
[----:B0-----:R-:W-:Y:S01]  /*4a80*/  IMAD.MOV.U32 R9, RZ, RZ, R38 ;  /* 0x000000ffff097224 */ /* 0x001fe200078e0026 */
[----:B------:R-:W-:-:S13]  /*4a90*/  ISETP.GT.AND P3, PT, R19, R38, PT ;  /* 0x000000261300720c */ /* 0x000fda0003f64270 */
[----:B------:R-:W-:Y:S05]  /*4aa0*/  WARPSYNC.COLLECTIVE R8, `(.L_x_70) ;  /* 0x0000000008087348 */ /* 0x000fea0003c00000 */
[----:B------:R0:W1:Y:S02]  /*4ab0*/  SHFL.DOWN P2, R16, R15, R10, R9 ;  /* 0x0800000a0f107389 */ /* 0x0000640000040009 */
[----:B01----:R-:W-:Y:S05]  /*4ac0*/  ENDCOLLECTIVE ;  /* 0x000000000000791b */ /* 0x003fea0003800000 */
.L_x_70:
        /* <DEDUP_REMOVED lines=8> */
.L_x_71:
[----:B------:R-:W-:Y:S01]  /*4b50*/  IMAD.MOV.U32 R10, RZ, RZ, 0x4 ;  /* 0x00000004ff0a7424 */ /* 0x000fe200078e00ff */
[----:B------:R-:W-:-:S05]  /*4b60*/  SEL R16, R16, RZ, !P3 ;  /* 0x000000ff10107207 */ /* 0x000fca0005800000 */
[----:B------:R-:W-:Y:S02]  /*4b70*/  IMAD.IADD R19, R17, 0x1, R16 ;  /* 0x0000000111137824 */ /* 0x000fe400078e0210 */
[----:B------:R-:W-:Y:S02]  /*4b80*/  VIADD R17, R35, 0x4 ;  /* 0x0000000423117836 */ /* 0x000fe40000000000 */
[----:B------:R-:W-:-:S03]  /*4b90*/  IMAD.MOV.U32 R15, RZ, RZ, R19 ;  /* 0x000000ffff0f7224 */ /* 0x000fc600078e0013 */
[----:B------:R-:W-:Y:S01]  /*4ba0*/  ISETP.GT.AND P3, PT, R17, R38, PT ;  /* 0x000000261100720c */ /* 0x000fe20003f64270 */
[----:B------:R-:W-:-:S12]  /*4bb0*/  VIADD R17, R35, 0x8 ;  /* 0x0000000823117836 */ /* 0x000fd80000000000 */
[----:B------:R-:W-:Y:S05]  /*4bc0*/  WARPSYNC.COLLECTIVE R8, `(.L_x_72) ;  /* 0x0000000008087348 */ /* 0x000fea0003c00000 */
[----:B------:R0:W1:Y:S02]  /*4bd0*/  SHFL.DOWN P2, R16, R15, R10, R9 ;  /* 0x0800000a0f107389 */ /* 0x0000640000040009 */
[----:B01----:R-:W-:Y:S05]  /*4be0*/  ENDCOLLECTIVE ;  /* 0x000000000000791b */ /* 0x003fea0003800000 */
.L_x_72:
[----:B------:R-:W-:Y:S01]  /*4bf0*/  IMAD.MOV.U32 R10, RZ, RZ, 0x8 ;  /* 0x00000008ff0a7424 */ /* 0x000fe200078e00ff */
[----:B------:R-:W-:Y:S02]  /*4c00*/  SEL R16, R16, RZ, !P3 ;  /* 0x000000ff10107207 */ /* 0x000fe40005800000 */
[----:B------:R-:W-:-:S03]  /*4c10*/  ISETP.GT.AND P3, PT, R17, R38, PT ;  /* 0x000000261100720c */ /* 0x000fc60003f64270 */
[----:B------:R-:W-:Y:S02]  /*4c20*/  IMAD.IADD R37, R19, 0x1, R16 ;  /* 0x0000000113257824 */ /* 0x000fe400078e0210 */
[----:B------:R-:W-:Y:S02]  /*4c30*/  VIADD R19, R35, 0x10 ;  /* 0x0000001023137836 */ /* 0x000fe40000000000 */
[----:B------:R-:W-:-:S07]  /*4c40*/  IMAD.MOV.U32 R15, RZ, RZ, R37 ;  /* 0x000000ffff0f7224 */ /* 0x000fce00078e0025 */
[----:B------:R-:W-:Y:S05]  /*4c50*/  WARPSYNC.COLLECTIVE R8, `(.L_x_73) ;  /* 0x0000000008087348 */ /* 0x000fea0003c00000 */
[----:B------:R0:W1:Y:S02]  /*4c60*/  SHFL.DOWN P2, R16, R15, R10, R9 ;  /* 0x0800000a0f107389 */ /* 0x0000640000040009 */
[----:B01----:R-:W-:Y:S05]  /*4c70*/  ENDCOLLECTIVE ;  /* 0x000000000000791b */ /* 0x003fea0003800000 */
.L_x_73:
[----:B------:R-:W-:Y:S01]  /*4c80*/  IMAD.MOV.U32 R10, RZ, RZ, 0x10 ;  /* 0x00000010ff0a7424 */ /* 0x000fe200078e00ff */
[----:B------:R-:W-:-:S05]  /*4c90*/  SEL R16, R16, RZ, !P3 ;  /* 0x000000ff10107207 */ /* 0x000fca0005800000 */
[----:B------:R-:W-:-:S04]  /*4ca0*/  IMAD.IADD R17, R37, 0x1, R16 ;  /* 0x0000000125117824 */ /* 0x000fc800078e0210 */
[----:B------:R-:W-:-:S07]  /*4cb0*/  IMAD.MOV.U32 R15, RZ, RZ, R17 ;  /* 0x000000ffff0f7224 */ /* 0x000fce00078e0011 */
[----:B------:R-:W-:Y:S05]  /*4cc0*/  WARPSYNC.COLLECTIVE R8, `(.L_x_74) ;  /* 0x0000000008087348 */ /* 0x000fea0003c00000 */
[----:B------:R0:W1:Y:S02]  /*4cd0*/  SHFL.DOWN P2, R16, R15, R10, R9 ;  /* 0x0800000a0f107389 */ /* 0x0000640000040009 */
[----:B01----:R-:W-:Y:S05]  /*4ce0*/  ENDCOLLECTIVE ;  /* 0x000000000000791b */ /* 0x003fea0003800000 */
.L_x_74:
        /* <DEDUP_REMOVED lines=10> */
.L_x_75:
[----:B------:R-:W-:Y:S05]  /*4d90*/  BRA `(.L_x_76) ;  /* 0xffffffe400107947 */ /* 0x000fea000383ffff */
.L_x_26:
[----:B------:R-:W-:Y:S01]  /*4da0*/  BSSY B0, `(.L_x_77) ;  /* 0x0000006000007945 */ /* 0x000fe20003800000 */
[----:B------:R-:W-:Y:S01]  /*4db0*/  PLOP3.LUT P0, PT, P0, PT, PT, 0x8, 0x80 ;  /* 0x000000000080781c */ /* 0x000fe2000070e170 */
[----:B------:R-:W-:-:S12]  /*4dc0*/  IMAD.MOV.U32 R8, RZ, RZ, -0x1 ;  /* 0xffffffffff087424 */ /* 0x000fd800078e00ff */
[----:B------:R-:W-:Y:S05]  /*4dd0*/  WARPSYNC.COLLECTIVE R8, `(.L_x_78) ;  /* 0x0000000008087348 */ /* 0x000fea0003c00000 */
[----:B------:R-:W-:Y:S01]  /*4de0*/  VOTE.ANY P0, P0 ;  /* 0x0000000000ff7806 */ /* 0x000fe20000000100 */
[----:B------:R-:W-:-:S12]  /*4df0*/  ENDCOLLECTIVE ;  /* 0x000000000000791b */ /* 0x000fd80003800000 */
.L_x_78:
[----:B------:R-:W-:Y:S05]  /*4e00*/  BSYNC B0 ;  /* 0x0000000000007941 */ /* 0x000fea0003800000 */
.L_x_77:
[----:B------:R-:W-:Y:S05]  /*4e10*/  BRA `(.L_x_79) ;  /* 0xffffffe400207947 */ /* 0x000fea000383ffff */
.L_x_28:
[----:B------:R-:W-:Y:S01]  /*4e20*/  BSSY B0, `(.L_x_80) ;  /* 0x0000006000007945 */ /* 0x000fe20003800000 */
[----:B------:R-:W-:Y:S01]  /*4e30*/  PLOP3.LUT P0, PT, P0, PT, PT, 0x8, 0x80 ;  /* 0x000000000080781c */ /* 0x000fe2000070e170 */
[----:B------:R-:W-:-:S12]  /*4e40*/  IMAD.MOV.U32 R8, RZ, RZ, -0x1 ;  /* 0xffffffffff087424 */ /* 0x000fd800078e00ff */
[----:B------:R-:W-:Y:S05]  /*4e50*/  WARPSYNC.COLLECTIVE R8, `(.L_x_81) ;  /* 0x0000000008087348 */ /* 0x000fea0003c00000 */
[----:B------:R-:W-:Y:S01]  /*4e60*/  VOTE.ANY P0, P0 ;  /* 0x0000000000ff7806 */ /* 0x000fe20000000100 */
[----:B------:R-:W-:-:S12]  /*4e70*/  ENDCOLLECTIVE ;  /* 0x000000000000791b */ /* 0x000fd80003800000 */
.L_x_81:
[----:B------:R-:W-:Y:S05]  /*4e80*/  BSYNC B0 ;  /* 0x0000000000007941 */ /* 0x000fea0003800000 */
.L_x_80:
[----:B------:R-:W-:Y:S05]  /*4e90*/  BRA `(.L_x_82) ;  /* 0xffffffe400247947 */ /* 0x000fea000383ffff */
.L_x_30:
[----:B------:R-:W-:Y:S01]  /*4ea0*/  BSSY B0, `(.L_x_83) ;  /* 0x0000006000007945 */ /* 0x000fe20003800000 */
[----:B------:R-:W-:Y:S01]  /*4eb0*/  PLOP3.LUT P2, PT, P0, PT, PT, 0x8, 0x80 ;  /* 0x000000000080781c */ /* 0x000fe2000074e170 */
[----:B------:R-:W-:-:S12]  /*4ec0*/  IMAD.MOV.U32 R8, RZ, RZ, -0x1 ;  /* 0xffffffffff087424 */ /* 0x000fd800078e00ff */
[----:B------:R-:W-:Y:S05]  /*4ed0*/  WARPSYNC.COLLECTIVE R8, `(.L_x_84) ;  /* 0x0000000008087348 */ /* 0x000fea0003c00000 */
[----:B------:R-:W-:Y:S01]  /*4ee0*/  VOTE.ANY R8, PT, P2 ;  /* 0x0000000000087806 */ /* 0x000fe200010e0100 */
[----:B------:R-:W-:Y:S06]  /*4ef0*/  ENDCOLLECTIVE ;  /* 0x000000000000791b */ /* 0x000fec0003800000 */
.L_x_84:
[----:B------:R-:W-:Y:S05]  /*4f00*/  BSYNC B0 ;  /* 0x0000000000007941 */ /* 0x000fea0003800000 */
.L_x_83:
        /* <DEDUP_REMOVED lines=10> */
.L_x_85:
[----:B------:R-:W-:Y:S01]  /*4fb0*/  ISETP.GE.AND P0, PT, R35, R9, PT ;  /* 0x000000092300720c */ /* 0x000fe20003f06270 */
[----:B------:R-:W-:-:S03]  /*4fc0*/  IMAD.MOV.U32 R10, RZ, RZ, 0x2 ;  /* 0x00000002ff0a7424 */ /* 0x000fc600078e00ff */
[----:B------:R-:W-:-:S05]  /*4fd0*/  SEL R16, R16, RZ, !P0 ;  /* 0x000000ff10107207 */ /* 0x000fca0004000000 */
[----:B------:R-:W-:Y:S02]  /*4fe0*/  IMAD.IADD R44, R16, 0x1, R15 ;  /* 0x00000001102c7824 */ /* 0x000fe400078e020f */
[----:B------:R-:W-:Y:S02]  /*4ff0*/  VIADD R16, R35, 0x2 ;  /* 0x0000000223107836 */ /* 0x000fe40000000000 */
[----:B------:R-:W-:-:S03]  /*5000*/  IMAD.MOV.U32 R15, RZ, RZ, R44 ;  /* 0x000000ffff0f7224 */ /* 0x000fc600078e002c */
[----:B------:R-:W-:-:S13]  /*5010*/  ISETP.GT.AND P0, PT, R16, R9, PT ;  /* 0x000000091000720c */ /* 0x000fda0003f04270 */
[----:B------:R-:W-:Y:S05]  /*5020*/  WARPSYNC.COLLECTIVE R8, `(.L_x_86) ;  /* 0x0000000008087348 */ /* 0x000fea0003c00000 */
[----:B------:R0:W1:Y:S02]  /*5030*/  SHFL.DOWN P2, R16, R15, R10, R9 ;  /* 0x0800000a0f107389 */ /* 0x0000640000040009 */
[----:B01----:R-:W-:Y:S05]  /*5040*/  ENDCOLLECTIVE ;  /* 0x000000000000791b */ /* 0x003fea0003800000 */
.L_x_86:
[----:B------:R-:W-:Y:S01]  /*5050*/  IMAD.MOV.U32 R10, RZ, RZ, 0x4 ;  /* 0x00000004ff0a7424 */ /* 0x000fe200078e00ff */
[----:B------:R-:W-:Y:S01]  /*5060*/  SEL R17, R16, RZ, !P0 ;  /* 0x000000ff10117207 */ /* 0x000fe20004000000 */
[----:B------:R-:W-:-:S04]  /*5070*/  VIADD R16, R35, 0x4 ;  /* 0x0000000423107836 */ /* 0x000fc80000000000 */
[----:B------:R-:W-:Y:S01]  /*5080*/  IMAD.IADD R17, R44, 0x1, R17 ;  /* 0x000000012c117824 */ /* 0x000fe200078e0211 */
[----:B------:R-:W-:-:S03]  /*5090*/  ISETP.GT.AND P0, PT, R16, R9, PT ;  /* 0x000000091000720c */ /* 0x000fc60003f04270 */
[----:B------:R-:W-:-:S10]  /*50a0*/  IMAD.MOV.U32 R15, RZ, RZ, R17 ;  /* 0x000000ffff0f7224 */ /* 0x000fd400078e0011 */
[----:B------:R-:W-:Y:S05]  /*50b0*/  WARPSYNC.COLLECTIVE R8, `(.L_x_87) ;  /* 0x0000000008087348 */ /* 0x000fea0003c00000 */
[----:B------:R0:W1:Y:S02]  /*50c0*/  SHFL.DOWN P2, R16, R15, R10, R9 ;  /* 0x0800000a0f107389 */ /* 0x0000640000040009 */
[----:B01----:R-:W-:Y:S05]  /*50d0*/  ENDCOLLECTIVE ;  /* 0x000000000000791b */ /* 0x003fea0003800000 */
.L_x_87:
[----:B------:R-:W-:Y:S01]  /*50e0*/  IMAD.MOV.U32 R10, RZ, RZ, 0x8 ;  /* 0x00000008ff0a7424 */ /* 0x000fe200078e00ff */
[----:B------:R-:W-:-:S05]  /*50f0*/  SEL R16, R16, RZ, !P0 ;  /* 0x000000ff10107207 */ /* 0x000fca0004000000 */
[----:B------:R-:W-:Y:S02]  /*5100*/  IMAD.IADD R45, R17, 0x1, R16 ;  /* 0x00000001112d7824 */ /* 0x000fe400078e0210 */
[C---:B------:R-:W-:Y:S02]  /*5110*/  VIADD R16, R35.reuse, 0x8 ;  /* 0x0000000823107836 */ /* 0x040fe40000000000 */
[----:B------:R-:W-:Y:S02]  /*5120*/  IMAD.MOV.U32 R15, RZ, RZ, R45 ;  /* 0x000000ffff0f7224 */ /* 0x000fe400078e002d */
[----:B------:R-:W-:Y:S01]  /*5130*/  VIADD R17, R35, 0x10 ;  /* 0x0000001023117836 */ /* 0x000fe20000000000 */
[----:B------:R-:W-:-:S13]  /*5140*/  ISETP.GT.AND P0, PT, R16, R9, PT ;  /* 0x000000091000720c */ /* 0x000fda0003f04270 */
[----:B------:R-:W-:Y:S05]  /*5150*/  WARPSYNC.COLLECTIVE R8, `(.L_x_88) ;  /* 0x0000000008087348 */ /* 0x000fea0003c00000 */
[----:B------:R0:W1:Y:S02]  /*5160*/  SHFL.DOWN P2, R16, R15, R10, R9 ;  /* 0x0800000a0f107389 */ /* 0x0000640000040009 */
[----:B01----:R-:W-:Y:S05]  /*5170*/  ENDCOLLECTIVE ;  /* 0x000000000000791b */ /* 0x003fea0003800000 */
.L_x_88:
[----:B------:R-:W-:Y:S01]  /*5180*/  IMAD.MOV.U32 R10, RZ, RZ, 0x10 ;  /* 0x00000010ff0a7424 */ /* 0x000fe200078e00ff */
[----:B------:R-:W-:Y:S02]  /*5190*/  SEL R16, R16, RZ, !P0 ;  /* 0x000000ff10107207 */ /* 0x000fe40004000000 */
[----:B------:R-:W-:-:S03]  /*51a0*/  ISETP.GT.AND P0, PT, R17, R9, PT ;  /* 0x000000091100720c */ /* 0x000fc60003f04270 */
[----:B------:R-:W-:-:S04]  /*51b0*/  IMAD.IADD R44, R45, 0x1, R16 ;  /* 0x000000012d2c7824 */ /* 0x000fc800078e0210 */
[----:B------:R-:W-:-:S07]  /*51c0*/  IMAD.MOV.U32 R15, RZ, RZ, R44 ;  /* 0x000000ffff0f7224 */ /* 0x000fce00078e002c */
[----:B------:R-:W-:Y:S05]  /*51d0*/  WARPSYNC.COLLECTIVE R8, `(.L_x_89) ;  /* 0x0000000008087348 */ /* 0x000fea0003c00000 */
[----:B------:R0:W1:Y:S02]  /*51e0*/  SHFL.DOWN P2, R16, R15, R10, R9 ;  /* 0x0800000a0f107389 */ /* 0x0000640000040009 */
[----:B01----:R-:W-:Y:S05]  /*51f0*/  ENDCOLLECTIVE ;  /* 0x000000000000791b */ /* 0x003fea0003800000 */
.L_x_89:
[----:B------:R-:W-:Y:S02]  /*5200*/  SEL R16, R16, RZ, !P0 ;  /* 0x000000ff10107207 */ /* 0x000fe40004000000 */
[----:B------:R-:W-:Y:S02]  /*5210*/  ISETP.NE.AND P0, PT, R14, 0x65, PT ;  /* 0x000000650e00780c */ /* 0x000fe40003f05270 */
[----:B------:R-:W-:-:S11]  /*5220*/  IADD3 R19, PT, PT, R44, R16, R19 ;  /* 0x000000102c137210 */ /* 0x000fd60007ffe013 */
[----:B------:R-:W-:Y:S05]  /*5230*/  WARPSYNC.COLLECTIVE R8, `(.L_x_90) ;  /* 0x0000000008087348 */ /* 0x000fea0003c00000 */
[----:B------:R-:W-:Y:S01]  /*5240*/  VOTE.ALL P0, P0 ;  /* 0x0000000000ff7806 */ /* 0x000fe20000000000 */
[----:B------:R-:W-:-:S12]  /*5250*/  ENDCOLLECTIVE ;  /* 0x000000000000791b */ /* 0x000fd80003800000 */
.L_x_90:
[----:B------:R-:W-:Y:S05]  /*5260*/  BRA `(.L_x_91) ;  /* 0xffffffe000c07947 */ /* 0x000fea000383ffff */
.L_x_92:
[----:B------:R-:W-:-:S00]  /*5270*/  BRA `(.L_x_92) ;  /* 0xfffffffc00fc7947 */ /* 0x000fc0000383ffff */
[----:B------:R-:W-:-:S00]  /*5280*/  NOP ;  /* 0x0000000000007918 */ /* 0x000fc00000000000 */
[----:B------:R-:W-:-:S00]  /*5290*/  NOP ;  /* 0x0000000000007918 */ /* 0x000fc00000000000 */
[----:B------:R-:W-:-:S00]  /*52a0*/  NOP ;  /* 0x0000000000007918 */ /* 0x000fc00000000000 */
[----:B------:R-:W-:-:S00]  /*52b0*/  NOP ;  /* 0x0000000000007918 */ /* 0x000fc00000000000 */
[----:B------:R-:W-:-:S00]  /*52c0*/  NOP ;  /* 0x0000000000007918 */ /* 0x000fc00000000000 */
[----:B------:R-:W-:-:S00]  /*52d0*/  NOP ;  /* 0x0000000000007918 */ /* 0x000fc00000000000 */
[----:B------:R-:W-:-:S00]  /*52e0*/  NOP ;  /* 0x0000000000007918 */ /* 0x000fc00000000000 */
[----:B------:R-:W-:-:S00]  /*52f0*/  NOP ;  /* 0x0000000000007918 */ /* 0x000fc00000000000 */
.L_x_439:


//--------------------- .text._ZN3cub18CUB_300001_SM_10006detail4scan16DeviceScanKernelINS2_10policy_hubIjjjjN4cuda3std3__44plusIvEEE10Policy1000EN6thrust24THRUST_300001_SM_1000_NS6detail15normal_iteratorINSD_10device_ptrIjEEEESI_NS0_13ScanTileStateIjLb1EEES9_NS0_8NullTypeEjjLb0ESL_EEvT0_T1_T2_iT3_T4_T5_ --------------------------
	.section	.text._ZN3cub18CUB_300001_SM_10006detail4scan16DeviceScanKernelINS2_10policy_hubIjjjjN4cuda3std3__44plusIvEEE10Policy1000EN6thrust24THRUST_300001_SM_1000_NS6detail15normal_iteratorINSD_10device_ptrIjEEEESI_NS0_13ScanTileStateIjLb1EEES9_NS0_8NullTypeEjjLb0ESL_EEvT0_T1_T2_iT3_T4_T5_,"ax",@progbits
	.align	128
        .global         _ZN3cub18CUB_300001_SM_10006detail4scan16DeviceScanKernelINS2_10policy_hubIjjjjN4cuda3std3__44plusIvEEE10Policy1000EN6thrust24THRUST_300001_SM_1000_NS6detail15normal_iteratorINSD_10device_ptrIjEEEESI_NS0_13ScanTileStateIjLb1EEES9_NS0_8NullTypeEjjLb0ESL_EEvT0_T1_T2_iT3_T4_T5_
        .type           _ZN3cub18CUB_300001_SM_10006detail4scan16DeviceScanKernelINS2_10policy_hubIjjjjN4cuda3std3__44plusIvEEE10Policy1000EN6thrust24THRUST_300001_SM_1000_NS6detail15normal_iteratorINSD_10device_ptrIjEEEESI_NS0_13ScanTileStateIjLb1EEES9_NS0_8NullTypeEjjLb0ESL_EEvT0_T1_T2_iT3_T4_T5_,@function
        .size           _ZN3cub18CUB_300001_SM_10006detail4scan16DeviceScanKernelINS2_10policy_hubIjjjjN4cuda3std3__44plusIvEEE10Policy1000EN6thrust24THRUST_300001_SM_1000_NS6detail15normal_iteratorINSD_10device_ptrIjEEEESI_NS0_13ScanTileStateIjLb1EEES9_NS0_8NullTypeEjjLb0ESL_EEvT0_T1_T2_iT3_T4_T5_,(.L_x_440 - _ZN3cub18CUB_300001_SM_10006detail4scan16DeviceScanKernelINS2_10policy_hubIjjjjN4cuda3std3__44plusIvEEE10Policy1000EN6thrust24THRUST_300001_SM_1000_NS6detail15normal_iteratorINSD_10device_ptrIjEEEESI_NS0_13ScanTileStateIjLb1EEES9_NS0_8NullTypeEjjLb0ESL_EEvT0_T1_T2_iT3_T4_T5_)
        .other          _ZN3cub18CUB_300001_SM_10006detail4scan16DeviceScanKernelINS2_10policy_hubIjjjjN4cuda3std3__44plusIvEEE10Policy1000EN6thrust24THRUST_300001_SM_1000_NS6detail15normal_iteratorINSD_10device_ptrIjEEEESI_NS0_13ScanTileStateIjLb1EEES9_NS0_8NullTypeEjjLb0ESL_EEvT0_T1_T2_iT3_T4_T5_,@"STO_CUDA_ENTRY STV_DEFAULT"
_ZN3cub18CUB_300001_SM_10006detail4scan16DeviceScanKernelINS2_10policy_hubIjjjjN4cuda3std3__44plusIvEEE10Policy1000EN6thrust24THRUST_300001_SM_1000_NS6detail15normal_iteratorINSD_10device_ptrIjEEEESI_NS0_13ScanTileStateIjLb1EEES9_NS0_8NullTypeEjjLb0ESL_EEvT0_T1_T2_iT3_T4_T5_:
.text._ZN3cub18CUB_300001_SM_10006detail4scan16DeviceScanKernelINS2_10policy_hubIjjjjN4cuda3std3__44plusIvEEE10Policy1000EN6thrust24THRUST_300001_SM_1000_NS6detail15normal_iteratorINSD_10device_ptrIjEEEESI_NS0_13ScanTileStateIjLb1EEES9_NS0_8NullTypeEjjLb0ESL_EEvT0_T1_T2_iT3_T4_T5_:
[----:B------:R-:W-:Y:S08]  /*0000*/  LDC R1, c[0x0][0x37c] ;  /* 0x0000df00ff017b82 */ /* 0x000ff00000000800 */
[----:B------:R-:W0:Y:S01]  /*0010*/  S2UR UR4, SR_CTAID.X ;  /* 0x00000000000479c3 */ /* 0x000e220000002500 */
[----:B------:R-:W1:Y:S01]  /*0020*/  LDCU UR5, c[0x0][0x3a0] ;  /* 0x00007400ff0577ac */ /* 0x000e620008000800 */
[----:B------:R-:W2:Y:S06]  /*0030*/  LDCU.64 UR8, c[0x0][0x358] ;  /* 0x00006b00ff0877ac */ /* 0x000eac0008000a00 */
[----:B------:R-:W0:Y:S02]  /*0040*/  LDC R42, c[0x0][0x398] ;  /* 0x0000e600ff2a7b82 */ /* 0x000e240000000800 */
[----:B0-----:R-:W-:-:S04]  /*0050*/  VIADD R42, R42, UR4 ;  /* 0x000000042a2a7c36 */ /* 0x001fc80008000000 */
[----:B------:R-:W-:-:S05]  /*0060*/  IMAD R3, R42, 0x2100, RZ ;  /* 0x000021002a037824 */ /* 0x000fca00078e02ff */
[----:B-1----:R-:W-:-:S04]  /*0070*/  IADD3 R0, PT, PT, -R3, UR5, RZ ;  /* 0x0000000503007c10 */ /* 0x002fc8000fffe1ff */
[----:B------:R-:W-:-:S13]  /*0080*/  ISETP.GE.U32.AND P0, PT, R0, 0x2101, PT ;  /* 0x000021010000780c */ /* 0x000fda0003f06070 */
[----:B--2---:R-:W-:Y:S05]  /*0090*/  @!P0 BRA `(.L_x_93) ;  /* 0x0000001c00a88947 */ /* 0x004fea0003800000 */
[----:B------:R-:W0:Y:S01]  /*00a0*/  S2R R16, SR_TID.X ;  /* 0x0000000000107919 */ /* 0x000e220000002100 */
[----:B------:R-:W1:Y:S01]  /*00b0*/  LDCU.64 UR4, c[0x0][0x380] ;  /* 0x00007000ff0477ac */ /* 0x000e620008000a00 */
[C---:B0-----:R-:W-:Y:S02]  /*00c0*/  LOP3.LUT R0, R16.reuse, 0x1f, RZ, 0xc0, !PT ;  /* 0x0000001f10007812 */ /* 0x041fe400078ec0ff */
[----:B------:R-:W-:-:S05]  /*00d0*/  LOP3.LUT R5, R16, 0x3e0, RZ, 0xc0, !PT ;  /* 0x000003e010057812 */ /* 0x000fca00078ec0ff */
[----:B------:R-:W-:-:S05]  /*00e0*/  IMAD R0, R5, 0x16, R0 ;  /* 0x0000001605007824 */ /* 0x000fca00078e0200 */
[----:B------:R-:W-:-:S05]  /*00f0*/  IADD3 R0, P0, PT, R3, R0, RZ ;  /* 0x0000000003007210 */ /* 0x000fca0007f1e0ff */
[----:B------:R-:W-:Y:S02]  /*0100*/  IMAD.X R3, RZ, RZ, RZ, P0 ;  /* 0x000000ffff037224 */ /* 0x000fe400000e06ff */
        /* <DEDUP_REMOVED lines=30> */
[----:B------:R-:W-:Y:S01]  /*02f0*/  ISETP.NE.AND P0, PT, R42, RZ, PT ;  /* 0x000000ff2a00720c */ /* 0x000fe20003f05270 */
        /* <DEDUP_REMOVED lines=28> */
[----:B------:R0:W1:Y:S04]  /*04c0*/  LDS.64 R36, [R27] ;  /* 0x000000001b247984 */ /* 0x0000680000000a00 */
[----:B------:R0:W2:Y:S04]  /*04d0*/  LDS.64 R34, [R27+0x8] ;  /* 0x000008001b227984 */ /* 0x0000a80000000a00 */
[----:B------:R0:W3:Y:S04]  /*04e0*/  LDS.64 R32, [R27+0x10] ;  /* 0x000010001b207984 */ /* 0x0000e80000000a00 */
[----:B------:R0:W4:Y:S04]  /*04f0*/  LDS.64 R18, [R27+0x18] ;  /* 0x000018001b127984 */ /* 0x0001280000000a00 */
[----:B------:R0:W0:Y:S04]  /*0500*/  LDS.64 R14, [R27+0x20] ;  /* 0x000020001b0e7984 */ /* 0x0000280000000a00 */
[----:B------:R0:W0:Y:S04]  /*0510*/  LDS.64 R12, [R27+0x28] ;  /* 0x000028001b0c7984 */ /* 0x0000280000000a00 */
[----:B------:R0:W0:Y:S04]  /*0520*/  LDS.64 R10, [R27+0x30] ;  /* 0x000030001b0a7984 */ /* 0x0000280000000a00 */
[----:B------:R0:W0:Y:S04]  /*0530*/  LDS.64 R8, [R27+0x38] ;  /* 0x000038001b087984 */ /* 0x0000280000000a00 */
[----:B------:R0:W0:Y:S04]  /*0540*/  LDS.64 R6, [R27+0x40] ;  /* 0x000040001b067984 */ /* 0x0000280000000a00 */
[----:B------:R0:W0:Y:S04]  /*0550*/  LDS.64 R4, [R27+0x48] ;  /* 0x000048001b047984 */ /* 0x0000280000000a00 */
[----:B------:R0:W0:Y:S01]  /*0560*/  LDS.64 R2, [R27+0x50] ;  /* 0x000050001b027984 */ /* 0x0000220000000a00 */
[----:B------:R-:W-:Y:S06]  /*0570*/  BAR.SYNC.DEFER_BLOCKING 0x0 ;  /* 0x0000000000007b1d */ /* 0x000fec0000010000 */
[----:B-1----:R-:W-:Y:S05]  /*0580*/  @P0 BRA `(.L_x_95) ;  /* 0x00000004001c0947 */ /* 0x002fea0003800000 */
[----:B0-2---:R-:W-:Y:S02]  /*0590*/  IADD3 R17, PT, PT, R34, R37, R36 ;  /* 0x0000002522117210 */ /* 0x005fe40007ffe024 */
[C---:B------:R-:W-:Y:S02]  /*05a0*/  ISETP.NE.AND P1, PT, R39.reuse, 0x1f, PT ;  /* 0x0000001f2700780c */ /* 0x040fe40003f25270 */
[----:B---3--:R-:W-:Y:S02]  /*05b0*/  IADD3 R17, PT, PT, R32, R35, R17 ;  /* 0x0000002320117210 */ /* 0x008fe40007ffe011 */
[----:B------:R-:W-:Y:S02]  /*05c0*/  ISETP.GE.U32.AND P2, PT, R16, 0x20, PT ;  /* 0x000000201000780c */ /* 0x000fe40003f46070 */
[----:B----4-:R-:W-:Y:S02]  /*05d0*/  IADD3 R17, PT, PT, R18, R33, R17 ;  /* 0x0000002112117210 */ /* 0x010fe40007ffe011 */
[----:B------:R-:W-:-:S02]  /*05e0*/  ISETP.NE.AND P3, PT, R39, RZ, PT ;  /* 0x000000ff2700720c */ /* 0x000fc40003f65270 */
[----:B------:R-:W-:-:S03]  /*05f0*/  IADD3 R17, PT, PT, R14, R19, R17 ;  /* 0x000000130e117210 */ /* 0x000fc60007ffe011 */
[----:B------:R-:W-:Y:S02]  /*0600*/  @!P1 LEA R43, R40, UR4, 0x2 ;  /* 0x00000004282b9c11 */ /* 0x000fe4000f8e10ff */
[----:B------:R-:W-:-:S04]  /*0610*/  IADD3 R17, PT, PT, R12, R15, R17 ;  /* 0x0000000f0c117210 */ /* 0x000fc80007ffe011 */
[----:B------:R-:W-:-:S04]  /*0620*/  IADD3 R17, PT, PT, R10, R13, R17 ;  /* 0x0000000d0a117210 */ /* 0x000fc80007ffe011 */
[----:B------:R-:W-:-:S04]  /*0630*/  IADD3 R17, PT, PT, R8, R11, R17 ;  /* 0x0000000b08117210 */ /* 0x000fc80007ffe011 */
[----:B------:R-:W-:-:S04]  /*0640*/  IADD3 R17, PT, PT, R6, R9, R17 ;  /* 0x0000000906117210 */ /* 0x000fc80007ffe011 */
[----:B------:R-:W-:-:S04]  /*0650*/  IADD3 R17, PT, PT, R4, R7, R17 ;  /* 0x0000000704117210 */ /* 0x000fc80007ffe011 */
[----:B------:R-:W-:-:S05]  /*0660*/  IADD3 R20, PT, PT, R2, R5, R17 ;  /* 0x0000000502147210 */ /* 0x000fca0007ffe011 */
[----:B------:R-:W-:-:S05]  /*0670*/  IMAD.IADD R17, R3, 0x1, R20 ;  /* 0x0000000103117824 */ /* 0x000fca00078e0214 */
        /* <DEDUP_REMOVED lines=10> */
[----:B------:R-:W-:-:S04]  /*0720*/  ISETP.NE.AND P0, PT, R40, 0x2, PT ;  /* 0x000000022800780c */ /* 0x000fc80003f05270 */
        /* <DEDUP_REMOVED lines=8> */
[----:B------:R-:W-:Y:S01]  /*07b0*/  SEL R20, R21, R20, !P0 ;  /* 0x0000001415147207 */ /* 0x000fe20004000000 */
[----:B------:R-:W-:Y:S01]  /*07c0*/  IMAD.IADD R21, R42, 0x1, -R17 ;  /* 0x000000012a157824 */ /* 0x000fe200078e0a11 */
[----:B------:R-:W-:Y:S01]  /*07d0*/  ISETP.NE.AND P0, PT, R40, 0x3, PT ;  /* 0x000000032800780c */ /* 0x000fe20003f05270 */
[----:B------:R-:W-:-:S03]  /*07e0*/  IMAD.IADD R23, R23, 0x1, R22 ;  /* 0x0000000117177824 */ /* 0x000fc600078e0216 */
[----:B------:R-:W-:Y:S01]  /*07f0*/  SEL R20, R22, R20, !P0 ;  /* 0x0000001416147207 */ /* 0x000fe20004000000 */
[----:B-1----:R-:W-:Y:S01]  /*0800*/  IMAD.IADD R24, R23, 0x1, R24 ;  /* 0x0000000117187824 */ /* 0x002fe200078e0218 */
[C---:B------:R-:W-:Y:S02]  /*0810*/  ISETP.NE.AND P0, PT, R40.reuse, 0x4, PT ;  /* 0x000000042800780c */ /* 0x040fe40003f05270 */
[----:B------:R-:W-:Y:S01]  /*0820*/  SEL R17, R21, RZ, P3 ;  /* 0x000000ff15117207 */ /* 0x000fe20001800000 */
        /* <DEDUP_REMOVED lines=18> */
[----:B------:R-:W-:Y:S02]  /*0950*/  ISETP.NE.AND P1, PT, R40, 0xb, PT ;  /* 0x0000000b2800780c */ /* 0x000fe40003f25270 */
[----:B------:R-:W-:Y:S02]  /*0960*/  SEL R20, R29, R20, !P0 ;  /* 0x000000141d147207 */ /* 0x000fe40004000000 */
[----:B------:R-:W-:-:S02]  /*0970*/  ISETP.NE.AND P0, PT, R16, RZ, PT ;  /* 0x000000ff1000720c */ /* 0x000fc40003f05270 */
[----:B------:R-:W-:-:S05]  /*0980*/  SEL R20, R30, R20, !P1 ;  /* 0x000000141e147207 */ /* 0x000fca0004800000 */
[----:B------:R-:W-:-:S06]  /*0990*/  @P2 IMAD.IADD R21, R20, 0x1, R17 ;  /* 0x0000000114152824 */ /* 0x000fcc00078e0211 */
[----:B------:R-:W-:Y:S05]  /*09a0*/  @P0 BRA `(.L_x_96) ;  /* 0x0000000c00f00947 */ /* 0x000fea0003800000 */
[----:B------:R-:W0:Y:S01]  /*09b0*/  LDC.64 R16, c[0x0][0x390] ;  /* 0x0000e400ff107b82 */ /* 0x000e220000000a00 */
[----:B------:R-:W-:Y:S02]  /*09c0*/  IMAD.MOV.U32 R30, RZ, RZ, 0x65 ;  /* 0x00000065ff1e7424 */ /* 0x000fe400078e00ff */
[----:B------:R-:W-:-:S03]  /*09d0*/  IMAD.MOV.U32 R21, RZ, RZ, RZ ;  /* 0x000000ffff157224 */ /* 0x000fc600078e00ff */
[----:B0-----:R0:W-:Y:S01]  /*09e0*/  ST.E.64.STRONG.GPU desc[UR8][R16.64+0x100], R30 ;  /* 0x0001001e10007985 */ /* 0x0011e2000c10fb08 */
[----:B------:R-:W-:Y:S05]  /*09f0*/  BRA `(.L_x_96) ;  /* 0x0000000c00dc7947 */ /* 0x000fea0003800000 */
.L_x_95:
[----:B0-2---:R-:W-:Y:S02]  /*0a00*/  IADD3 R17, PT, PT, R34, R37, R36 ;  /* 0x0000002522117210 */ /* 0x005fe40007ffe024 */
[C---:B------:R-:W-:Y:S02]  /*0a10*/  ISETP.NE.AND P1, PT, R39.reuse, 0x1f, PT ;  /* 0x0000001f2700780c */ /* 0x040fe40003f25270 */
[----:B---3--:R-:W-:Y:S02]  /*0a20*/  IADD3 R17, PT, PT, R32, R35, R17 ;  /* 0x0000002320117210 */ /* 0x008fe40007ffe011 */
[----:B------:R-:W-:Y:S02]  /*0a30*/  ISETP.NE.AND P2, PT, R39, RZ, PT ;  /* 0x000000ff2700720c */ /* 0x000fe40003f45270 */
[----:B----4-:R-:W-:-:S04]  /*0a40*/  IADD3 R17, PT, PT, R18, R33, R17 ;  /* 0x0000002112117210 */ /* 0x010fc80007ffe011 */
        /* <DEDUP_REMOVED lines=56> */
[----:B------:R-:W-:-:S02]  /*0dd0*/  ISETP.GT.U32.AND P0, PT, R16, 0x1f, PT ;  /* 0x0000001f1000780c */ /* 0x000fc40003f04070 */
[----:B------:R-:W-:Y:S02]  /*0de0*/  SEL R20, R30, R20, !P1 ;  /* 0x000000141e147207 */ /* 0x000fe40004800000 */
[----:B------:R-:W-:-:S03]  /*0df0*/  ISETP.GE.U32.AND P1, PT, R16, 0x20, PT ;  /* 0x000000201000780c */ /* 0x000fc60003f26070 */
[----:B------:R-:W-:-:S05]  /*0e00*/  IMAD.IADD R20, R20, 0x1, R21 ;  /* 0x0000000114147824 */ /* 0x000fca00078e0215 */
[----:B------:R-:W-:Y:S01]  /*0e10*/  SEL R23, R17, R20, !P1 ;  /* 0x0000001411177207 */ /* 0x000fe20004800000 */
[----:B------:R-:W-:Y:S06]  /*0e20*/  @P0 BRA `(.L_x_97) ;  /* 0x0000000800a80947 */ /* 0x000fec0003800000 */
[----:B------:R-:W0:Y:S01]  /*0e30*/  LDC.64 R20, c[0x0][0x390] ;  /* 0x0000e400ff147b82 */ /* 0x000e220000000a00 */
[----:B------:R-:W-:Y:S02]  /*0e40*/  ISETP.NE.AND P1, PT, R16, RZ, PT ;  /* 0x000000ff1000720c */ /* 0x000fe40003f25270 */
[----:B------:R-:W-:-:S05]  /*0e50*/  LOP3.LUT R17, RZ, R16, RZ, 0x33, !PT ;  /* 0x00000010ff117212 */ /* 0x000fca00078e33ff */
[----:B------:R-:W-:-:S06]  /*0e60*/  IMAD.IADD R24, R42, 0x1, R17 ;  /* 0x000000012a187824 */ /* 0x000fcc00078e0211 */
        /* <DEDUP_REMOVED lines=11> */
.L_x_127:
[----:B------:R-:W-:Y:S05]  /*0f20*/  @!P0 BRA `(.L_x_99) ;  /* 0x0000000000748947 */ /* 0x000fea0003800000 */
[----:B------:R-:W-:-:S07]  /*0f30*/  IMAD.MOV.U32 R22, RZ, RZ, 0x3b8 ;  /* 0x000003b8ff167424 */ /* 0x000fce00078e00ff */
.L_x_101:
[----:B------:R-:W-:Y:S02]  /*0f40*/  VIADD R25, R22, 0x1 ;  /* 0x0000000116197836 */ /* 0x000fe40000000000 */
[----:B------:R-:W-:Y:S02]  /*0f50*/  IMAD R42, R42, 0x41a7, RZ ;  /* 0x000041a72a2a7824 */ /* 0x000fe400078e02ff */
[----:B------:R-:W0:Y:S01]  /*0f60*/  I2F.U32.RP R28, R25 ;  /* 0x00000019001c7306 */ /* 0x000e220000209000 */
[----:B------:R-:W-:Y:S01]  /*0f70*/  IMAD.MOV R29, RZ, RZ, -R25 ;  /* 0x000000ffff1d7224 */ /* 0x000fe200078e0a19 */
[----:B------:R-:W-:Y:S02]  /*0f80*/  ISETP.NE.U32.AND P2, PT, R25, RZ, PT ;  /* 0x000000ff1900720c */ /* 0x000fe40003f45070 */
[----:B------:R-:W-:-:S04]  /*0f90*/  LOP3.LUT R42, R42, 0x7fffffff, RZ, 0xc0, !PT ;  /* 0x7fffffff2a2a7812 */ /* 0x000fc800078ec0ff */
[----:B0-----:R-:W0:Y:S02]  /*0fa0*/  MUFU.RCP R28, R28 ;  /* 0x0000001c001c7308 */ /* 0x001e240000001000 */
[----:B0-----:R-:W-:-:S06]  /*0fb0*/  VIADD R20, R28, 0xffffffe ;  /* 0x0ffffffe1c147836 */ /* 0x001fcc0000000000 */
[----:B------:R0:W1:Y:S02]  /*0fc0*/  F2I.FTZ.U32.TRUNC.NTZ R21, R20 ;  /* 0x0000001400157305 */ /* 0x000064000021f000 */
[----:B0-----:R-:W-:Y:S02]  /*0fd0*/  IMAD.MOV.U32 R20, RZ, RZ, RZ ;  /* 0x000000ffff147224 */ /* 0x001fe400078e00ff */
[----:B-1----:R-:W-:-:S04]  /*0fe0*/  IMAD R29, R29, R21, RZ ;  /* 0x000000151d1d7224 */ /* 0x002fc800078e02ff */
[----:B------:R-:W-:-:S06]  /*0ff0*/  IMAD.HI.U32 R21, R21, R29, R20 ;  /* 0x0000001d15157227 */ /* 0x000fcc00078e0014 */
[----:B------:R-:W-:-:S04]  /*1000*/  IMAD.HI.U32 R21, R21, R42, RZ ;  /* 0x0000002a15157227 */ /* 0x000fc800078e00ff */
[----:B------:R-:W-:-:S04]  /*1010*/  IMAD.MOV R21, RZ, RZ, -R21 ;  /* 0x000000ffff157224 */ /* 0x000fc800078e0a15 */
[----:B------:R-:W-:-:S05]  /*1020*/  IMAD R28, R25, R21, R42 ;  /* 0x00000015191c7224 */ /* 0x000fca00078e022a */
[----:B------:R-:W-:-:S13]  /*1030*/  ISETP.GE.U32.AND P0, PT, R28, R25, PT ;  /* 0x000000191c00720c */ /* 0x000fda0003f06070 */
[----:B------:R-:W-:-:S05]  /*1040*/  @P0 IMAD.IADD R28, R28, 0x1, -R25 ;  /* 0x000000011c1c0824 */ /* 0x000fca00078e0a19 */
[----:B------:R-:W-:-:S13]  /*1050*/  ISETP.GE.U32.AND P0, PT, R28, R25, PT ;  /* 0x000000191c00720c */ /* 0x000fda0003f06070 */
[----:B------:R-:W-:Y:S01]  /*1060*/  @P0 IMAD.IADD R28, R28, 0x1, -R25 ;  /* 0x000000011c1c0824 */ /* 0x000fe200078e0a19 */
[----:B------:R-:W-:-:S04]  /*1070*/  @!P2 LOP3.LUT R28, RZ, R25, RZ, 0x33, !PT ;  /* 0x00000019ff1ca212 */ /* 0x000fc800078e33ff */
[----:B------:R-:W-:Y:S05]  /*1080*/  NANOSLEEP R28 ;  /* 0x0000001c0000735d */ /* 0x000fea0003800000 */
[----:B------:R-:W2:Y:S01]  /*1090*/  LD.E.64.STRONG.GPU R28, desc[UR8][R16.64+0x100] ;  /* 0x00010008101c7980 */ /* 0x000ea2000c10fb00 */
[----:B------:R-:W-:Y:S01]  /*10a0*/  UMOV UR5, 0xffffffff ;  /* 0xffffffff00057882 */ /* 0x000fe20000000000 */
[----:B------:R-:W-:Y:S02]  /*10b0*/  SHF.R.U32.HI R22, RZ, 0x1, R22 ;  /* 0x00000001ff167819 */ /* 0x000fe40000011616 */
[----:B--2---:R-:W-:Y:S01]  /*10c0*/  ISETP.NE.AND P0, PT, R28, 0x63, PT ;  /* 0x000000631c00780c */ /* 0x004fe20003f05270 */
[----:B------:R-:W-:-:S12]  /*10d0*/  BRA.DIV UR5, `(.L_x_100) ;  /* 0x00000036051c7947 */ /* 0x000fd8000b800000 */
[----:B------:R-:W-:-:S13]  /*10e0*/  VOTE.ANY P0, !P0 ;  /* 0x0000000000ff7806 */ /* 0x000fda0004000100 */
.L_x_130:
[----:B------:R-:W-:Y:S05]  /*10f0*/  @P0 BRA `(.L_x_101) ;  /* 0xfffffffc00900947 */ /* 0x000fea000383ffff */
.L_x_99:
[----:B------:R-:W-:Y:S01]  /*1100*/  UMOV UR5, 0xffffffff ;  /* 0xffffffff00057882 */ /* 0x000fe20000000000 */
[----:B------:R-:W-:Y:S02]  /*1110*/  ISETP.NE.AND P0, PT, R28, 0x65, PT ;  /* 0x000000651c00780c */ /* 0x000fe40003f05270 */
[----:B------:R-:W-:Y:S11]  /*1120*/  BRA.DIV UR5, `(.L_x_102) ;  /* 0x0000003605287947 */ /* 0x000ff6000b800000 */
[----:B------:R-:W0:Y:S01]  /*1130*/  S2R R25, SR_GEMASK ;  /* 0x0000000000197919 */ /* 0x000e220000003c00 */
[----:B------:R-:W-:Y:S01]  /*1140*/  VOTE.ANY R21, PT, !P0 ;  /* 0x0000000000157806 */ /* 0x000fe200040e0100 */
        /* <DEDUP_REMOVED lines=10> */
[----:B0-----:R-:W-:Y:S02]  /*11f0*/  IADD3 R44, P3, PT, R16, 0x100, RZ ;  /* 0x00000100102c7810 */ /* 0x001fe40007f7e0ff */
[----:B-1----:R-:W-:Y:S02]  /*1200*/  SEL R22, R22, RZ, !P0 ;  /* 0x000000ff16167207 */ /* 0x002fe40004000000 */
[----:B------:R-:W-:-:S03]  /*1210*/  ISETP.GT.AND P0, PT, R41, R48, PT ;  /* 0x000000302900720c */ /* 0x000fc60003f04270 */
[----:B------:R-:W-:-:S05]  /*1220*/  IMAD.IADD R43, R22, 0x1, R29 ;  /* 0x00000001162b7824 */ /* 0x000fca00078e021d */
[----:B------:R-:W0:Y:S02]  /*1230*/  SHFL.DOWN PT, R22, R43, 0x2, R48 ;  /* 0x084000002b167989 */ /* 0x000e2400000e0030 */
[----:B0-----:R-:W-:Y:S02]  /*1240*/  SEL R22, R22, RZ, !P0 ;  /* 0x000000ff16167207 */ /* 0x001fe40004000000 */
[----:B------:R-:W-:-:S03]  /*1250*/  ISETP.GT.AND P0, PT, R40, R48, PT ;  /* 0x000000302800720c */ /* 0x000fc60003f04270 */
[----:B------:R-:W-:Y:S02]  /*1260*/  IMAD.IADD R45, R43, 0x1, R22 ;  /* 0x000000012b2d7824 */ /* 0x000fe400078e0216 */
[----:B------:R-:W-:-:S03]  /*1270*/  VIADD R43, R39, 0x10 ;  /* 0x00000010272b7836 */ /* 0x000fc60000000000 */
[----:B------:R-:W0:Y:S02]  /*1280*/  SHFL.DOWN PT, R22, R45, 0x4, R48 ;  /* 0x088000002d167989 */ /* 0x000e2400000e0030 */
[-C--:B------:R-:W-:Y:S02]  /*1290*/  ISETP.GT.AND P2, PT, R43, R48.reuse, PT ;  /* 0x000000302b00720c */ /* 0x080fe40003f44270 */
[----:B0-----:R-:W-:Y:S02]  /*12a0*/  SEL R22, R22, RZ, !P0 ;  /* 0x000000ff16167207 */ /* 0x001fe40004000000 */
[----:B------:R-:W-:-:S03]  /*12b0*/  ISETP.GT.AND P0, PT, R30, R48, PT ;  /* 0x000000301e00720c */ /* 0x000fc60003f04270 */
[----:B------:R-:W-:Y:S02]  /*12c0*/  IMAD.IADD R29, R45, 0x1, R22 ;  /* 0x000000012d1d7824 */ /* 0x000fe400078e0216 */
[----:B------:R-:W-:-:S03]  /*12d0*/  IMAD.X R45, RZ, RZ, R17, P3 ;  /* 0x000000ffff2d7224 */ /* 0x000fc600018e0611 */
[----:B------:R-:W0:Y:S02]  /*12e0*/  SHFL.DOWN PT, R22, R29, 0x8, R48 ;  /* 0x090000001d167989 */ /* 0x000e2400000e0030 */
[----:B0-----:R-:W-:Y:S02]  /*12f0*/  SEL R22, R22, RZ, !P0 ;  /* 0x000000ff16167207 */ /* 0x001fe40004000000 */
[----:B------:R-:W-:-:S03]  /*1300*/  ISETP.NE.AND P0, PT, R28, 0x65, PT ;  /* 0x000000651c00780c */ /* 0x000fc60003f05270 */
[----:B------:R-:W-:-:S05]  /*1310*/  IMAD.IADD R47, R29, 0x1, R22 ;  /* 0x000000011d2f7824 */ /* 0x000fca00078e0216 */
[----:B------:R-:W0:Y:S05]  /*1320*/  SHFL.DOWN PT, R22, R47, 0x10, R48 ;  /* 0x0a0000002f167989 */ /* 0x000e2a00000e0030 */
[----:B------:R-:W-:Y:S02]  /*1330*/  VOTE.ALL P0, P0 ;  /* 0x0000000000ff7806 */ /* 0x000fe40000000000 */
[----:B0-----:R-:W-:-:S05]  /*1340*/  SEL R22, R22, RZ, !P2 ;  /* 0x000000ff16167207 */ /* 0x001fca0005000000 */
[----:B------:R-:W-:-:S07]  /*1350*/  IMAD.IADD R46, R47, 0x1, R22 ;  /* 0x000000012f2e7824 */ /* 0x000fce00078e0216 */
.L_x_139:
[----:B------:R-:W-:Y:S05]  /*1360*/  @!P0 BRA `(.L_x_103) ;  /* 0x00000004001c8947 */ /* 0x000fea0003800000 */
[----:B------:R-:W-:-:S07]  /*1370*/  IMAD.MOV.U32 R47, RZ, RZ, 0x3b8 ;  /* 0x000003b8ff2f7424 */ /* 0x000fce00078e00ff */
.L_x_109:
        /* <DEDUP_REMOVED lines=8> */
.L_x_142:
[----:B------:R-:W-:Y:S05]  /*1400*/  @!P0 BRA `(.L_x_105) ;  /* 0x0000000000748947 */ /* 0x000fea0003800000 */
[----:B------:R-:W-:-:S07]  /*1410*/  IMAD.MOV.U32 R22, RZ, RZ, R47 ;  /* 0x000000ffff167224 */ /* 0x000fce00078e002f */
.L_x_107:
        /* <DEDUP_REMOVED lines=27> */
.L_x_145:
[----:B------:R-:W-:Y:S05]  /*15d0*/  @P0 BRA `(.L_x_107) ;  /* 0xfffffffc00900947 */ /* 0x000fea000383ffff */
.L_x_105:
[----:B------:R-:W-:Y:S01]  /*15e0*/  UMOV UR5, 0xffffffff ;  /* 0xffffffff00057882 */ /* 0x000fe20000000000 */
[----:B------:R-:W-:Y:S02]  /*15f0*/  ISETP.NE.AND P0, PT, R28, 0x65, PT ;  /* 0x000000651c00780c */ /* 0x000fe40003f05270 */
[----:B------:R-:W-:Y:S11]  /*1600*/  BRA.DIV UR5, `(.L_x_108) ;  /* 0x0000003605387947 */ /* 0x000ff6000b800000 */
[----:B------:R-:W-:Y:S01]  /*1610*/  VOTE.ANY R21, PT, !P0 ;  /* 0x0000000000157806 */ /* 0x000fe200040e0100 */
[----:B------:R-:W-:-:S03]  /*1620*/  VIADD R24, R24, 0xffffffe0 ;  /* 0xffffffe018187836 */ /* 0x000fc60000000000 */
[----:B------:R-:W-:-:S05]  /*1630*/  LOP3.LUT R21, R21, 0x80000000, R25, 0xec, !PT ;  /* 0x8000000015157812 */ /* 0x000fca00078eec19 */
[----:B------:R-:W-:-:S05]  /*1640*/  VIADD R16, R21, 0xffffffff ;  /* 0xffffffff15107836 */ /* 0x000fca0000000000 */
[----:B------:R-:W-:-:S04]  /*1650*/  LOP3.LUT R16, R21, R16, RZ, 0xc, !PT ;  /* 0x0000001015107212 */ /* 0x000fc800078e0cff */
        /* <DEDUP_REMOVED lines=23> */
.L_x_154:
[----:B------:R-:W-:Y:S05]  /*17d0*/  @P0 BRA `(.L_x_109) ;  /* 0xfffffff800e80947 */ /* 0x000fea000383ffff */
.L_x_103:
        /* <DEDUP_REMOVED lines=8> */
[----:B0-----:R-:W-:-:S05]  /*1860*/  @!P1 LEA R16, R17, R16, 0x18 ;  /* 0x0000001011109211 */ /* 0x001fca00078ec0ff */
[----:B------:R1:W-:Y:S04]  /*1870*/  @!P1 STS [R16+0x8], R31 ;  /* 0x0000081f10009388 */ /* 0x0003e80000000800 */
[----:B------:R1:W-:Y:S01]  /*1880*/  @!P1 STS [R16+0x4], R46 ;  /* 0x0000042e10009388 */ /* 0x0003e20000000800 */
[----:B--2---:R-:W-:Y:S01]  /*1890*/  @!P0 LEA R21, R21, R20, 0x18 ;  /* 0x0000001415158211 */ /* 0x004fe200078ec0ff */
[----:B------:R-:W-:Y:S02]  /*18a0*/  IMAD.MOV.U32 R20, RZ, RZ, R23 ;  /* 0x000000ffff147224 */ /* 0x000fe400078e0017 */
[----:B------:R-:W-:Y:S02]  /*18b0*/  @!P0 IMAD.MOV.U32 R20, RZ, RZ, R46 ;  /* 0x000000ffff148224 */ /* 0x000fe400078e002e */
[----:B------:R1:W-:Y:S05]  /*18c0*/  @!P0 STS [R21+0x4c], R46 ;  /* 0x00004c2e15008388 */ /* 0x0003ea0000000800 */
.L_x_97:
[----:B------:R-:W-:Y:S05]  /*18d0*/  WARPSYNC.ALL ;  /* 0x0000000000007948 */ /* 0x000fea0003800000 */
[----:B------:R-:W0:Y:S08]  /*18e0*/  S2UR UR6, SR_CgaCtaId ;  /* 0x00000000000679c3 */ /* 0x000e300000008800 */
[----:B------:R-:W-:Y:S06]  /*18f0*/  BAR.SYNC.DEFER_BLOCKING 0x0 ;  /* 0x0000000000007b1d */ /* 0x000fec0000010000 */
[----:B------:R-:W-:Y:S01]  /*1900*/  UMOV UR5, 0x400 ;  /* 0x0000040000057882 */ /* 0x000fe20000000000 */
[----:B------:R-:W2:Y:S01]  /*1910*/  S2R R17, SR_TID.X ;  /* 0x0000000000117919 */ /* 0x000ea20000002100 */
[----:B0-----:R-:W-:-:S09]  /*1920*/  ULEA UR5, UR6, UR5, 0x18 ;  /* 0x0000000506057291 */ /* 0x001fd2000f8ec0ff */
[----:B-1----:R-:W0:Y:S01]  /*1930*/  LDS R16, [UR5+0x4c] ;  /* 0x00004c05ff107984 */ /* 0x002e220008000800 */
[----:B--2---:R-:W-:-:S04]  /*1940*/  ISETP.NE.AND P0, PT, R17, RZ, PT ;  /* 0x000000ff1100720c */ /* 0x004fc80003f05270 */
[----:B0-----:R-:W-:-:S05]  /*1950*/  SEL R21, R16, RZ, P0 ;  /* 0x000000ff10157207 */ /* 0x001fca0000000000 */
[----:B------:R-:W-:-:S07]  /*1960*/  IMAD.IADD R21, R21, 0x1, R20 ;  /* 0x0000000115157824 */ /* 0x000fce00078e0214 */
.L_x_96:
[----:B------:R-:W-:Y:S05]  /*1970*/  BSYNC.RECONVERGENT B0 ;  /* 0x0000000000007941 */ /* 0x000fea0003800200 */
.L_x_94:
[----:B------:R-:W-:Y:S01]  /*1980*/  IMAD.IADD R36, R36, 0x1, R21 ;  /* 0x0000000124247824 */ /* 0x000fe200078e0215 */
[----:B0-----:R-:W0:Y:S01]  /*1990*/  S2R R16, SR_TID.X ;  /* 0x0000000000107919 */ /* 0x001e220000002100 */
[----:B------:R-:W1:Y:S01]  /*19a0*/  S2UR UR6, SR_CgaCtaId ;  /* 0x00000000000679c3 */ /* 0x000e620000008800 */
[----:B------:R-:W-:Y:S01]  /*19b0*/  UMOV UR5, 0x400 ;  /* 0x0000040000057882 */ /* 0x000fe20000000000 */
[----:B------:R-:W-:Y:S01]  /*19c0*/  IMAD.IADD R37, R37, 0x1, R36 ;  /* 0x0000000125257824 */ /* 0x000fe200078e0224 */
[----:B------:R-:W2:Y:S03]  /*19d0*/  S2R R17, SR_LANEID ;  /* 0x0000000000117919 */ /* 0x000ea60000000000 */
[----:B------:R-:W-:Y:S02]  /*19e0*/  IMAD.IADD R34, R34, 0x1, R37 ;  /* 0x0000000122227824 */ /* 0x000fe400078e0225 */
[----:B------:R-:W-:Y:S02]  /*19f0*/  BAR.SYNC.DEFER_BLOCKING 0x0 ;  /* 0x0000000000007b1d */ /* 0x000fe40000010000 */
[----:B------:R-:W-:-:S04]  /*1a00*/  IMAD.IADD R35, R35, 0x1, R34 ;  /* 0x0000000123237824 */ /* 0x000fc800078e0222 */
[----:B------:R-:W-:-:S04]  /*1a10*/  IMAD.IADD R32, R32, 0x1, R35 ;  /* 0x0000000120207824 */ /* 0x000fc800078e0223 */
[----:B------:R-:W-:-:S04]  /*1a20*/  IMAD.IADD R33, R33, 0x1, R32 ;  /* 0x0000000121217824 */ /* 0x000fc800078e0220 */
[----:B------:R-:W-:Y:S01]  /*1a30*/  IMAD.IADD R18, R18, 0x1, R33 ;  /* 0x0000000112127824 */ /* 0x000fe200078e0221 */
[----:B-1----:R-:W-:-:S03]  /*1a40*/  ULEA UR5, UR6, UR5, 0x18 ;  /* 0x0000000506057291 */ /* 0x002fc6000f8ec0ff */
[----:B------:R-:W-:Y:S01]  /*1a50*/  IMAD.IADD R19, R19, 0x1, R18 ;  /* 0x0000000113137824 */ /* 0x000fe200078e0212 */
[----:B------:R-:W1:Y:S03]  /*1a60*/  LDCU.64 UR6, c[0x0][0x388] ;  /* 0x00007100ff0677ac */ /* 0x000e660008000a00 */
[----:B------:R-:W-:Y:S01]  /*1a70*/  IMAD.IADD R14, R14, 0x1, R19 ;  /* 0x000000010e0e7824 */ /* 0x000fe200078e0213 */
[----:B0-----:R-:W-:-:S03]  /*1a80*/  SHF.R.U32.HI R16, RZ, 0x5, R16 ;  /* 0x00000005ff107819 */ /* 0x001fc60000011610 */
[----:B------:R-:W-:Y:S02]  /*1a90*/  IMAD.IADD R15, R15, 0x1, R14 ;  /* 0x000000010f0f7824 */ /* 0x000fe400078e020e */
[----:B--2---:R-:W-:Y:S02]  /*1aa0*/  IMAD R16, R16, 0x2c0, R17 ;  /* 0x000002c010107824 */ /* 0x004fe400078e0211 */
[----:B------:R-:W-:-:S03]  /*1ab0*/  IMAD.IADD R12, R12, 0x1, R15 ;  /* 0x000000010c0c7824 */ /* 0x000fc600078e020f */
[----:B------:R-:W-:Y:S01]  /*1ac0*/  LEA R16, R16, UR5, 0x2 ;  /* 0x0000000510107c11 */ /* 0x000fe2000f8e10ff */
[----:B------:R-:W-:Y:S01]  /*1ad0*/  IMAD.IADD R13, R13, 0x1, R12 ;  /* 0x000000010d0d7824 */ /* 0x000fe200078e020c */
[----:B-1----:R-:W-:-:S03]  /*1ae0*/  IADD3 R38, P0, PT, R38, UR6, RZ ;  /* 0x0000000626267c10 */ /* 0x002fc6000ff1e0ff */
[----:B------:R-:W-:Y:S02]  /*1af0*/  IMAD.IADD R10, R10, 0x1, R13 ;  /* 0x000000010a0a7824 */ /* 0x000fe400078e020d */
[----:B------:R-:W-:Y:S01]  /*1b00*/  IMAD R20, R17, 0x54, R16 ;  /* 0x0000005411147824 */ /* 0x000fe200078e0210 */
[----:B------:R-:W-:Y:S01]  /*1b10*/  IADD3.X R39, PT, PT, R0, UR7, RZ, P0, !PT ;  /* 0x0000000700277c10 */ /* 0x000fe200087fe4ff */
[----:B------:R-:W-:-:S03]  /*1b20*/  IMAD.IADD R11, R11, 0x1, R10 ;  /* 0x000000010b0b7824 */ /* 0x000fc600078e020a */
[----:B------:R-:W-:Y:S01]  /*1b30*/  STS.64 [R20], R36 ;  /* 0x0000002414007388 */ /* 0x000fe20000000a00 */
[----:B------:R-:W-:-:S03]  /*1b40*/  IMAD.IADD R8, R8, 0x1, R11 ;  /* 0x0000000108087824 */ /* 0x000fc600078e020b */
[----:B------:R-:W-:Y:S01]  /*1b50*/  STS.64 [R20+0x8], R34 ;  /* 0x0000082214007388 */ /* 0x000fe20000000a00 */
        /* <DEDUP_REMOVED lines=13> */
[----:B------:R-:W-:Y:S04]  /*1c30*/  STS.64 [R20+0x40], R6 ;  /* 0x0000400614007388 */ /* 0x000fe80000000a00 */
[----:B------:R-:W-:Y:S04]  /*1c40*/  STS.64 [R20+0x48], R4 ;  /* 0x0000480414007388 */ /* 0x000fe80000000a00 */
[----:B------:R-:W-:Y:S01]  /*1c50*/  STS.64 [R20+0x50], R2 ;  /* 0x0000500214007388 */ /* 0x000fe20000000a00 */
        /* <DEDUP_REMOVED lines=46> */
.L_x_93:
[----:B------:R-:W-:-:S13]  /*1f40*/  ISETP.NE.AND P0, PT, R0, RZ, PT ;  /* 0x000000ff0000720c */ /* 0x000fda0003f05270 */
[----:B------:R-:W-:Y:S05]  /*1f50*/  @!P0 EXIT ;  /* 0x000000000000894d */ /* 0x000fea0003800000 */
[----:B------:R-:W0:Y:S02]  /*1f60*/  LDC.64 R4, c[0x0][0x380] ;  /* 0x0000e000ff047b82 */ /* 0x000e240000000a00 */
[----:B0-----:R-:W-:-:S05]  /*1f70*/  IMAD.WIDE.U32 R4, R3, 0x4, R4 ;  /* 0x0000000403047825 */ /* 0x001fca00078e0004 */
[----:B------:R0:W2:Y:S01]  /*1f80*/  LDG.E R6, desc[UR8][R4.64] ;  /* 0x0000000804067981 */ /* 0x0000a2000c1e1900 */
[----:B------:R-:W1:Y:S02]  /*1f90*/  S2R R2, SR_TID.X ;  /* 0x0000000000027919 */ /* 0x000e640000002100 */
[C---:B-1----:R-:W-:Y:S02]  /*1fa0*/  LOP3.LUT R3, R2.reuse, 0x1f, RZ, 0xc0, !PT ;  /* 0x0000001f02037812 */ /* 0x042fe400078ec0ff */
[----:B------:R-:W-:-:S05]  /*1fb0*/  LOP3.LUT R8, R2, 0x3e0, RZ, 0xc0, !PT ;  /* 0x000003e002087812 */ /* 0x000fca00078ec0ff */
[----:B------:R-:W-:-:S04]  /*1fc0*/  IMAD R3, R8, 0x16, R3 ;  /* 0x0000001608037824 */ /* 0x000fc800078e0203 */
[C---:B------:R-:W-:Y:S01]  /*1fd0*/  VIADD R7, R3.reuse, 0x20 ;  /* 0x0000002003077836 */ /* 0x040fe20000000000 */
[C---:B------:R-:W-:Y:S01]  /*1fe0*/  ISETP.GE.U32.AND P6, PT, R3.reuse, R0, PT ;  /* 0x000000000300720c */ /* 0x040fe20003fc6070 */
[C---:B------:R-:W-:Y:S01]  /*1ff0*/  VIADD R9, R3.reuse, 0x40 ;  /* 0x0000004003097836 */ /* 0x040fe20000000000 */
[C---:B0-----:R-:W-:Y:S01]  /*2000*/  LEA R4, P1, R3.reuse, R4, 0x2 ;  /* 0x0000000403047211 */ /* 0x041fe200078210ff */
[----:B------:R-:W-:Y:S01]  /*2010*/  VIADD R11, R3, 0x60 ;  /* 0x00000060030b7836 */ /* 0x000fe20000000000 */
[-C--:B------:R-:W-:Y:S01]  /*2020*/  ISETP.GE.U32.AND P5, PT, R7, R0.reuse, PT ;  /* 0x000000000700720c */ /* 0x080fe20003fa6070 */
[----:B------:R-:W-:Y:S01]  /*2030*/  VIADD R7, R3, 0x80 ;  /* 0x0000008003077836 */ /* 0x000fe20000000000 */
[-C--:B------:R-:W-:Y:S01]  /*2040*/  ISETP.GE.U32.AND P0, PT, R9, R0.reuse, PT ;  /* 0x000000000900720c */ /* 0x080fe20003f06070 */
[----:B------:R-:W-:Y:S01]  /*2050*/  IMAD.X R5, RZ, RZ, R5, P1 ;  /* 0x000000ffff057224 */ /* 0x000fe200008e0605 */
[-C--:B------:R-:W-:Y:S01]  /*2060*/  ISETP.GE.U32.AND P4, PT, R11, R0.reuse, PT ;  /* 0x000000000b00720c */ /* 0x080fe20003f86070 */
[----:B------:R-:W-:Y:S01]  /*2070*/  VIADD R9, R3, 0xa0 ;  /* 0x000000a003097836 */ /* 0x000fe20000000000 */
[----:B------:R-:W-:Y:S01]  /*2080*/  ISETP.GE.U32.AND P3, PT, R7, R0, PT ;  /* 0x000000000700720c */ /* 0x000fe20003f66070 */
[----:B------:R-:W-:-:S03]  /*2090*/  VIADD R7, R3, 0xc0 ;  /* 0x000000c003077836 */ /* 0x000fc60000000000 */
[-C--:B------:R-:W-:Y:S01]  /*20a0*/  ISETP.GE.U32.AND P2, PT, R9, R0.reuse, PT ;  /* 0x000000000900720c */ /* 0x080fe20003f46070 */
[----:B------:R-:W-:Y:S01]  /*20b0*/  VIADD R9, R3, 0x100 ;  /* 0x0000010003097836 */ /* 0x000fe20000000000 */
[-C--:B------:R-:W-:Y:S01]  /*20c0*/  ISETP.GE.U32.AND P1, PT, R7, R0.reuse, PT ;  /* 0x000000000700720c */ /* 0x080fe20003f26070 */
[C---:B------:R-:W-:Y:S02]  /*20d0*/  VIADD R7, R3.reuse, 0xe0 ;  /* 0x000000e003077836 */ /* 0x040fe40000000000 */
[----:B------:R-:W-:Y:S02]  /*20e0*/  VIADD R39, R3, 0x260 ;  /* 0x0000026003277836 */ /* 0x000fe40000000000 */
[----:B--2---:R-:W-:Y:S02]  /*20f0*/  IMAD.MOV.U32 R16, RZ, RZ, R6 ;  /* 0x000000ffff107224 */ /* 0x004fe400078e0006 */
[----:B------:R-:W2:Y:S01]  /*2100*/  @!P6 LDG.E R6, desc[UR8][R4.64] ;  /* 0x000000080406e981 */ /* 0x000ea2000c1e1900 */
[----:B------:R-:W-:Y:S01]  /*2110*/  ISETP.GE.U32.AND P6, PT, R7, R0, PT ;  /* 0x000000000700720c */ /* 0x000fe20003fc6070 */
[----:B------:R-:W-:-:S02]  /*2120*/  IMAD.MOV.U32 R10, RZ, RZ, R16 ;  /* 0x000000ffff0a7224 */ /* 0x000fc400078e0010 */
[----:B------:R-:W-:Y:S02]  /*2130*/  VIADD R7, R3, 0x120 ;  /* 0x0000012003077836 */ /* 0x000fe40000000000 */
[--C-:B------:R-:W-:Y:S02]  /*2140*/  IMAD.MOV.U32 R12, RZ, RZ, R16.reuse ;  /* 0x000000ffff0c7224 */ /* 0x100fe400078e0010 */
[----:B------:R-:W3:Y:S01]  /*2150*/  @!P0 LDG.E R10, desc[UR8][R4.64+0x100] ;  /* 0x00010008040a8981 */ /* 0x000ee2000c1e1900 */
[-C--:B------:R-:W-:Y:S01]  /*2160*/  ISETP.GE.U32.AND P0, PT, R7, R0.reuse, PT ;  /* 0x000000000700720c */ /* 0x080fe20003f06070 */
[----:B------:R-:W-:Y:S02]  /*2170*/  VIADD R7, R3, 0x140 ;  /* 0x0000014003077836 */ /* 0x000fe40000000000 */
[--C-:B------:R-:W-:Y:S01]  /*2180*/  IMAD.MOV.U32 R8, RZ, RZ, R16.reuse ;  /* 0x000000ffff087224 */ /* 0x100fe200078e0010 */
[----:B------:R-:W4:Y:S01]  /*2190*/  @!P4 LDG.E R12, desc[UR8][R4.64+0x180] ;  /* 0x00018008040cc981 */ /* 0x000f22000c1e1900 */
[----:B------:R-:W-:Y:S01]  /*21a0*/  IMAD.MOV.U32 R18, RZ, RZ, R16 ;  /* 0x000000ffff127224 */ /* 0x000fe200078e0010 */
[----:B------:R-:W-:Y:S01]  /*21b0*/  ISETP.GE.U32.AND P4, PT, R7, R0, PT ;  /* 0x000000000700720c */ /* 0x000fe20003f86070 */
[----:B------:R-:W-:-:S02]  /*21c0*/  VIADD R7, R3, 0x180 ;  /* 0x0000018003077836 */ /* 0x000fc40000000000 */
[----:B------:R-:W5:Y:S01]  /*21d0*/  @!P5 LDG.E R8, desc[UR8][R4.64+0x80] ;  /* 0x000080080408d981 */ /* 0x000f62000c1e1900 */
[-C--:B------:R-:W-:Y:S01]  /*21e0*/  ISETP.GE.U32.AND P5, PT, R9, R0.reuse, PT ;  /* 0x000000000900720c */ /* 0x080fe20003fa6070 */
[--C-:B------:R-:W-:Y:S02]  /*21f0*/  IMAD.MOV.U32 R20, RZ, RZ, R16.reuse ;  /* 0x000000ffff147224 */ /* 0x100fe400078e0010 */
[----:B------:R-:W5:Y:S01]  /*2200*/  @!P2 LDG.E R18, desc[UR8][R4.64+0x280] ;  /* 0x000280080412a981 */ /* 0x000f62000c1e1900 */
[-C--:B------:R-:W-:Y:S01]  /*2210*/  ISETP.GE.U32.AND P2, PT, R7, R0.reuse, PT ;  /* 0x000000000700720c */ /* 0x080fe20003f46070 */
[C---:B------:R-:W-:Y:S02]  /*2220*/  VIADD R7, R3.reuse, 0x1a0 ;  /* 0x000001a003077836 */ /* 0x040fe40000000000 */
[--C-:B------:R-:W-:Y:S01]  /*2230*/  IMAD.MOV.U32 R14, RZ, RZ, R16.reuse ;  /* 0x000000ffff0e7224 */ /* 0x100fe200078e0010 */
[----:B------:R-:W5:Y:S01]  /*2240*/  @!P1 LDG.E R20, desc[UR8][R4.64+0x300] ;  /* 0x0003000804149981 */ /* 0x000f62000c1e1900 */
[----:B------:R-:W-:Y:S01]  /*2250*/  VIADD R9, R3, 0x160 ;  /* 0x0000016003097836 */ /* 0x000fe20000000000 */
[----:B------:R-:W-:Y:S01]  /*2260*/  ISETP.GE.U32.AND P1, PT, R7, R0, PT ;  /* 0x000000000700720c */ /* 0x000fe20003f26070 */
[----:B------:R-:W-:-:S02]  /*2270*/  IMAD.MOV.U32 R24, RZ, RZ, R16 ;  /* 0x000000ffff187224 */ /* 0x000fc400078e0010 */
[----:B------:R-:W-:Y:S01]  /*2280*/  VIADD R7, R3, 0x1e0 ;  /* 0x000001e003077836 */ /* 0x000fe20000000000 */
        /* <DEDUP_REMOVED lines=17> */
[----:B------:R-:W-:Y:S02]  /*23a0*/  VIADD R7, R3, 0x280 ;  /* 0x0000028003077836 */ /* 0x000fe40000000000 */
[--C-:B------:R-:W-:Y:S01]  /*23b0*/  IMAD.MOV.U32 R28, RZ, RZ, R16.reuse ;  /* 0x000000ffff1c7224 */ /* 0x100fe200078e0010 */
[----:B------:R-:W5:Y:S01]  /*23c0*/  @!P2 LDG.E R32, desc[UR8][R4.64+0x600] ;  /* 0x000600080420a981 */ /* 0x000f62000c1e1900 */
[--C-:B------:R-:W-:Y:S01]  /*23d0*/  IMAD.MOV.U32 R34, RZ, RZ, R16.reuse ;  /* 0x000000ffff227224 */ /* 0x100fe200078e0010 */
[----:B------:R-:W-:Y:S01]  /*23e0*/  ISETP.GE.U32.AND P2, PT, R7, R0, PT ;  /* 0x000000000700720c */ /* 0x000fe20003f46070 */
[----:B------:R-:W-:-:S02]  /*23f0*/  IMAD.MOV.U32 R36, RZ, RZ, R16 ;  /* 0x000000ffff247224 */ /* 0x000fc400078e0010 */
[C---:B------:R-:W-:Y:S01]  /*2400*/  VIADD R9, R3.reuse, 0x220 ;  /* 0x0000022003097836 */ /* 0x040fe20000000000 */
[----:B------:R-:W5:Y:S01]  /*2410*/  @!P4 LDG.E R28, desc[UR8][R4.64+0x500] ;  /* 0x00050008041cc981 */ /* 0x000f62000c1e1900 */
[----:B------:R-:W-:-:S03]  /*2420*/  VIADD R7, R3, 0x2a0 ;  /* 0x000002a003077836 */ /* 0x000fc60000000000 */
[----:B------:R-:W5:Y:S01]  /*2430*/  @!P1 LDG.E R34, desc[UR8][R4.64+0x680] ;  /* 0x0006800804229981 */ /* 0x000f62000c1e1900 */
[-C--:B------:R-:W-:Y:S02]  /*2440*/  ISETP.GE.U32.AND P4, PT, R9, R0.reuse, PT ;  /* 0x000000000900720c */ /* 0x080fe40003f86070 */
[-C--:B------:R-:W-:Y:S01]  /*2450*/  ISETP.GE.U32.AND P1, PT, R39, R0.reuse, PT ;  /* 0x000000002700720c */ /* 0x080fe20003f26070 */
[----:B------:R-:W5:Y:S01]  /*2460*/  @!P6 LDG.E R36, desc[UR8][R4.64+0x700] ;  /* 0x000700080424e981 */ /* 0x000f62000c1e1900 */
[----:B------:R-:W-:Y:S01]  /*2470*/  ISETP.GE.U32.AND P6, PT, R7, R0, PT ;  /* 0x000000000700720c */ /* 0x000fe20003fc6070 */
        /* <DEDUP_REMOVED lines=16> */
[----:B------:R-:W-:Y:S01]  /*2580*/  UMOV UR4, 0x400 ;  /* 0x0000040000047882 */ /* 0x000fe20000000000 */
[----:B------:R-:W-:Y:S01]  /*2590*/  ISETP.NE.AND P0, PT, R42, RZ, PT ;  /* 0x000000ff2a00720c */ /* 0x000fe20003f05270 */
[----:B-1----:R-:W-:-:S02]  /*25a0*/  ULEA UR4, UR5, UR4, 0x18 ;  /* 0x0000000405047291 */ /* 0x002fc4000f8ec0ff */
[----:B0-----:R-:W-:-:S05]  /*25b0*/  IMAD R41, R43, 0x2c0, R38 ;  /* 0x000002c02b297824 */ /* 0x001fca00078e0226 */
        /* <DEDUP_REMOVED lines=39> */
[----:B------:R-:W-:Y:S02]  /*2830*/  ISETP.NE.AND P1, PT, R38, 0x1f, PT ;  /* 0x0000001f2600780c */ /* 0x000fe40003f25270 */
[----:B---3--:R-:W-:Y:S02]  /*2840*/  IADD3 R16, PT, PT, R8, R7, R16 ;  /* 0x0000000708107210 */ /* 0x008fe40007ffe010 */
[----:B------:R-:W-:Y:S02]  /*2850*/  ISETP.NE.AND P2, PT, R43, 0xb, PT ;  /* 0x0000000b2b00780c */ /* 0x000fe40003f45270 */
[----:B----4-:R-:W-:Y:S02]  /*2860*/  IADD3 R16, PT, PT, R10, R9, R16 ;  /* 0x000000090a107210 */ /* 0x010fe40007ffe010 */
[----:B------:R-:W-:-:S02]  /*2870*/  ISETP.GE.U32.AND P3, PT, R2, 0x20, PT ;  /* 0x000000200200780c */ /* 0x000fc40003f66070 */
        /* <DEDUP_REMOVED lines=46> */
[----:B------:R-:W-:Y:S02]  /*2b60*/  SEL R16, R22, R16, !P0 ;  /* 0x0000001016107207 */ /* 0x000fe40004000000 */
[----:B------:R-:W-:-:S04]  /*2b70*/  ISETP.NE.AND P0, PT, R43, 0x8, PT ;  /* 0x000000082b00780c */ /* 0x000fc80003f05270 */
[----:B------:R-:W-:Y:S02]  /*2b80*/  SEL R16, R23, R16, !P0 ;  /* 0x0000001017107207 */ /* 0x000fe40004000000 */
[----:B------:R-:W-:Y:S02]  /*2b90*/  ISETP.NE.AND P0, PT, R43, 0xa, PT ;  /* 0x0000000a2b00780c */ /* 0x000fe40003f05270 */
[----:B------:R-:W-:Y:S02]  /*2ba0*/  SEL R16, R24, R16, !P1 ;  /* 0x0000001018107207 */ /* 0x000fe40004800000 */
[----:B------:R-:W-:Y:S02]  /*2bb0*/  ISETP.NE.AND P1, PT, R38, RZ, PT ;  /* 0x000000ff2600720c */ /* 0x000fe40003f25270 */
[----:B------:R-:W-:Y:S01]  /*2bc0*/  SEL R16, R25, R16, !P0 ;  /* 0x0000001019107207 */ /* 0x000fe20004000000 */
[----:B------:R-:W-:Y:S01]  /*2bd0*/  @!P2 IMAD.IADD R16, R26, 0x1, R25 ;  /* 0x000000011a10a824 */ /* 0x000fe200078e0219 */
[----:B------:R-:W-:-:S02]  /*2be0*/  SEL R17, R42, RZ, P1 ;  /* 0x000000ff2a117207 */ /* 0x000fc40000800000 */
[----:B------:R-:W-:-:S03]  /*2bf0*/  ISETP.NE.AND P0, PT, R2, RZ, PT ;  /* 0x000000ff0200720c */ /* 0x000fc60003f05270 */
[----:B------:R-:W-:-:S05]  /*2c00*/  @P3 IMAD.IADD R42, R16, 0x1, R17 ;  /* 0x00000001102a3824 */ /* 0x000fca00078e0211 */
[----:B------:R-:W-:Y:S01]  /*2c10*/  SEL R17, R42, RZ, P0 ;  /* 0x000000ff2a117207 */ /* 0x000fe20000000000 */
[----:B------:R-:W-:Y:S06]  /*2c20*/  BRA `(.L_x_111) ;  /* 0x0000000c00e87947 */ /* 0x000fec0003800000 */
.L_x_110:
[----:B0-2---:R-:W-:Y:S02]  /*2c30*/  IADD3 R16, PT, PT, R6, R5, R4 ;  /* 0x0000000506107210 */ /* 0x005fe40007ffe004 */
[----:B------:R-:W-:Y:S02]  /*2c40*/  ISETP.NE.AND P1, PT, R38, 0x1f, PT ;  /* 0x0000001f2600780c */ /* 0x000fe40003f25270 */
        /* <DEDUP_REMOVED lines=52> */
[----:B------:R-:W-:Y:S01]  /*2f90*/  SEL R16, R23, R16, !P0 ;  /* 0x0000001017107207 */ /* 0x000fe20004000000 */
[----:B------:R-:W-:Y:S01]  /*2fa0*/  IMAD.IADD R23, R45, 0x1, -R44 ;  /* 0x000000012d177824 */ /* 0x000fe200078e0a2c */
[C---:B------:R-:W-:Y:S02]  /*2fb0*/  ISETP.NE.AND P0, PT, R43.reuse, 0xa, PT ;  /* 0x0000000a2b00780c */ /* 0x040fe40003f05270 */
[----:B------:R-:W-:Y:S02]  /*2fc0*/  SEL R16, R24, R16, !P1 ;  /* 0x0000001018107207 */ /* 0x000fe40004800000 */
[----:B------:R-:W-:Y:S02]  /*2fd0*/  ISETP.NE.AND P1, PT, R43, 0xb, PT ;  /* 0x0000000b2b00780c */ /* 0x000fe40003f25270 */
[----:B------:R-:W-:Y:S02]  /*2fe0*/  SEL R16, R25, R16, !P0 ;  /* 0x0000001019107207 */ /* 0x000fe40004000000 */
[----:B------:R-:W-:-:S02]  /*2ff0*/  ISETP.GT.U32.AND P0, PT, R2, 0x1f, PT ;  /* 0x0000001f0200780c */ /* 0x000fc40003f04070 */
[----:B------:R-:W-:Y:S02]  /*3000*/  SEL R17, R23, RZ, P2 ;  /* 0x000000ff17117207 */ /* 0x000fe40001000000 */
        /* <DEDUP_REMOVED lines=20> */
.L_x_157:
[----:B------:R-:W-:Y:S05]  /*3150*/  @!P0 BRA `(.L_x_114) ;  /* 0x0000000000748947 */ /* 0x000fea0003800000 */
[----:B------:R-:W-:-:S07]  /*3160*/  IMAD.MOV.U32 R20, RZ, RZ, 0x3b8 ;  /* 0x000003b8ff147424 */ /* 0x000fce00078e00ff */
.L_x_116:
        /* <DEDUP_REMOVED lines=27> */
.L_x_160:
[----:B------:R-:W-:Y:S05]  /*3320*/  @P0 BRA `(.L_x_116) ;  /* 0xfffffffc00900947 */ /* 0x000fea000383ffff */
.L_x_114:
        /* <DEDUP_REMOVED lines=23> */
[----:B------:R-:W-:-:S03]  /*34a0*/  ISETP.GT.AND P0, PT, R16, R47, PT ;  /* 0x0000002f1000720c */ /* 0x000fc60003f04270 */
[----:B------:R-:W-:-:S05]  /*34b0*/  IMAD.IADD R50, R46, 0x1, R17 ;  /* 0x000000012e327824 */ /* 0x000fca00078e0211 */
[----:B------:R-:W0:Y:S02]  /*34c0*/  SHFL.DOWN PT, R22, R50, 0x8, R47 ;  /* 0x0900000032167989 */ /* 0x000e2400000e002f */
[----:B0-----:R-:W-:Y:S02]  /*34d0*/  SEL R17, R22, RZ, !P0 ;  /* 0x000000ff16117207 */ /* 0x001fe40004000000 */
[----:B------:R-:W-:Y:S01]  /*34e0*/  ISETP.NE.AND P0, PT, R18, 0x65, PT ;  /* 0x000000651200780c */ /* 0x000fe20003f05270 */
[----:B------:R-:W-:Y:S02]  /*34f0*/  VIADD R18, R38, 0x10 ;  /* 0x0000001026127836 */ /* 0x000fe40000000000 */
[----:B------:R-:W-:Y:S02]  /*3500*/  IMAD.IADD R48, R50, 0x1, R17 ;  /* 0x0000000132307824 */ /* 0x000fe400078e0211 */
[----:B------:R-:W0:Y:S01]  /*3510*/  LDC.64 R16, c[0x0][0x390] ;  /* 0x0000e400ff107b82 */ /* 0x000e220000000a00 */
[----:B------:R-:W-:-:S02]  /*3520*/  ISETP.GT.AND P2, PT, R18, R47, PT ;  /* 0x0000002f1200720c */ /* 0x000fc40003f44270 */
[----:B------:R-:W1:Y:S05]  /*3530*/  SHFL.DOWN PT, R22, R48, 0x10, R47 ;  /* 0x0a00000030167989 */ /* 0x000e6a00000e002f */
[----:B------:R-:W-:Y:S02]  /*3540*/  VOTE.ALL P0, P0 ;  /* 0x0000000000ff7806 */ /* 0x000fe40000000000 */
[----:B0-----:R-:W-:Y:S02]  /*3550*/  IADD3 R44, P3, PT, R16, 0x100, RZ ;  /* 0x00000100102c7810 */ /* 0x001fe40007f7e0ff */
[----:B-1----:R-:W-:-:S03]  /*3560*/  SEL R19, R22, RZ, !P2 ;  /* 0x000000ff16137207 */ /* 0x002fc60005000000 */
[----:B------:R-:W-:Y:S02]  /*3570*/  IMAD.X R45, RZ, RZ, R17, P3 ;  /* 0x000000ffff2d7224 */ /* 0x000fe400018e0611 */
[----:B------:R-:W-:-:S07]  /*3580*/  IMAD.IADD R46, R48, 0x1, R19 ;  /* 0x00000001302e7824 */ /* 0x000fce00078e0213 */
.L_x_169:
[----:B------:R-:W-:Y:S05]  /*3590*/  @!P0 BRA `(.L_x_118) ;  /* 0x00000004002c8947 */ /* 0x000fea0003800000 */
[----:B------:R-:W-:-:S07]  /*35a0*/  IMAD.MOV.U32 R47, RZ, RZ, 0x3b8 ;  /* 0x000003b8ff2f7424 */ /* 0x000fce00078e00ff */
.L_x_124:
        /* <DEDUP_REMOVED lines=8> */
.L_x_172:
[----:B------:R-:W-:Y:S05]  /*3630*/  @!P0 BRA `(.L_x_120) ;  /* 0x0000000000748947 */ /* 0x000fea0003800000 */
[----:B------:R-:W-:-:S07]  /*3640*/  IMAD.MOV.U32 R20, RZ, RZ, R47 ;  /* 0x000000ffff147224 */ /* 0x000fce00078e002f */
.L_x_122:
        /* <DEDUP_REMOVED lines=27> */
.L_x_175:
[----:B------:R-:W-:Y:S05]  /*3800*/  @P0 BRA `(.L_x_122) ;  /* 0xfffffffc00900947 */ /* 0x000fea000383ffff */
.L_x_120:
[----:B------:R-:W-:Y:S01]  /*3810*/  UMOV UR5, 0xffffffff ;  /* 0xffffffff00057882 */ /* 0x000fe20000000000 */
[----:B------:R-:W-:Y:S02]  /*3820*/  ISETP.NE.AND P0, PT, R18, 0x65, PT ;  /* 0x000000651200780c */ /* 0x000fe40003f05270 */
[----:B------:R-:W-:Y:S11]  /*3830*/  BRA.DIV UR5, `(.L_x_123) ;  /* 0x0000001e051c7947 */ /* 0x000ff6000b800000 */
[----:B------:R-:W-:Y:S01]  /*3840*/  VOTE.ANY R21, PT, !P0 ;  /* 0x0000000000157806 */ /* 0x000fe200040e0100 */
[----:B------:R-:W-:Y:S02]  /*3850*/  VIADD R20, R38, 0x2 ;  /* 0x0000000226147836 */ /* 0x000fe40000000000 */
[----:B------:R-:W-:Y:S01]  /*3860*/  VIADD R43, R43, 0xffffffe0 ;  /* 0xffffffe02b2b7836 */ /* 0x000fe20000000000 */
[----:B------:R-:W-:-:S05]  /*3870*/  LOP3.LUT R21, R21, 0x80000000, R26, 0xec, !PT ;  /* 0x8000000015157812 */ /* 0x000fca00078eec1a */
        /* <DEDUP_REMOVED lines=28> */
.L_x_184:
[----:B------:R-:W-:Y:S05]  /*3a40*/  @P0 BRA `(.L_x_124) ;  /* 0xfffffff800d80947 */ /* 0x000fea000383ffff */
.L_x_118:
        /* <DEDUP_REMOVED lines=15> */
.L_x_112:
[----:B------:R-:W-:Y:S05]  /*3b40*/  WARPSYNC.ALL ;  /* 0x0000000000007948 */ /* 0x000fea0003800000 */
[----:B------:R-:W0:Y:S08]  /*3b50*/  S2UR UR5, SR_CgaCtaId ;  /* 0x00000000000579c3 */ /* 0x000e300000008800 */
[----:B------:R-:W-:Y:S01]  /*3b60*/  BAR.SYNC.DEFER_BLOCKING 0x0 ;  /* 0x0000000000007b1d */ /* 0x000fe20000010000 */
[----:B------:R-:W-:-:S05]  /*3b70*/  ISETP.NE.AND P0, PT, R2, RZ, PT ;  /* 0x000000ff0200720c */ /* 0x000fca0003f05270 */
[----:B------:R-:W-:Y:S02]  /*3b80*/  UMOV UR4, 0x400 ;  /* 0x0000040000047882 */ /* 0x000fe40000000000 */
[----:B0-----:R-:W-:-:S09]  /*3b90*/  ULEA UR4, UR5, UR4, 0x18 ;  /* 0x0000000405047291 */ /* 0x001fd2000f8ec0ff */
[----:B-1----:R-:W0:Y:S02]  /*3ba0*/  LDS R17, [UR4+0x4c] ;  /* 0x00004c04ff117984 */ /* 0x002e240008000800 */
[----:B0-----:R-:W-:-:S05]  /*3bb0*/  SEL R17, R17, RZ, P0 ;  /* 0x000000ff11117207 */ /* 0x001fca0000000000 */
[----:B------:R-:W-:-:S07]  /*3bc0*/  IMAD.IADD R17, R17, 0x1, R16 ;  /* 0x0000000111117824 */ /* 0x000fce00078e0210 */
.L_x_111:
[----:B------:R-:W-:Y:S01]  /*3bd0*/  IMAD.IADD R4, R4, 0x1, R17 ;  /* 0x0000000104047824 */ /* 0x000fe200078e0211 */
[----:B------:R-:W-:Y:S01]  /*3be0*/  BAR.SYNC.DEFER_BLOCKING 0x0 ;  /* 0x0000000000007b1d */ /* 0x000fe20000010000 */
[----:B------:R-:W-:Y:S02]  /*3bf0*/  ISETP.NE.AND P0, PT, R2, RZ, PT ;  /* 0x000000ff0200720c */ /* 0x000fe40003f05270 */
[----:B------:R-:W-:-:S05]  /*3c00*/  IMAD.IADD R5, R5, 0x1, R4 ;  /* 0x0000000105057824 */ /* 0x000fca00078e0204 */
[----:B------:R-:W0:Y:S01]  /*3c10*/  S2UR UR5, SR_CTAID.X ;  /* 0x00000000000579c3 */ /* 0x000e220000002500 */
[----:B------:R-:W-:Y:S01]  /*3c20*/  IMAD.IADD R6, R6, 0x1, R5 ;  /* 0x0000000106067824 */ /* 0x000fe200078e0205 */
[----:B------:R-:W1:Y:S03]  /*3c30*/  LDCU.64 UR6, c[0x0][0x388] ;  /* 0x00007100ff0677ac */ /* 0x000e660008000a00 */
[----:B------:R-:W-:-:S04]  /*3c40*/  IMAD.IADD R7, R7, 0x1, R6 ;  /* 0x0000000107077824 */ /* 0x000fc800078e0206 */
[----:B------:R-:W-:-:S04]  /*3c50*/  IMAD.IADD R8, R8, 0x1, R7 ;  /* 0x0000000108087824 */ /* 0x000fc800078e0207 */
[----:B------:R-:W-:-:S04]  /*3c60*/  IMAD.IADD R9, R9, 0x1, R8 ;  /* 0x0000000109097824 */ /* 0x000fc800078e0208 */
[----:B------:R-:W-:Y:S01]  /*3c70*/  IMAD.IADD R10, R10, 0x1, R9 ;  /* 0x000000010a0a7824 */ /* 0x000fe200078e0209 */
[----:B------:R2:W-:Y:S03]  /*3c80*/  STS.64 [R40], R4 ;  /* 0x0000000428007388 */ /* 0x0005e60000000a00 */
[----:B------:R-:W-:Y:S01]  /*3c90*/  IMAD.IADD R11, R11, 0x1, R10 ;  /* 0x000000010b0b7824 */ /* 0x000fe200078e020a */
[----:B------:R-:W-:Y:S03]  /*3ca0*/  STS.64 [R40+0x8], R6 ;  /* 0x0000080628007388 */ /* 0x000fe60000000a00 */
[----:B------:R-:W-:Y:S01]  /*3cb0*/  IMAD.IADD R12, R12, 0x1, R11 ;  /* 0x000000010c0c7824 */ /* 0x000fe200078e020b */
[----:B------:R3:W-:Y:S03]  /*3cc0*/  STS.64 [R40+0x10], R8 ;  /* 0x0000100828007388 */ /* 0x0007e60000000a00 */
[----:B------:R-:W-:Y:S01]  /*3cd0*/  IMAD.IADD R13, R13, 0x1, R12 ;  /* 0x000000010d0d7824 */ /* 0x000fe200078e020c */
[----:B------:R-:W-:Y:S01]  /*3ce0*/  STS.64 [R40+0x18], R10 ;  /* 0x0000180a28007388 */ /* 0x000fe20000000a00 */
[----:B--2---:R-:W0:Y:S02]  /*3cf0*/  LDC R4, c[0x0][0x398] ;  /* 0x0000e600ff047b82 */ /* 0x004e240000000800 */
[----:B------:R-:W-:Y:S01]  /*3d00*/  IMAD.IADD R14, R14, 0x1, R13 ;  /* 0x000000010e0e7824 */ /* 0x000fe200078e020d */
[----:B------:R2:W-:Y:S03]  /*3d10*/  STS.64 [R40+0x20], R12 ;  /* 0x0000200c28007388 */ /* 0x0005e60000000a00 */
[----:B------:R-:W-:Y:S01]  /*3d20*/  IMAD.IADD R15, R15, 0x1, R14 ;  /* 0x000000010f0f7824 */ /* 0x000fe200078e020e */
[----:B------:R-:W4:Y:S03]  /*3d30*/  S2R R5, SR_TID.X ;  /* 0x0000000000057919 */ /* 0x000f260000002100 */
[----:B------:R-:W-:Y:S01]  /*3d40*/  IMAD.IADD R28, R28, 0x1, R15 ;  /* 0x000000011c1c7824 */ /* 0x000fe200078e020f */
[----:B------:R-:W-:Y:S03]  /*3d50*/  STS.64 [R40+0x28], R14 ;  /* 0x0000280e28007388 */ /* 0x000fe60000000a00 */
[----:B------:R-:W-:Y:S01]  /*3d60*/  IMAD.IADD R29, R29, 0x1, R28 ;  /* 0x000000011d1d7824 */ /* 0x000fe200078e021c */
[----:B---3--:R-:W3:Y:S03]  /*3d70*/  S2R R8, SR_TID.X ;  /* 0x0000000000087919 */ /* 0x008ee60000002100 */
[----:B------:R-:W-:Y:S01]  /*3d80*/  IMAD.IADD R30, R30, 0x1, R29 ;  /* 0x000000011e1e7824 */ /* 0x000fe200078e021d */
[----:B------:R-:W-:Y:S03]  /*3d90*/  STS.64 [R40+0x30], R28 ;  /* 0x0000301c28007388 */ /* 0x000fe60000000a00 */
[----:B------:R-:W-:-:S02]  /*3da0*/  IMAD.IADD R31, R31, 0x1, R30 ;  /* 0x000000011f1f7824 */ /* 0x000fc400078e021e */
[----:B0-----:R-:W-:Y:S02]  /*3db0*/  VIADD R4, R4, UR5 ;  /* 0x0000000504047c36 */ /* 0x001fe40008000000 */
[----:B------:R-:W-:Y:S01]  /*3dc0*/  IMAD.IADD R32, R32, 0x1, R31 ;  /* 0x0000000120207824 */ /* 0x000fe200078e021f */
[----:B------:R-:W-:Y:S01]  /*3dd0*/  STS.64 [R40+0x38], R30 ;  /* 0x0000381e28007388 */ /* 0x000fe20000000a00 */
[----:B--2---:R-:W-:Y:S02]  /*3de0*/  IMAD R12, R4, 0x2100, RZ ;  /* 0x00002100040c7824 */ /* 0x004fe400078e02ff */
[----:B------:R-:W-:-:S04]  /*3df0*/  IMAD.IADD R33, R33, 0x1, R32 ;  /* 0x0000000121217824 */ /* 0x000fc800078e0220 */
[----:B------:R-:W-:Y:S01]  /*3e00*/  IMAD.IADD R34, R34, 0x1, R33 ;  /* 0x0000000122227824 */ /* 0x000fe200078e0221 */
[----:B------:R-:W-:Y:S03]  /*3e10*/  STS.64 [R40+0x40], R32 ;  /* 0x0000402028007388 */ /* 0x000fe60000000a00 */
[----:B------:R-:W-:Y:S01]  /*3e20*/  IMAD.IADD R35, R35, 0x1, R34 ;  /* 0x0000000123237824 */ /* 0x000fe200078e0222 */
[C---:B----4-:R-:W-:Y:S02]  /*3e30*/  LOP3.LUT R4, R5.reuse, 0x3e0, RZ, 0xc0, !PT ;  /* 0x000003e005047812 */ /* 0x050fe400078ec0ff */
[----:B------:R-:W-:Y:S01]  /*3e40*/  LOP3.LUT R6, R5, 0x1f, RZ, 0xc0, !PT ;  /* 0x0000001f05067812 */ /* 0x000fe200078ec0ff */
[----:B------:R-:W-:Y:S01]  /*3e50*/  IMAD.IADD R36, R36, 0x1, R35 ;  /* 0x0000000124247824 */ /* 0x000fe200078e0223 */
[----:B------:R-:W-:Y:S03]  /*3e60*/  STS.64 [R40+0x48], R34 ;  /* 0x0000482228007388 */ /* 0x000fe60000000a00 */
[----:B------:R-:W-:Y:S01]  /*3e70*/  IMAD.IADD R37, R37, 0x1, R36 ;  /* 0x0000000125257824 */ /* 0x000fe200078e0224 */
[----:B---3--:R-:W-:Y:S01]  /*3e80*/  LOP3.LUT R10, R8, 0x1f, RZ, 0xc0, !PT ;  /* 0x0000001f080a7812 */ /* 0x008fe200078ec0ff */
[----:B------:R-:W-:-:S03]  /*3e90*/  IMAD R6, R4, 0x16, R6 ;  /* 0x0000001604067824 */ /* 0x000fc600078e0206 */
[----:B------:R-:W-:Y:S01]  /*3ea0*/  STS.64 [R40+0x50], R36 ;  /* 0x0000502428007388 */ /* 0x000fe20000000a00 */
        /* <DEDUP_REMOVED lines=22> */
[----:B------:R0:W-:Y:S04]  /*4010*/  LDS R21, [R41+0xa80] ;  /* 0x000a800029157984 */ /* 0x0001e80000000800 */
[----:B------:R2:W-:Y:S01]  /*4020*/  @!P0 STS [UR4+0x8400], R0 ;  /* 0x00840000ff008988 */ /* 0x0005e20008000804 */
[----:B------:R-:W-:Y:S01]  /*4030*/  BAR.SYNC.DEFER_BLOCKING 0x0 ;  /* 0x0000000000007b1d */ /* 0x000fe20000010000 */
[----:B0-----:R-:W-:Y:S01]  /*4040*/  LOP3.LUT R41, R8, 0x3e0, RZ, 0xc0, !PT ;  /* 0x000003e008297812 */ /* 0x001fe200078ec0ff */
[----:B------:R-:W-:Y:S01]  /*4050*/  VIADD R8, R6, 0x80 ;  /* 0x0000008006087836 */ /* 0x000fe20000000000 */
[----:B------:R-:W-:-:S03]  /*4060*/  IADD3 R5, P0, PT, R12, R3, RZ ;  /* 0x000000030c057210 */ /* 0x000fc60007f1e0ff */
[----:B------:R-:W-:Y:S02]  /*4070*/  IMAD R10, R41, 0x16, R10 ;  /* 0x00000016290a7824 */ /* 0x000fe400078e020a */
[----:B------:R-:W-:Y:S02]  /*4080*/  VIADD R41, R6, 0x20 ;  /* 0x0000002006297836 */ /* 0x000fe40000000000 */
[----:B--2---:R-:W-:Y:S01]  /*4090*/  IMAD.X R0, RZ, RZ, RZ, P0 ;  /* 0x000000ffff007224 */ /* 0x004fe200000e06ff */
[----:B-1----:R-:W-:-:S04]  /*40a0*/  LEA R4, P0, R5, UR6, 0x2 ;  /* 0x0000000605047c11 */ /* 0x002fc8000f8010ff */
[----:B------:R-:W-:Y:S01]  /*40b0*/  LEA.HI.X R5, R5, UR7, R0, 0x2, P0 ;  /* 0x0000000705057c11 */ /* 0x000fe200080f1400 */
[----:B------:R-:W-:Y:S01]  /*40c0*/  VIADD R0, R10, 0xe0 ;  /* 0x000000e00a007836 */ /* 0x000fe20000000000 */
[----:B------:R-:W0:Y:S02]  /*40d0*/  LDS R2, [UR4+0x8400] ;  /* 0x00840004ff027984 */ /* 0x000e240008000800 */
[-C--:B0-----:R-:W-:Y:S01]  /*40e0*/  ISETP.GE.AND P6, PT, R3, R2.reuse, PT ;  /* 0x000000020300720c */ /* 0x081fe20003fc6270 */
[C---:B------:R-:W-:Y:S01]  /*40f0*/  VIADD R3, R6.reuse, 0xa0 ;  /* 0x000000a006037836 */ /* 0x040fe20000000000 */
[-C--:B------:R-:W-:Y:S01]  /*4100*/  ISETP.GE.AND P5, PT, R41, R2.reuse, PT ;  /* 0x000000022900720c */ /* 0x080fe20003fa6270 */
[----:B------:R-:W-:Y:S01]  /*4110*/  VIADD R41, R6, 0xc0 ;  /* 0x000000c006297836 */ /* 0x000fe20000000000 */
[-C--:B------:R-:W-:Y:S01]  /*4120*/  ISETP.GE.AND P0, PT, R8, R2.reuse, PT ;  /* 0x000000020800720c */ /* 0x080fe20003f06270 */
[----:B------:R-:W-:Y:S01]  /*4130*/  VIADD R8, R10, 0x40 ;  /* 0x000000400a087836 */ /* 0x000fe20000000000 */
[-C--:B------:R-:W-:Y:S01]  /*4140*/  ISETP.GE.AND P4, PT, R3, R2.reuse, PT ;  /* 0x000000020300720c */ /* 0x080fe20003f86270 */
[C---:B------:R-:W-:Y:S01]  /*4150*/  VIADD R3, R6.reuse, 0x100 ;  /* 0x0000010006037836 */ /* 0x040fe20000000000 */
[-C--:B------:R-:W-:Y:S01]  /*4160*/  ISETP.GE.AND P2, PT, R41, R2.reuse, PT ;  /* 0x000000022900720c */ /* 0x080fe20003f46270 */
[----:B------:R-:W-:Y:S01]  /*4170*/  VIADD R41, R6, 0x120 ;  /* 0x0000012006297836 */ /* 0x000fe20000000000 */
[----:B------:R-:W-:-:S02]  /*4180*/  ISETP.GE.AND P3, PT, R8, R2, PT ;  /* 0x000000020800720c */ /* 0x000fc40003f66270 */
[-C--:B------:R-:W-:Y:S01]  /*4190*/  ISETP.GE.AND P1, PT, R0, R2.reuse, PT ;  /* 0x000000020000720c */ /* 0x080fe20003f26270 */
[----:B------:R-:W-:Y:S01]  /*41a0*/  @!P6 STG.E desc[UR8][R4.64], R45 ;  /* 0x0000002d0400e986 */ /* 0x000fe2000c101908 */
[-C--:B------:R-:W-:Y:S01]  /*41b0*/  ISETP.GE.AND P6, PT, R3, R2.reuse, PT ;  /* 0x000000020300720c */ /* 0x080fe20003fc6270 */
[----:B------:R-:W-:Y:S02]  /*41c0*/  VIADD R3, R6, 0x140 ;  /* 0x0000014006037836 */ /* 0x000fe40000000000 */
[----:B------:R-:W-:Y:S01]  /*41d0*/  @!P5 STG.E desc[UR8][R4.64+0x80], R47 ;  /* 0x0000802f0400d986 */ /* 0x000fe2000c101908 */
[-C--:B------:R-:W-:Y:S01]  /*41e0*/  ISETP.GE.AND P5, PT, R41, R2.reuse, PT ;  /* 0x000000022900720c */ /* 0x080fe20003fa6270 */
[C---:B------:R-:W-:Y:S02]  /*41f0*/  VIADD R41, R10.reuse, 0x160 ;  /* 0x000001600a297836 */ /* 0x040fe40000000000 */
[----:B------:R-:W-:Y:S01]  /*4200*/  @!P0 STG.E desc[UR8][R4.64+0x200], R49 ;  /* 0x0002003104008986 */ /* 0x000fe2000c101908 */
[----:B------:R-:W-:Y:S01]  /*4210*/  ISETP.GE.AND P0, PT, R3, R2, PT ;  /* 0x000000020300720c */ /* 0x000fe20003f06270 */
[----:B------:R-:W-:-:S02]  /*4220*/  VIADD R3, R10, 0x180 ;  /* 0x000001800a037836 */ /* 0x000fc40000000000 */
[----:B------:R-:W-:Y:S01]  /*4230*/  @!P4 STG.E desc[UR8][R4.64+0x280], R51 ;  /* 0x000280330400c986 */ /* 0x000fe2000c101908 */
[-C--:B------:R-:W-:Y:S01]  /*4240*/  ISETP.GE.AND P4, PT, R41, R2.reuse, PT ;  /* 0x000000022900720c */ /* 0x080fe20003f86270 */
[C---:B------:R-:W-:Y:S02]  /*4250*/  VIADD R41, R10.reuse, 0x60 ;  /* 0x000000600a297836 */ /* 0x040fe40000000000 */
[----:B------:R-:W-:Y:S01]  /*4260*/  @!P2 STG.E desc[UR8][R4.64+0x300], R53 ;  /* 0x000300350400a986 */ /* 0x000fe2000c101908 */
[-C--:B------:R-:W-:Y:S01]  /*4270*/  ISETP.GE.AND P2, PT, R3, R2.reuse, PT ;  /* 0x000000020300720c */ /* 0x080fe20003f46270 */
[C---:B------:R-:W-:Y:S02]  /*4280*/  VIADD R3, R10.reuse, 0x1a0 ;  /* 0x000001a00a037836 */ /* 0x040fe40000000000 */
[----:B------:R0:W-:Y:S01]  /*4290*/  @!P3 STG.E desc[UR8][R4.64+0x100], R43 ;  /* 0x0001002b0400b986 */ /* 0x0001e2000c101908 */
[----:B------:R-:W-:Y:S01]  /*42a0*/  ISETP.GE.AND P3, PT, R41, R2, PT ;  /* 0x000000022900720c */ /* 0x000fe20003f66270 */
[----:B------:R-:W-:-:S02]  /*42b0*/  VIADD R41, R10, 0x1c0 ;  /* 0x000001c00a297836 */ /* 0x000fc40000000000 */
[----:B------:R1:W-:Y:S01]  /*42c0*/  @!P1 STG.E desc[UR8][R4.64+0x380], R37 ;  /* 0x0003802504009986 */ /* 0x0003e2000c101908 */
[-C--:B------:R-:W-:Y:S01]  /*42d0*/  ISETP.GE.AND P1, PT, R3, R2.reuse, PT ;  /* 0x000000020300720c */ /* 0x080fe20003f26270 */
[C---:B------:R-:W-:Y:S02]  /*42e0*/  VIADD R3, R6.reuse, 0x1e0 ;  /* 0x000001e006037836 */ /* 0x040fe40000000000 */
[----:B------:R1:W-:Y:S03]  /*42f0*/  @!P5 STG.E desc[UR8][R4.64+0x480], R33 ;  /* 0x000480210400d986 */ /* 0x0003e6000c101908 */
[-C--:B------:R-:W-:Y:S01]  /*4300*/  ISETP.GE.AND P5, PT, R3, R2.reuse, PT ;  /* 0x000000020300720c */ /* 0x080fe20003fa6270 */
[C---:B------:R-:W-:Y:S01]  /*4310*/  VIADD R3, R6.reuse, 0x240 ;  /* 0x0000024006037836 */ /* 0x040fe20000000000 */
[----:B------:R1:W-:Y:S01]  /*4320*/  @!P6 STG.E desc[UR8][R4.64+0x400], R35 ;  /* 0x000400230400e986 */ /* 0x0003e2000c101908 */
[----:B------:R-:W-:Y:S01]  /*4330*/  ISETP.GE.AND P6, PT, R41, R2, PT ;  /* 0x000000022900720c */ /* 0x000fe20003fc6270 */
[----:B------:R-:W-:-:S02]  /*4340*/  VIADD R41, R6, 0x200 ;  /* 0x0000020006297836 */ /* 0x000fc40000000000 */
[----:B------:R1:W-:Y:S01]  /*4350*/  @!P3 STG.E desc[UR8][R4.64+0x180], R29 ;  /* 0x0001801d0400b986 */ /* 0x0003e2000c101908 */
[-C--:B------:R-:W-:Y:S01]  /*4360*/  ISETP.GE.AND P3, PT, R3, R2.reuse, PT ;  /* 0x000000020300720c */ /* 0x080fe20003f66270 */
[----:B------:R-:W-:Y:S02]  /*4370*/  VIADD R3, R6, 0x280 ;  /* 0x0000028006037836 */ /* 0x000fe40000000000 */
[----:B------:R1:W-:Y:S01]  /*4380*/  @!P1 STG.E desc[UR8][R4.64+0x680], R25 ;  /* 0x0006801904009986 */ /* 0x0003e2000c101908 */
[----:B0-----:R-:W-:Y:S02]  /*4390*/  VIADD R43, R10, 0x220 ;  /* 0x000002200a2b7836 */ /* 0x001fe40000000000 */
[-C--:B------:R-:W-:Y:S01]  /*43a0*/  ISETP.GE.AND P1, PT, R3, R2.reuse, PT ;  /* 0x000000020300720c */ /* 0x080fe20003f26270 */
        /* <DEDUP_REMOVED lines=18> */
.L_x_98:
[----:B------:R-:W-:Y:S01]  /*44d0*/  BSSY B1, `(.L_x_125) ;  /* 0x0000006000017945 */ /* 0x000fe20003800000 */
[----:B------:R-:W-:Y:S01]  /*44e0*/  PLOP3.LUT P0, PT, P0, PT, PT, 0x8, 0x80 ;  /* 0x000000000080781c */ /* 0x000fe2000070e170 */
[----:B------:R-:W-:-:S12]  /*44f0*/  IMAD.MOV.U32 R21, RZ, RZ, -0x1 ;  /* 0xffffffffff157424 */ /* 0x000fd800078e00ff */
[----:B------:R-:W-:Y:S05]  /*4500*/  WARPSYNC.COLLECTIVE R21, `(.L_x_126) ;  /* 0x0000000015087348 */ /* 0x000fea0003c00000 */
[----:B------:R-:W-:Y:S01]  /*4510*/  VOTE.ANY P0, P0 ;  /* 0x0000000000ff7806 */ /* 0x000fe20000000100 */
[----:B------:R-:W-:-:S12]  /*4520*/  ENDCOLLECTIVE ;  /* 0x000000000000791b */ /* 0x000fd80003800000 */
.L_x_126:
[----:B------:R-:W-:Y:S05]  /*4530*/  BSYNC B1 ;  /* 0x0000000000017941 */ /* 0x000fea0003800000 */
.L_x_125:
[----:B------:R-:W-:Y:S05]  /*4540*/  BRA `(.L_x_127) ;  /* 0xffffffc800747947 */ /* 0x000fea000383ffff */
.L_x_100:
[----:B------:R-:W-:Y:S01]  /*4550*/  BSSY B1, `(.L_x_128) ;  /* 0x0000006000017945 */ /* 0x000fe20003800000 */
[----:B------:R-:W-:Y:S01]  /*4560*/  PLOP3.LUT P0, PT, P0, PT, PT, 0x8, 0x80 ;  /* 0x000000000080781c */ /* 0x000fe2000070e170 */
[----:B------:R-:W-:-:S12]  /*4570*/  IMAD.MOV.U32 R21, RZ, RZ, -0x1 ;  /* 0xffffffffff157424 */ /* 0x000fd800078e00ff */
[----:B------:R-:W-:Y:S05]  /*4580*/  WARPSYNC.COLLECTIVE R21, `(.L_x_129) ;  /* 0x0000000015087348 */ /* 0x000fea0003c00000 */
[----:B------:R-:W-:Y:S01]  /*4590*/  VOTE.ANY P0, P0 ;  /* 0x0000000000ff7806 */ /* 0x000fe20000000100 */
[----:B------:R-:W-:-:S12]  /*45a0*/  ENDCOLLECTIVE ;  /* 0x000000000000791b */ /* 0x000fd80003800000 */
.L_x_129:
[----:B------:R-:W-:Y:S05]  /*45b0*/  BSYNC B1 ;  /* 0x0000000000017941 */ /* 0x000fea0003800000 */
.L_x_128:
[----:B------:R-:W-:Y:S05]  /*45c0*/  BRA `(.L_x_130) ;  /* 0xffffffc800c87947 */ /* 0x000fea000383ffff */
.L_x_102:
[----:B------:R-:W0:Y:S01]  /*45d0*/  S2R R25, SR_GEMASK ;  /* 0x0000000000197919 */ /* 0x000e220000003c00 */
[----:B------:R-:W-:Y:S01]  /*45e0*/  BSSY B1, `(.L_x_131) ;  /* 0x0000006000017945 */ /* 0x000fe20003800000 */
[----:B------:R-:W-:Y:S01]  /*45f0*/  PLOP3.LUT P0, PT, P0, PT, PT, 0x8, 0x80 ;  /* 0x000000000080781c */ /* 0x000fe2000070e170 */
[----:B------:R-:W-:-:S12]  /*4600*/  IMAD.MOV.U32 R21, RZ, RZ, -0x1 ;  /* 0xffffffffff157424 */ /* 0x000fd800078e00ff */
[----:B0-----:R-:W-:Y:S05]  /*4610*/  WARPSYNC.COLLECTIVE R21, `(.L_x_132) ;  /* 0x0000000015087348 */ /* 0x001fea0003c00000 */
[----:B------:R-:W-:Y:S01]  /*4620*/  VOTE.ANY R21, PT, P0 ;  /* 0x0000000000157806 */ /* 0x000fe200000e0100 */
[----:B0-----:R-:W-:Y:S06]  /*4630*/  ENDCOLLECTIVE ;  /* 0x000000000000791b */ /* 0x001fec0003800000 */
.L_x_132:
[----:B------:R-:W-:Y:S05]  /*4640*/  BSYNC B1 ;  /* 0x0000000000017941 */ /* 0x000fea0003800000 */
.L_x_131:
[----:B------:R-:W-:Y:S01]  /*4650*/  LOP3.LUT R21, R21, 0x80000000, R25, 0xec, !PT ;  /* 0x8000000015157812 */ /* 0x000fe200078eec19 */
[----:B------:R-:W-:Y:S02]  /*4660*/  IMAD.MOV.U32 R20, RZ, RZ, R29 ;  /* 0x000000ffff147224 */ /* 0x000fe400078e001d */
[----:B------:R-:W-:Y:S02]  /*4670*/  VIADD R41, R39, 0x2 ;  /* 0x0000000227297836 */ /* 0x000fe40000000000 */
[----:B------:R-:W-:Y:S02]  /*4680*/  VIADD R16, R21, 0xffffffff ;  /* 0xffffffff15107836 */ /* 0x000fe40000000000 */
[C---:B------:R-:W-:Y:S02]  /*4690*/  VIADD R40, R39.reuse, 0x4 ;  /* 0x0000000427287836 */ /* 0x040fe40000000000 */
[----:B------:R-:W-:Y:S01]  /*46a0*/  VIADD R30, R39, 0x8 ;  /* 0x00000008271e7836 */ /* 0x000fe20000000000 */
[----:B------:R-:W-:Y:S01]  /*46b0*/  LOP3.LUT R48, R21, R16, RZ, 0xc, !PT ;  /* 0x0000001015307212 */ /* 0x000fe200078e0cff */
[----:B------:R-:W-:-:S02]  /*46c0*/  IMAD.MOV.U32 R16, RZ, RZ, 0x1 ;  /* 0x00000001ff107424 */ /* 0x000fc400078e00ff */
[----:B------:R-:W-:-:S03]  /*46d0*/  IMAD.MOV.U32 R21, RZ, RZ, -0x1 ;  /* 0xffffffffff157424 */ /* 0x000fc600078e00ff */
[----:B------:R-:W0:Y:S02]  /*46e0*/  POPC R48, R48 ;  /* 0x0000003000307309 */ /* 0x000e240000000000 */
[----:B0-----:R-:W-:Y:S01]  /*46f0*/  IMAD.MOV.U32 R17, RZ, RZ, R48 ;  /* 0x000000ffff117224 */ /* 0x001fe200078e0030 */
[----:B------:R-:W-:-:S13]  /*4700*/  ISETP.GE.AND P0, PT, R39, R48, PT ;  /* 0x000000302700720c */ /* 0x000fda0003f06270 */
[----:B------:R-:W-:Y:S05]  /*4710*/  WARPSYNC.COLLECTIVE R21, `(.L_x_133) ;  /* 0x0000000015087348 */ /* 0x000fea0003c00000 */
[----:B------:R0:W1:Y:S02]  /*4720*/  SHFL.DOWN P3, R22, R20, R16, R17 ;  /* 0x0800001014167389 */ /* 0x0000640000060011 */
[----:B01----:R-:W-:Y:S05]  /*4730*/  ENDCOLLECTIVE ;  /* 0x000000000000791b */ /* 0x003fea0003800000 */
.L_x_133:
        /* <DEDUP_REMOVED lines=8> */
.L_x_134:
[----:B------:R-:W-:Y:S01]  /*47c0*/  IMAD.MOV.U32 R16, RZ, RZ, 0x4 ;  /* 0x00000004ff107424 */ /* 0x000fe200078e00ff */
[----:B------:R-:W-:Y:S02]  /*47d0*/  SEL R22, R22, RZ, !P0 ;  /* 0x000000ff16167207 */ /* 0x000fe40004000000 */
[----:B------:R-:W-:-:S03]  /*47e0*/  ISETP.GT.AND P0, PT, R40, R48, PT ;  /* 0x000000302800720c */ /* 0x000fc60003f04270 */
[----:B------:R-:W-:Y:S02]  /*47f0*/  IMAD.IADD R45, R43, 0x1, R22 ;  /* 0x000000012b2d7824 */ /* 0x000fe400078e0216 */
[----:B------:R-:W-:Y:S02]  /*4800*/  VIADD R43, R39, 0x10 ;  /* 0x00000010272b7836 */ /* 0x000fe40000000000 */
[----:B------:R-:W-:-:S03]  /*4810*/  IMAD.MOV.U32 R20, RZ, RZ, R45 ;  /* 0x000000ffff147224 */ /* 0x000fc600078e002d */
[----:B------:R-:W-:-:S13]  /*4820*/  ISETP.GT.AND P2, PT, R43, R48, PT ;  /* 0x000000302b00720c */ /* 0x000fda0003f44270 */
[----:B------:R-:W-:Y:S05]  /*4830*/  WARPSYNC.COLLECTIVE R21, `(.L_x_135) ;  /* 0x0000000015087348 */ /* 0x000fea0003c00000 */
[----:B------:R0:W1:Y:S02]  /*4840*/  SHFL.DOWN P3, R22, R20, R16, R17 ;  /* 0x0800001014167389 */ /* 0x0000640000060011 */
[----:B01----:R-:W-:Y:S05]  /*4850*/  ENDCOLLECTIVE ;  /* 0x000000000000791b */ /* 0x003fea0003800000 */
.L_x_135:
        /* <DEDUP_REMOVED lines=8> */
.L_x_136:
[----:B------:R-:W-:Y:S01]  /*48e0*/  IMAD.MOV.U32 R16, RZ, RZ, 0x10 ;  /* 0x00000010ff107424 */ /* 0x000fe200078e00ff */
[----:B------:R-:W-:Y:S02]  /*48f0*/  SEL R22, R22, RZ, !P0 ;  /* 0x000000ff16167207 */ /* 0x000fe40004000000 */
[----:B------:R-:W-:-:S03]  /*4900*/  ISETP.NE.AND P0, PT, R28, 0x65, PT ;  /* 0x000000651c00780c */ /* 0x000fc60003f05270 */
[----:B------:R-:W-:Y:S02]  /*4910*/  IMAD.IADD R47, R29, 0x1, R22 ;  /* 0x000000011d2f7824 */ /* 0x000fe400078e0216 */
[----:B------:R-:W0:Y:S02]  /*4920*/  LDC.64 R28, c[0x0][0x390] ;  /* 0x0000e400ff1c7b82 */ /* 0x000e240000000a00 */
[----:B------:R-:W-:-:S07]  /*4930*/  IMAD.MOV.U32 R20, RZ, RZ, R47 ;  /* 0x000000ffff147224 */ /* 0x000fce00078e002f */
[----:B0-----:R-:W-:Y:S05]  /*4940*/  WARPSYNC.COLLECTIVE R21, `(.L_x_137) ;  /* 0x0000000015087348 */ /* 0x001fea0003c00000 */
[----:B------:R1:W2:Y:S02]  /*4950*/  SHFL.DOWN P3, R22, R20, R16, R17 ;  /* 0x0800001014167389 */ /* 0x0002a40000060011 */
[----:B012---:R-:W-:Y:S05]  /*4960*/  ENDCOLLECTIVE ;  /* 0x000000000000791b */ /* 0x007fea0003800000 */
.L_x_137:
[----:B------:R-:W-:Y:S05]  /*4970*/  WARPSYNC.COLLECTIVE R21, `(.L_x_138) ;  /* 0x0000000015087348 */ /* 0x000fea0003c00000 */
[----:B------:R-:W-:Y:S01]  /*4980*/  VOTE.ALL P0, P0 ;  /* 0x0000000000ff7806 */ /* 0x000fe20000000000 */
[----:B------:R-:W-:-:S12]  /*4990*/  ENDCOLLECTIVE ;  /* 0x000000000000791b */ /* 0x000fd80003800000 */
.L_x_138:
[----:B------:R-:W-:Y:S02]  /*49a0*/  IADD3 R44, P3, PT, R28, 0x100, RZ ;  /* 0x000001001c2c7810 */ /* 0x000fe40007f7e0ff */
[----:B------:R-:W-:-:S03]  /*49b0*/  SEL R22, R22, RZ, !P2 ;  /* 0x000000ff16167207 */ /* 0x000fc60005000000 */
[----:B------:R-:W-:Y:S02]  /*49c0*/  IMAD.X R45, RZ, RZ, R29, P3 ;  /* 0x000000ffff2d7224 */ /* 0x000fe400018e061d */
[----:B------:R-:W-:Y:S01]  /*49d0*/  IMAD.IADD R46, R47, 0x1, R22 ;  /* 0x000000012f2e7824 */ /* 0x000fe200078e0216 */
[----:B------:R-:W-:Y:S06]  /*49e0*/  BRA `(.L_x_139) ;  /* 0xffffffc8005c7947 */ /* 0x000fec000383ffff */
.L_x_104:
[----:B------:R-:W-:Y:S01]  /*49f0*/  BSSY B1, `(.L_x_140) ;  /* 0x0000006000017945 */ /* 0x000fe20003800000 */
[----:B------:R-:W-:Y:S01]  /*4a00*/  PLOP3.LUT P0, PT, P0, PT, PT, 0x8, 0x80 ;  /* 0x000000000080781c */ /* 0x000fe2000070e170 */
[----:B------:R-:W-:-:S12]  /*4a10*/  IMAD.MOV.U32 R21, RZ, RZ, -0x1 ;  /* 0xffffffffff157424 */ /* 0x000fd800078e00ff */
[----:B------:R-:W-:Y:S05]  /*4a20*/  WARPSYNC.COLLECTIVE R21, `(.L_x_141) ;  /* 0x0000000015087348 */ /* 0x000fea0003c00000 */
[----:B------:R-:W-:Y:S01]  /*4a30*/  VOTE.ANY P0, P0 ;  /* 0x0000000000ff7806 */ /* 0x000fe20000000100 */
[----:B------:R-:W-:-:S12]  /*4a40*/  ENDCOLLECTIVE ;  /* 0x000000000000791b */ /* 0x000fd80003800000 */
.L_x_141:
[----:B------:R-:W-:Y:S05]  /*4a50*/  BSYNC B1 ;  /* 0x0000000000017941 */ /* 0x000fea0003800000 */
.L_x_140:
[----:B------:R-:W-:Y:S05]  /*4a60*/  BRA `(.L_x_142) ;  /* 0xffffffc800647947 */ /* 0x000fea000383ffff */
.L_x_106:
[----:B------:R-:W-:Y:S01]  /*4a70*/  BSSY B1, `(.L_x_143) ;  /* 0x0000006000017945 */ /* 0x000fe20003800000 */
[----:B------:R-:W-:Y:S01]  /*4a80*/  PLOP3.LUT P0, PT, P0, PT, PT, 0x8, 0x80 ;  /* 0x000000000080781c */ /* 0x000fe2000070e170 */
[----:B------:R-:W-:-:S12]  /*4a90*/  IMAD.MOV.U32 R21, RZ, RZ, -0x1 ;  /* 0xffffffffff157424 */ /* 0x000fd800078e00ff */
[----:B------:R-:W-:Y:S05]  /*4aa0*/  WARPSYNC.COLLECTIVE R21, `(.L_x_144) ;  /* 0x0000000015087348 */ /* 0x000fea0003c00000 */
[----:B------:R-:W-:Y:S01]  /*4ab0*/  VOTE.ANY P0, P0 ;  /* 0x0000000000ff7806 */ /* 0x000fe20000000100 */
[----:B------:R-:W-:-:S12]  /*4ac0*/  ENDCOLLECTIVE ;  /* 0x000000000000791b */ /* 0x000fd80003800000 */
.L_x_144:
[----:B------:R-:W-:Y:S05]  /*4ad0*/  BSYNC B1 ;  /* 0x0000000000017941 */ /* 0x000fea0003800000 */
.L_x_143:
[----:B------:R-:W-:Y:S05]  /*4ae0*/  BRA `(.L_x_145) ;  /* 0xffffffc800b87947 */ /* 0x000fea000383ffff */
.L_x_108:
[----:B------:R-:W-:Y:S01]  /*4af0*/  BSSY B1, `(.L_x_146) ;  /* 0x0000006000017945 */ /* 0x000fe20003800000 */
[----:B------:R-:W-:Y:S01]  /*4b00*/  PLOP3.LUT P0, PT, P0, PT, PT, 0x8, 0x80 ;  /* 0x000000000080781c */ /* 0x000fe2000070e170 */
[----:B------:R-:W-:-:S12]  /*4b10*/  IMAD.MOV.U32 R21, RZ, RZ, -0x1 ;  /* 0xffffffffff157424 */ /* 0x000fd800078e00ff */
[----:B------:R-:W-:Y:S05]  /*4b20*/  WARPSYNC.COLLECTIVE R21, `(.L_x_147) ;  /* 0x0000000015087348 */ /* 0x000fea0003c00000 */
[----:B------:R-:W-:Y:S01]  /*4b30*/  VOTE.ANY R21, PT, P0 ;  /* 0x0000000000157806 */ /* 0x000fe200000e0100 */
[----:B------:R-:W-:Y:S06]  /*4b40*/  ENDCOLLECTIVE ;  /* 0x000000000000791b */ /* 0x000fec0003800000 */
.L_x_147:
[----:B------:R-:W-:Y:S05]  /*4b50*/  BSYNC B1 ;  /* 0x0000000000017941 */ /* 0x000fea0003800000 */
.L_x_146:
[----:B------:R-:W-:Y:S01]  /*4b60*/  LOP3.LUT R21, R21, 0x80000000, R25, 0xec, !PT ;  /* 0x8000000015157812 */ /* 0x000fe200078eec19 */
[----:B------:R-:W-:Y:S02]  /*4b70*/  IMAD.MOV.U32 R20, RZ, RZ, R29 ;  /* 0x000000ffff147224 */ /* 0x000fe400078e001d */
[----:B------:R-:W-:Y:S02]  /*4b80*/  VIADD R24, R24, 0xffffffe0 ;  /* 0xffffffe018187836 */ /* 0x000fe40000000000 */
[----:B------:R-:W-:-:S05]  /*4b90*/  VIADD R16, R21, 0xffffffff ;  /* 0xffffffff15107836 */ /* 0x000fca0000000000 */
[----:B------:R-:W-:Y:S01]  /*4ba0*/  LOP3.LUT R49, R21, R16, RZ, 0xc, !PT ;  /* 0x0000001015317212 */ /* 0x000fe200078e0cff */
[----:B------:R-:W-:Y:S02]  /*4bb0*/  IMAD.MOV.U32 R16, RZ, RZ, 0x1 ;  /* 0x00000001ff107424 */ /* 0x000fe400078e00ff */
[----:B------:R-:W-:Y:S01]  /*4bc0*/  IMAD.MOV.U32 R21, RZ, RZ, -0x1 ;  /* 0xffffffffff157424 */ /* 0x000fe200078e00ff */
[----:B------:R0:W1:Y:S06]  /*4bd0*/  POPC R17, R49 ;  /* 0x0000003100117309 */ /* 0x00006c0000000000 */
[----:B01----:R-:W-:Y:S05]  /*4be0*/  WARPSYNC.COLLECTIVE R21, `(.L_x_148) ;  /* 0x0000000015087348 */ /* 0x003fea0003c00000 */
[----:B-1----:R1:W2:Y:S02]  /*4bf0*/  SHFL.DOWN P3, R22, R20, R16, R17 ;  /* 0x0800001014167389 */ /* 0x0022a40000060011 */
[----:B012---:R-:W-:Y:S05]  /*4c00*/  ENDCOLLECTIVE ;  /* 0x000000000000791b */ /* 0x007fea0003800000 */
.L_x_148:
[----:B------:R-:W-:Y:S01]  /*4c10*/  ISETP.GE.AND P0, PT, R39, R17, PT ;  /* 0x000000112700720c */ /* 0x000fe20003f06270 */
[----:B------:R-:W-:-:S03]  /*4c20*/  IMAD.MOV.U32 R16, RZ, RZ, 0x2 ;  /* 0x00000002ff107424 */ /* 0x000fc600078e00ff */
[----:B------:R-:W-:Y:S02]  /*4c30*/  SEL R22, R22, RZ, !P0 ;  /* 0x000000ff16167207 */ /* 0x000fe40004000000 */
[----:B------:R-:W-:-:S03]  /*4c40*/  ISETP.GT.AND P0, PT, R41, R17, PT ;  /* 0x000000112900720c */ /* 0x000fc60003f04270 */
[----:B------:R-:W-:-:S04]  /*4c50*/  IMAD.IADD R48, R22, 0x1, R29 ;  /* 0x0000000116307824 */ /* 0x000fc800078e021d */
[----:B------:R-:W-:-:S07]  /*4c60*/  IMAD.MOV.U32 R20, RZ, RZ, R48 ;  /* 0x000000ffff147224 */ /* 0x000fce00078e0030 */
[----:B------:R-:W-:Y:S05]  /*4c70*/  WARPSYNC.COLLECTIVE R21, `(.L_x_149) ;  /* 0x0000000015087348 */ /* 0x000fea0003c00000 */
[----:B------:R0:W1:Y:S02]  /*4c80*/  SHFL.DOWN P3, R22, R20, R16, R17 ;  /* 0x0800001014167389 */ /* 0x0000640000060011 */
[----:B01----:R-:W-:Y:S05]  /*4c90*/  ENDCOLLECTIVE ;  /* 0x000000000000791b */ /* 0x003fea0003800000 */
.L_x_149:
        /* <DEDUP_REMOVED lines=8> */
.L_x_150:
        /* <DEDUP_REMOVED lines=8> */
.L_x_151:
        /* <DEDUP_REMOVED lines=8> */
.L_x_152:
[----:B------:R-:W-:Y:S02]  /*4e20*/  SEL R22, R22, RZ, !P0 ;  /* 0x000000ff16167207 */ /* 0x000fe40004000000 */
[----:B------:R-:W-:Y:S02]  /*4e30*/  ISETP.NE.AND P0, PT, R28, 0x65, PT ;  /* 0x000000651c00780c */ /* 0x000fe40003f05270 */
[----:B------:R-:W-:-:S11]  /*4e40*/  IADD3 R46, PT, PT, R29, R22, R46 ;  /* 0x000000161d2e7210 */ /* 0x000fd60007ffe02e */
[----:B------:R-:W-:Y:S05]  /*4e50*/  WARPSYNC.COLLECTIVE R21, `(.L_x_153) ;  /* 0x0000000015087348 */ /* 0x000fea0003c00000 */
[----:B------:R-:W-:Y:S01]  /*4e60*/  VOTE.ALL P0, P0 ;  /* 0x0000000000ff7806 */ /* 0x000fe20000000000 */
[----:B------:R-:W-:-:S12]  /*4e70*/  ENDCOLLECTIVE ;  /* 0x000000000000791b */ /* 0x000fd80003800000 */
.L_x_153:
[----:B------:R-:W-:Y:S05]  /*4e80*/  BRA `(.L_x_154) ;  /* 0xffffffc800507947 */ /* 0x000fea000383ffff */
.L_x_113:
[----:B------:R-:W-:Y:S01]  /*4e90*/  BSSY B0, `(.L_x_155) ;  /* 0x0000006000007945 */ /* 0x000fe20003800000 */
[----:B------:R-:W-:Y:S01]  /*4ea0*/  PLOP3.LUT P0, PT, P0, PT, PT, 0x8, 0x80 ;  /* 0x000000000080781c */ /* 0x000fe2000070e170 */
[----:B------:R-:W-:-:S12]  /*4eb0*/  IMAD.MOV.U32 R21, RZ, RZ, -0x1 ;  /* 0xffffffffff157424 */ /* 0x000fd800078e00ff */
[----:B------:R-:W-:Y:S05]  /*4ec0*/  WARPSYNC.COLLECTIVE R21, `(.L_x_156) ;  /* 0x0000000015087348 */ /* 0x000fea0003c00000 */
[----:B------:R-:W-:Y:S01]  /*4ed0*/  VOTE.ANY P0, P0 ;  /* 0x0000000000ff7806 */ /* 0x000fe20000000100 */
[----:B------:R-:W-:-:S12]  /*4ee0*/  ENDCOLLECTIVE ;  /* 0x000000000000791b */ /* 0x000fd80003800000 */
.L_x_156:
[----:B------:R-:W-:Y:S05]  /*4ef0*/  BSYNC B0 ;  /* 0x0000000000007941 */ /* 0x000fea0003800000 */
.L_x_155:
[----:B------:R-:W-:Y:S05]  /*4f00*/  BRA `(.L_x_157) ;  /* 0xffffffe000907947 */ /* 0x000fea000383ffff */
.L_x_115:
[----:B------:R-:W-:Y:S01]  /*4f10*/  BSSY B0, `(.L_x_158) ;  /* 0x0000006000007945 */ /* 0x000fe20003800000 */
[----:B------:R-:W-:Y:S01]  /*4f20*/  PLOP3.LUT P0, PT, P0, PT, PT, 0x8, 0x80 ;  /* 0x000000000080781c */ /* 0x000fe2000070e170 */
[----:B------:R-:W-:-:S12]  /*4f30*/  IMAD.MOV.U32 R21, RZ, RZ, -0x1 ;  /* 0xffffffffff157424 */ /* 0x000fd800078e00ff */
[----:B------:R-:W-:Y:S05]  /*4f40*/  WARPSYNC.COLLECTIVE R21, `(.L_x_159) ;  /* 0x0000000015087348 */ /* 0x000fea0003c00000 */
[----:B------:R-:W-:Y:S01]  /*4f50*/  VOTE.ANY P0, P0 ;  /* 0x0000000000ff7806 */ /* 0x000fe20000000100 */
[----:B------:R-:W-:-:S12]  /*4f60*/  ENDCOLLECTIVE ;  /* 0x000000000000791b */ /* 0x000fd80003800000 */
.L_x_159:
[----:B------:R-:W-:Y:S05]  /*4f70*/  BSYNC B0 ;  /* 0x0000000000007941 */ /* 0x000fea0003800000 */
.L_x_158:
[----:B------:R-:W-:Y:S05]  /*4f80*/  BRA `(.L_x_160) ;  /* 0xffffffe000e47947 */ /* 0x000fea000383ffff */
.L_x_117:
[----:B------:R-:W0:Y:S01]  /*4f90*/  S2R R26, SR_GEMASK ;  /* 0x00000000001a7919 */ /* 0x000e220000003c00 */
[----:B------:R-:W-:Y:S01]  /*4fa0*/  BSSY B0, `(.L_x_161) ;  /* 0x0000006000007945 */ /* 0x000fe20003800000 */
[----:B------:R-:W-:Y:S01]  /*4fb0*/  PLOP3.LUT P0, PT, P0, PT, PT, 0x8, 0x80 ;  /* 0x000000000080781c */ /* 0x000fe2000070e170 */
[----:B------:R-:W-:-:S12]  /*4fc0*/  IMAD.MOV.U32 R21, RZ, RZ, -0x1 ;  /* 0xffffffffff157424 */ /* 0x000fd800078e00ff */
[----:B0-----:R-:W-:Y:S05]  /*4fd0*/  WARPSYNC.COLLECTIVE R21, `(.L_x_162) ;  /* 0x0000000015087348 */ /* 0x001fea0003c00000 */
[----:B------:R-:W-:Y:S01]  /*4fe0*/  VOTE.ANY R21, PT, P0 ;  /* 0x0000000000157806 */ /* 0x000fe200000e0100 */
[----:B0-----:R-:W-:Y:S06]  /*4ff0*/  ENDCOLLECTIVE ;  /* 0x000000000000791b */ /* 0x001fec0003800000 */
.L_x_162:
[----:B------:R-:W-:Y:S05]  /*5000*/  BSYNC B0 ;  /* 0x0000000000007941 */ /* 0x000fea0003800000 */
.L_x_161:
[----:B------:R-:W-:Y:S01]  /*5010*/  LOP3.LUT R21, R21, 0x80000000, R26, 0xec, !PT ;  /* 0x8000000015157812 */ /* 0x000fe200078eec1a */
[----:B------:R-:W-:-:S04]  /*5020*/  IMAD.MOV.U32 R20, RZ, RZ, R19 ;  /* 0x000000ffff147224 */ /* 0x000fc800078e0013 */
[----:B------:R-:W-:-:S05]  /*5030*/  VIADD R16, R21, 0xffffffff ;  /* 0xffffffff15107836 */ /* 0x000fca0000000000 */
[----:B------:R-:W-:Y:S01]  /*5040*/  LOP3.LUT R47, R21, R16, RZ, 0xc, !PT ;  /* 0x00000010152f7212 */ /* 0x000fe200078e0cff */
[----:B------:R-:W-:Y:S02]  /*5050*/  IMAD.MOV.U32 R16, RZ, RZ, 0x1 ;  /* 0x00000001ff107424 */ /* 0x000fe400078e00ff */
[----:B------:R-:W-:-:S03]  /*5060*/  IMAD.MOV.U32 R21, RZ, RZ, -0x1 ;  /* 0xffffffffff157424 */ /* 0x000fc600078e00ff */
[----:B------:R-:W0:Y:S02]  /*5070*/  POPC R47, R47 ;  /* 0x0000002f002f7309 */ /* 0x000e240000000000 */
[----:B0-----:R-:W-:Y:S01]  /*5080*/  IMAD.MOV.U32 R17, RZ, RZ, R47 ;  /* 0x000000ffff117224 */ /* 0x001fe200078e002f */
[----:B------:R-:W-:-:S13]  /*5090*/  ISETP.GE.AND P0, PT, R38, R47, PT ;  /* 0x0000002f2600720c */ /* 0x000fda0003f06270 */
[----:B------:R-:W-:Y:S05]  /*50a0*/  WARPSYNC.COLLECTIVE R21, `(.L_x_163) ;  /* 0x0000000015087348 */ /* 0x000fea0003c00000 */
[----:B------:R0:W1:Y:S02]  /*50b0*/  SHFL.DOWN P3, R22, R20, R16, R17 ;  /* 0x0800001014167389 */ /* 0x0000640000060011 */
[----:B01----:R-:W-:Y:S05]  /*50c0*/  ENDCOLLECTIVE ;  /* 0x000000000000791b */ /* 0x003fea0003800000 */
.L_x_163:
[----:B------:R-:W-:Y:S01]  /*50d0*/  IMAD.MOV.U32 R16, RZ, RZ, 0x2 ;  /* 0x00000002ff107424 */ /* 0x000fe200078e00ff */
        /* <DEDUP_REMOVED lines=8> */
.L_x_164:
        /* <DEDUP_REMOVED lines=9> */
.L_x_165:
        /* <DEDUP_REMOVED lines=9> */
.L_x_166:
[----:B------:R-:W-:Y:S01]  /*5280*/  IMAD.MOV.U32 R16, RZ, RZ, 0x10 ;  /* 0x00000010ff107424 */ /* 0x000fe200078e00ff */
[----:B------:R-:W-:Y:S02]  /*5290*/  SEL R19, R22, RZ, !P0 ;  /* 0x000000ff16137207 */ /* 0x000fe40004000000 */
[----:B------:R-:W-:Y:S01]  /*52a0*/  ISETP.NE.AND P0, PT, R18, 0x65, PT ;  /* 0x000000651200780c */ /* 0x000fe20003f05270 */
[----:B------:R-:W-:Y:S02]  /*52b0*/  VIADD R18, R38, 0x10 ;  /* 0x0000001026127836 */ /* 0x000fe40000000000 */
[----:B------:R-:W-:-:S03]  /*52c0*/  IMAD.IADD R48, R50, 0x1, R19 ;  /* 0x0000000132307824 */ /* 0x000fc600078e0213 */
[----:B------:R-:W-:Y:S01]  /*52d0*/  ISETP.GT.AND P2, PT, R18, R47, PT ;  /* 0x0000002f1200720c */ /* 0x000fe20003f44270 */
[----:B------:R-:W-:Y:S01]  /*52e0*/  IMAD.MOV.U32 R20, RZ, RZ, R48 ;  /* 0x000000ffff147224 */ /* 0x000fe200078e0030 */
[----:B------:R-:W0:Y:S11]  /*52f0*/  LDC.64 R18, c[0x0][0x390] ;  /* 0x0000e400ff127b82 */ /* 0x000e360000000a00 */
[----:B0-----:R-:W-:Y:S05]  /*5300*/  WARPSYNC.COLLECTIVE R21, `(.L_x_167) ;  /* 0x0000000015087348 */ /* 0x001fea0003c00000 */
[----:B------:R1:W2:Y:S02]  /*5310*/  SHFL.DOWN P3, R22, R20, R16, R17 ;  /* 0x0800001014167389 */ /* 0x0002a40000060011 */
[----:B012---:R-:W-:Y:S05]  /*5320*/  ENDCOLLECTIVE ;  /* 0x000000000000791b */ /* 0x007fea0003800000 */
.L_x_167:
[----:B------:R-:W-:Y:S05]  /*5330*/  WARPSYNC.COLLECTIVE R21, `(.L_x_168) ;  /* 0x0000000015087348 */ /* 0x000fea0003c00000 */
[----:B------:R-:W-:Y:S01]  /*5340*/  VOTE.ALL P0, P0 ;  /* 0x0000000000ff7806 */ /* 0x000fe20000000000 */
[----:B------:R-:W-:-:S12]  /*5350*/  ENDCOLLECTIVE ;  /* 0x000000000000791b */ /* 0x000fd80003800000 */
.L_x_168:
[----:B------:R-:W-:Y:S02]  /*5360*/  SEL R45, R22, RZ, !P2 ;  /* 0x000000ff162d7207 */ /* 0x000fe40005000000 */
[----:B------:R-:W-:-:S03]  /*5370*/  IADD3 R44, P3, PT, R18, 0x100, RZ ;  /* 0x00000100122c7810 */ /* 0x000fc60007f7e0ff */
[----:B------:R-:W-:Y:S02]  /*5380*/  IMAD.IADD R46, R48, 0x1, R45 ;  /* 0x00000001302e7824 */ /* 0x000fe400078e022d */
[----:B------:R-:W-:Y:S01]  /*5390*/  IMAD.X R45, RZ, RZ, R19, P3 ;  /* 0x000000ffff2d7224 */ /* 0x000fe200018e0613 */
[----:B------:R-:W-:Y:S07]  /*53a0*/  BRA `(.L_x_169) ;  /* 0xffffffe000787947 */ /* 0x000fee000383ffff */
.L_x_119:
[----:B------:R-:W-:Y:S01]  /*53b0*/  BSSY B0, `(.L_x_170) ;  /* 0x0000006000007945 */ /* 0x000fe20003800000 */
[----:B------:R-:W-:Y:S01]  /*53c0*/  PLOP3.LUT P0, PT, P0, PT, PT, 0x8, 0x80 ;  /* 0x000000000080781c */ /* 0x000fe2000070e170 */
[----:B------:R-:W-:-:S12]  /*53d0*/  IMAD.MOV.U32 R21, RZ, RZ, -0x1 ;  /* 0xffffffffff157424 */ /* 0x000fd800078e00ff */
[----:B------:R-:W-:Y:S05]  /*53e0*/  WARPSYNC.COLLECTIVE R21, `(.L_x_171) ;  /* 0x0000000015087348 */ /* 0x000fea0003c00000 */
[----:B------:R-:W-:Y:S01]  /*53f0*/  VOTE.ANY P0, P0 ;  /* 0x0000000000ff7806 */ /* 0x000fe20000000100 */
[----:B------:R-:W-:-:S12]  /*5400*/  ENDCOLLECTIVE ;  /* 0x000000000000791b */ /* 0x000fd80003800000 */
.L_x_171:
[----:B------:R-:W-:Y:S05]  /*5410*/  BSYNC B0 ;  /* 0x0000000000007941 */ /* 0x000fea0003800000 */
.L_x_170:
[----:B------:R-:W-:Y:S05]  /*5420*/  BRA `(.L_x_172) ;  /* 0xffffffe000807947 */ /* 0x000fea000383ffff */
.L_x_121:
[----:B------:R-:W-:Y:S01]  /*5430*/  BSSY B0, `(.L_x_173) ;  /* 0x0000006000007945 */ /* 0x000fe20003800000 */
[----:B------:R-:W-:Y:S01]  /*5440*/  PLOP3.LUT P0, PT, P0, PT, PT, 0x8, 0x80 ;  /* 0x000000000080781c */ /* 0x000fe2000070e170 */
[----:B------:R-:W-:-:S12]  /*5450*/  IMAD.MOV.U32 R21, RZ, RZ, -0x1 ;  /* 0xffffffffff157424 */ /* 0x000fd800078e00ff */
[----:B------:R-:W-:Y:S05]  /*5460*/  WARPSYNC.COLLECTIVE R21, `(.L_x_174) ;  /* 0x0000000015087348 */ /* 0x000fea0003c00000 */
[----:B------:R-:W-:Y:S01]  /*5470*/  VOTE.ANY P0, P0 ;  /* 0x0000000000ff7806 */ /* 0x000fe20000000100 */
[----:B------:R-:W-:-:S12]  /*5480*/  ENDCOLLECTIVE ;  /* 0x000000000000791b */ /* 0x000fd80003800000 */
.L_x_174:
[----:B------:R-:W-:Y:S05]  /*5490*/  BSYNC B0 ;  /* 0x0000000000007941 */ /* 0x000fea0003800000 */
.L_x_173:
[----:B------:R-:W-:Y:S05]  /*54a0*/  BRA `(.L_x_175) ;  /* 0xffffffe000d47947 */ /* 0x000fea000383ffff */
.L_x_123:
[----:B------:R-:W-:Y:S01]  /*54b0*/  BSSY B0, `(.L_x_176) ;  /* 0x0000006000007945 */ /* 0x000fe20003800000 */
[----:B------:R-:W-:Y:S01]  /*54c0*/  PLOP3.LUT P0, PT, P0, PT, PT, 0x8, 0x80 ;  /* 0x000000000080781c */ /* 0x000fe2000070e170 */
[----:B------:R-:W-:-:S12]  /*54d0*/  IMAD.MOV.U32 R21, RZ, RZ, -0x1 ;  /* 0xffffffffff157424 */ /* 0x000fd800078e00ff */
[----:B------:R-:W-:Y:S05]  /*54e0*/  WARPSYNC.COLLECTIVE R21, `(.L_x_177) ;  /* 0x0000000015087348 */ /* 0x000fea0003c00000 */
[----:B------:R-:W-:Y:S01]  /*54f0*/  VOTE.ANY R21, PT, P0 ;  /* 0x0000000000157806 */ /* 0x000fe200000e0100 */
[----:B------:R-:W-:Y:S06]  /*5500*/  ENDCOLLECTIVE ;  /* 0x000000000000791b */ /* 0x000fec0003800000 */
.L_x_177:
[----:B------:R-:W-:Y:S05]  /*5510*/  BSYNC B0 ;  /* 0x0000000000007941 */ /* 0x000fea0003800000 */
.L_x_176:
        /* <DEDUP_REMOVED lines=11> */
.L_x_178:
        /* <DEDUP_REMOVED lines=10> */
.L_x_179:
[----:B------:R-:W-:Y:S01]  /*5670*/  IMAD.MOV.U32 R16, RZ, RZ, 0x4 ;  /* 0x00000004ff107424 */ /* 0x000fe200078e00ff */
[----:B------:R-:W-:Y:S01]  /*5680*/  SEL R19, R22, RZ, !P0 ;  /* 0x000000ff16137207 */ /* 0x000fe20004000000 */
[----:B------:R-:W-:-:S04]  /*5690*/  VIADD R22, R38, 0x4 ;  /* 0x0000000426167836 */ /* 0x000fc80000000000 */
[----:B------:R-:W-:Y:S01]  /*56a0*/  IMAD.IADD R50, R48, 0x1, R19 ;  /* 0x0000000130327824 */ /* 0x000fe200078e0213 */
[----:B------:R-:W-:Y:S01]  /*56b0*/  ISETP.GT.AND P0, PT, R22, R17, PT ;  /* 0x000000111600720c */ /* 0x000fe20003f04270 */
[----:B------:R-:W-:Y:S02]  /*56c0*/  VIADD R48, R38, 0x10 ;  /* 0x0000001026307836 */ /* 0x000fe40000000000 */
[----:B------:R-:W-:-:S10]  /*56d0*/  IMAD.MOV.U32 R20, RZ, RZ, R50 ;  /* 0x000000ffff147224 */ /* 0x000fd400078e0032 */
[----:B------:R-:W-:Y:S05]  /*56e0*/  WARPSYNC.COLLECTIVE R21, `(.L_x_180) ;  /* 0x0000000015087348 */ /* 0x000fea0003c00000 */
[----:B------:R0:W1:Y:S02]  /*56f0*/  SHFL.DOWN P3, R22, R20, R16, R17 ;  /* 0x0800001014167389 */ /* 0x0000640000060011 */
[----:B01----:R-:W-:Y:S05]  /*5700*/  ENDCOLLECTIVE ;  /* 0x000000000000791b */ /* 0x003fea0003800000 */
.L_x_180:
        /* <DEDUP_REMOVED lines=9> */
.L_x_181:
        /* <DEDUP_REMOVED lines=8> */
.L_x_182:
[----:B------:R-:W-:Y:S02]  /*5820*/  SEL R22, R22, RZ, !P0 ;  /* 0x000000ff16167207 */ /* 0x000fe40004000000 */
[----:B------:R-:W-:Y:S02]  /*5830*/  ISETP.NE.AND P0, PT, R18, 0x65, PT ;  /* 0x000000651200780c */ /* 0x000fe40003f05270 */
[----:B------:R-:W-:-:S11]  /*5840*/  IADD3 R46, PT, PT, R19, R22, R46 ;  /* 0x00000016132e7210 */ /* 0x000fd60007ffe02e */
[----:B------:R-:W-:Y:S05]  /*5850*/  WARPSYNC.COLLECTIVE R21, `(.L_x_183) ;  /* 0x0000000015087348 */ /* 0x000fea0003c00000 */
[----:B------:R-:W-:Y:S01]  /*5860*/  VOTE.ALL P0, P0 ;  /* 0x0000000000ff7806 */ /* 0x000fe20000000000 */
[----:B------:R-:W-:-:S12]  /*5870*/  ENDCOLLECTIVE ;  /* 0x000000000000791b */ /* 0x000fd80003800000 */
.L_x_183:
[----:B------:R-:W-:Y:S05]  /*5880*/  BRA `(.L_x_184) ;  /* 0xffffffe0006c7947 */ /* 0x000fea000383ffff */
.L_x_185:
        /* <DEDUP_REMOVED lines=15> */
.L_x_440:


//--------------------- .text._ZN3cub18CUB_300001_SM_10006detail4scan20DeviceScanInitKernelINS0_13ScanTileStateIjLb1EEEEEvT_i --------------------------
	.section	.text._ZN3cub18CUB_300001_SM_10006detail4scan20DeviceScanInitKernelINS0_13ScanTileStateIjLb1EEEEEvT_i,"ax",@progbits
	.align	128
        .global         _ZN3cub18CUB_300001_SM_10006detail4scan20DeviceScanInitKernelINS0_13ScanTileStateIjLb1EEEEEvT_i
        .type           _ZN3cub18CUB_300001_SM_10006detail4scan20DeviceScanInitKernelINS0_13ScanTileStateIjLb1EEEEEvT_i,@function
        .size           _ZN3cub18CUB_300001_SM_10006detail4scan20DeviceScanInitKernelINS0_13ScanTileStateIjLb1EEEEEvT_i,(.L_x_441 - _ZN3cub18CUB_300001_SM_10006detail4scan20DeviceScanInitKernelINS0_13ScanTileStateIjLb1EEEEEvT_i)
        .other          _ZN3cub18CUB_300001_SM_10006detail4scan20DeviceScanInitKernelINS0_13ScanTileStateIjLb1EEEEEvT_i,@"STO_CUDA_ENTRY STV_DEFAULT"
_ZN3cub18CUB_300001_SM_10006detail4scan20DeviceScanInitKernelINS0_13ScanTileStateIjLb1EEEEEvT_i:
.text._ZN3cub18CUB_300001_SM_10006detail4scan20DeviceScanInitKernelINS0_13ScanTileStateIjLb1EEEEEvT_i:
[----:B------:R-:W-:Y:S01]  /*0000*/  LDC R1, c[0x0][0x37c] ;  /* 0x0000df00ff017b82 */ /* 0x000fe20000000800 */
[----:B------:R-:W0:Y:S07]  /*0010*/  S2R R0, SR_TID.X ;  /* 0x0000000000007919 */ /* 0x000e2e0000002100 */
[----:B------:R-:W1:Y:S01]  /*0020*/  S2UR UR6, SR_CTAID.X ;  /* 0x00000000000679c3 */ /* 0x000e620000002500 */
[----:B------:R-:W2:Y:S07]  /*0030*/  LDCU UR4, c[0x0][0x388] ;  /* 0x00007100ff0477ac */ /* 0x000eae0008000800 */
[----:B------:R-:W1:Y:S01]  /*0040*/  LDC R5, c[0x0][0x360] ;  /* 0x0000d800ff057b82 */ /* 0x000e620000000800 */
[----:B0-----:R-:W-:Y:S01]  /*0050*/  ISETP.GT.U32.AND P0, PT, R0, 0x1f, PT ;  /* 0x0000001f0000780c */ /* 0x001fe20003f04070 */
[----:B-1----:R-:W-:-:S03]  /*0060*/  IMAD R5, R5, UR6, R0 ;  /* 0x0000000605057c24 */ /* 0x002fc6000f8e0200 */
[----:B------:R-:W-:Y:S02]  /*0070*/  ISETP.NE.OR P0, PT, RZ, UR6, P0 ;  /* 0x00000006ff007c0c */ /* 0x000fe40008705670 */
[----:B--2---:R-:W-:Y:S01]  /*0080*/  ISETP.GE.AND P1, PT, R5, UR4, PT ;  /* 0x0000000405007c0c */ /* 0x004fe2000bf26270 */
[----:B------:R-:W0:-:S12]  /*0090*/  LDCU.64 UR4, c[0x0][0x358] ;  /* 0x00006b00ff0477ac */ /* 0x000e180008000a00 */
[----:B------:R-:W1:Y:S01]  /*00a0*/  @!P1 LDC.64 R2, c[0x0][0x380] ;  /* 0x0000e000ff029b82 */ /* 0x000e620000000a00 */
[----:B------:R-:W-:Y:S01]  /*00b0*/  @!P1 MOV R4, 0x63 ;  /* 0x0000006300049802 */ /* 0x000fe20000000f00 */
[----:B-1----:R-:W-:-:S04]  /*00c0*/  @!P1 IMAD.WIDE R2, R5, 0x8, R2 ;  /* 0x0000000805029825 */ /* 0x002fc800078e0202 */
[----:B------:R-:W-:-:S05]  /*00d0*/  HFMA2 R5, -RZ, RZ, 0, 0 ;  /* 0x00000000ff057431 */ /* 0x000fca00000001ff */
[----:B0-----:R0:W-:Y:S01]  /*00e0*/  @!P1 STG.E.64 desc[UR4][R2.64+0x100], R4 ;  /* 0x0001000402009986 */ /* 0x0011e2000c101b04 */
[----:B------:R-:W-:Y:S05]  /*00f0*/  @P0 EXIT ;  /* 0x000000000000094d */ /* 0x000fea0003800000 */
[----:B0-----:R-:W0:Y:S02]  /*0100*/  LDC.64 R2, c[0x0][0x380] ;  /* 0x0000e000ff027b82 */ /* 0x001e240000000a00 */
[----:B0-----:R-:W-:-:S05]  /*0110*/  IMAD.WIDE.U32 R2, R0, 0x8, R2 ;  /* 0x0000000800027825 */ /* 0x001fca00078e0002 */
[----:B------:R-:W-:Y:S01]  /*0120*/  STG.E.64 desc[UR4][R2.64], RZ ;  /* 0x000000ff02007986 */ /* 0x000fe2000c101b04 */
[----:B------:R-:W-:Y:S05]  /*0130*/  EXIT ;  /* 0x000000000000794d */ /* 0x000fea0003800000 */
.L_x_186:
        /* <DEDUP_REMOVED lines=12> */
.L_x_441:


//--------------------- .text._ZN3cub18CUB_300001_SM_10006detail9transform16transform_kernelINS2_10policy_hubILb1EN4cuda3std3__45tupleIJN6thrust24THRUST_300001_SM_1000_NS7pointerIiNSA_8cuda_cub3tagENSA_11use_defaultESE_EEEEEE10policy1000ElNS7_10__identityENSA_6detail15normal_iteratorINSA_10device_ptrIjEEEEJPiEEEvT0_iT1_T2_DpNS2_10kernel_argIT3_EE --------------------------
	.section	.text._ZN3cub18CUB_300001_SM_10006detail9transform16transform_kernelINS2_10policy_hubILb1EN4cuda3std3__45tupleIJN6thrust24THRUST_300001_SM_1000_NS7pointerIiNSA_8cuda_cub3tagENSA_11use_defaultESE_EEEEEE10policy1000ElNS7_10__identityENSA_6detail15normal_iteratorINSA_10device_ptrIjEEEEJPiEEEvT0_iT1_T2_DpNS2_10kernel_argIT3_EE,"ax",@progbits
	.align	128
        .global         _ZN3cub18CUB_300001_SM_10006detail9transform16transform_kernelINS2_10policy_hubILb1EN4cuda3std3__45tupleIJN6thrust24THRUST_300001_SM_1000_NS7pointerIiNSA_8cuda_cub3tagENSA_11use_defaultESE_EEEEEE10policy1000ElNS7_10__identityENSA_6detail15normal_iteratorINSA_10device_ptrIjEEEEJPiEEEvT0_iT1_T2_DpNS2_10kernel_argIT3_EE
        .type           _ZN3cub18CUB_300001_SM_10006detail9transform16transform_kernelINS2_10policy_hubILb1EN4cuda3std3__45tupleIJN6thrust24THRUST_300001_SM_1000_NS7pointerIiNSA_8cuda_cub3tagENSA_11use_defaultESE_EEEEEE10policy1000ElNS7_10__identityENSA_6detail15normal_iteratorINSA_10device_ptrIjEEEEJPiEEEvT0_iT1_T2_DpNS2_10kernel_argIT3_EE,@function
        .size           _ZN3cub18CUB_300001_SM_10006detail9transform16transform_kernelINS2_10policy_hubILb1EN4cuda3std3__45tupleIJN6thrust24THRUST_300001_SM_1000_NS7pointerIiNSA_8cuda_cub3tagENSA_11use_defaultESE_EEEEEE10policy1000ElNS7_10__identityENSA_6detail15normal_iteratorINSA_10device_ptrIjEEEEJPiEEEvT0_iT1_T2_DpNS2_10kernel_argIT3_EE,(.L_x_442 - _ZN3cub18CUB_300001_SM_10006detail9transform16transform_kernelINS2_10policy_hubILb1EN4cuda3std3__45tupleIJN6thrust24THRUST_300001_SM_1000_NS7pointerIiNSA_8cuda_cub3tagENSA_11use_defaultESE_EEEEEE10policy1000ElNS7_10__identityENSA_6detail15normal_iteratorINSA_10device_ptrIjEEEEJPiEEEvT0_iT1_T2_DpNS2_10kernel_argIT3_EE)
        .other          _ZN3cub18CUB_300001_SM_10006detail9transform16transform_kernelINS2_10policy_hubILb1EN4cuda3std3__45tupleIJN6thrust24THRUST_300001_SM_1000_NS7pointerIiNSA_8cuda_cub3tagENSA_11use_defaultESE_EEEEEE10policy1000ElNS7_10__identityENSA_6detail15normal_iteratorINSA_10device_ptrIjEEEEJPiEEEvT0_iT1_T2_DpNS2_10kernel_argIT3_EE,@"STO_CUDA_ENTRY STV_DEFAULT"
_ZN3cub18CUB_300001_SM_10006detail9transform16transform_kernelINS2_10policy_hubILb1EN4cuda3std3__45tupleIJN6thrust24THRUST_300001_SM_1000_NS7pointerIiNSA_8cuda_cub3tagENSA_11use_defaultESE_EEEEEE10policy1000ElNS7_10__identityENSA_6detail15normal_iteratorINSA_10device_ptrIjEEEEJPiEEEvT0_iT1_T2_DpNS2_10kernel_argIT3_EE:
.text._ZN3cub18CUB_300001_SM_10006detail9transform16transform_kernelINS2_10policy_hubILb1EN4cuda3std3__45tupleIJN6thrust24THRUST_300001_SM_1000_NS7pointerIiNSA_8cuda_cub3tagENSA_11use_defaultESE_EEEEEE10policy1000ElNS7_10__identityENSA_6detail15normal_iteratorINSA_10device_ptrIjEEEEJPiEEEvT0_iT1_T2_DpNS2_10kernel_argIT3_EE:
[----:B------:R-:W-:Y:S08]  /*0000*/  LDC R1, c[0x0][0x37c] ;  /* 0x0000df00ff017b82 */ /* 0x000ff00000000800 */
[----:B------:R-:W0:Y:S01]  /*0010*/  LDC R0, c[0x0][0x388] ;  /* 0x0000e200ff007b82 */ /* 0x000e220000000800 */
[----:B------:R-:W1:Y:S01]  /*0020*/  LDCU.64 UR6, c[0x0][0x380] ;  /* 0x00007000ff0677ac */ /* 0x000e620008000a00 */
[----:B------:R-:W2:Y:S01]  /*0030*/  S2R R7, SR_TID.X ;  /* 0x0000000000077919 */ /* 0x000ea20000002100 */
[----:B------:R-:W-:Y:S05]  /*0040*/  BSSY.RECONVERGENT B0, `(.L_x_187) ;  /* 0x000001a000007945 */ /* 0x000fea0003800200 */
[----:B------:R-:W3:Y:S01]  /*0050*/  S2UR UR4, SR_CTAID.X ;  /* 0x00000000000479c3 */ /* 0x000ee20000002500 */
[----:B0-----:R-:W-:-:S05]  /*0060*/  IMAD.SHL.U32 R5, R0, 0x80, RZ ;  /* 0x0000008000057824 */ /* 0x001fca00078e00ff */
[----:B------:R-:W-:Y:S01]  /*0070*/  SHF.R.S32.HI R4, RZ, 0x1f, R5 ;  /* 0x0000001fff047819 */ /* 0x000fe20000011405 */
[----:B---3--:R-:W-:-:S04]  /*0080*/  IMAD.WIDE.U32 R2, R5, UR4, RZ ;  /* 0x0000000405027c25 */ /* 0x008fc8000f8e00ff */
[----:B------:R-:W-:Y:S01]  /*0090*/  IMAD R13, R4, UR4, RZ ;  /* 0x00000004040d7c24 */ /* 0x000fe2000f8e02ff */
[----:B-1----:R-:W-:Y:S01]  /*00a0*/  IADD3 R6, P1, PT, -R2, UR6, RZ ;  /* 0x0000000602067c10 */ /* 0x002fe2000ff3e1ff */
[----:B--2---:R-:W-:Y:S02]  /*00b0*/  IMAD.SHL.U32 R11, R7, 0x80, RZ ;  /* 0x00000080070b7824 */ /* 0x004fe400078e00ff */
[----:B------:R-:W-:Y:S01]  /*00c0*/  IMAD.IADD R13, R3, 0x1, R13 ;  /* 0x00000001030d7824 */ /* 0x000fe200078e020d */
[----:B------:R-:W-:-:S04]  /*00d0*/  ISETP.LT.U32.AND P0, PT, R6, R5, PT ;  /* 0x000000050600720c */ /* 0x000fc80003f01070 */
[----:B------:R-:W-:-:S04]  /*00e0*/  IADD3.X R9, PT, PT, ~R13, UR7, RZ, P1, !PT ;  /* 0x000000070d097c10 */ /* 0x000fc80008ffe5ff */
[----:B------:R-:W-:-:S04]  /*00f0*/  ISETP.LT.AND.EX P0, PT, R9, R4, PT, P0 ;  /* 0x000000040900720c */ /* 0x000fc80003f01300 */
[----:B------:R-:W-:-:S04]  /*0100*/  SEL R6, R6, R5, P0 ;  /* 0x0000000506067207 */ /* 0x000fc80000000000 */
[----:B------:R-:W-:-:S04]  /*0110*/  SHF.L.U32 R4, R6, 0x2, RZ ;  /* 0x0000000206047819 */ /* 0x000fc800000006ff */
[----:B------:R-:W-:-:S13]  /*0120*/  ISETP.GE.AND P0, PT, R11, R4, PT ;  /* 0x000000040b00720c */ /* 0x000fda0003f06270 */
[----:B------:R-:W-:Y:S05]  /*0130*/  @P0 BRA `(.L_x_188) ;  /* 0x0000000000280947 */ /* 0x000fea0003800000 */
[----:B------:R-:W0:Y:S02]  /*0140*/  LDC.64 R8, c[0x0][0x398] ;  /* 0x0000e600ff087b82 */ /* 0x000e240000000a00 */
[----:B0-----:R-:W-:-:S04]  /*0150*/  LEA R8, P0, R2, R8, 0x2 ;  /* 0x0000000802087211 */ /* 0x001fc800078010ff */
[----:B------:R-:W-:-:S03]  /*0160*/  LEA.HI.X R9, R2, R9, R13, 0x2, P0 ;  /* 0x0000000902097211 */ /* 0x000fc600000f140d */
[----:B------:R-:W-:-:S07]  /*0170*/  IMAD.WIDE.U32 R8, R7, 0x80, R8 ;  /* 0x0000008007087825 */ /* 0x000fce00078e0008 */
.L_x_189:
[----:B------:R-:W-:Y:S01]  /*0180*/  VIADD R11, R11, 0x4000 ;  /* 0x000040000b0b7836 */ /* 0x000fe20000000000 */
[----:B------:R0:W-:Y:S04]  /*0190*/  CCTL.E.PF2 [R8] ;  /* 0x000000000800798f */ /* 0x0001e80000800100 */
[----:B------:R-:W-:Y:S02]  /*01a0*/  ISETP.GE.AND P0, PT, R11, R4, PT ;  /* 0x000000040b00720c */ /* 0x000fe40003f06270 */
[----:B0-----:R-:W-:-:S05]  /*01b0*/  IADD3 R8, P1, PT, R8, 0x4000, RZ ;  /* 0x0000400008087810 */ /* 0x001fca0007f3e0ff */
[----:B------:R-:W-:-:S06]  /*01c0*/  IMAD.X R9, RZ, RZ, R9, P1 ;  /* 0x000000ffff097224 */ /* 0x000fcc00008e0609 */
[----:B------:R-:W-:Y:S05]  /*01d0*/  @!P0 BRA `(.L_x_189) ;  /* 0xfffffffc00e88947 */ /* 0x000fea000383ffff */
.L_x_188:
[----:B------:R-:W-:Y:S05]  /*01e0*/  BSYNC.RECONVERGENT B0 ;  /* 0x0000000000007941 */ /* 0x000fea0003800200 */
.L_x_187:
[----:B------:R-:W0:Y:S01]  /*01f0*/  LDCU.128 UR8, c[0x0][0x390] ;  /* 0x00007200ff0877ac */ /* 0x000e220008000c00 */
[----:B------:R-:W-:Y:S02]  /*0200*/  ISETP.NE.AND P0, PT, R5, R6, PT ;  /* 0x000000060500720c */ /* 0x000fe40003f05270 */
[C---:B------:R-:W-:Y:S01]  /*0210*/  SHF.L.U32 R4, R2.reuse, 0x2, RZ ;  /* 0x0000000202047819 */ /* 0x040fe200000006ff */
[----:B------:R-:W1:Y:S01]  /*0220*/  LDCU.64 UR6, c[0x0][0x358] ;  /* 0x00006b00ff0677ac */ /* 0x000e620008000a00 */
[----:B------:R-:W-:Y:S02]  /*0230*/  SHF.L.U64.HI R8, R2, 0x2, R13 ;  /* 0x0000000202087819 */ /* 0x000fe4000001020d */
[C---:B0-----:R-:W-:Y:S02]  /*0240*/  IADD3 R2, P1, PT, R4.reuse, UR10, RZ ;  /* 0x0000000a04027c10 */ /* 0x041fe4000ff3e0ff */
[----:B------:R-:W-:Y:S02]  /*0250*/  IADD3 R4, P2, PT, R4, UR8, RZ ;  /* 0x0000000804047c10 */ /* 0x000fe4000ff5e0ff */
[----:B------:R-:W-:-:S02]  /*0260*/  IADD3.X R3, PT, PT, R8, UR11, RZ, P1, !PT ;  /* 0x0000000b08037c10 */ /* 0x000fc40008ffe4ff */
[----:B------:R-:W-:Y:S01]  /*0270*/  IADD3.X R5, PT, PT, R8, UR9, RZ, P2, !PT ;  /* 0x0000000908057c10 */ /* 0x000fe200097fe4ff */
[----:B-1----:R-:W-:Y:S08]  /*0280*/  @!P0 BRA `(.L_x_190) ;  /* 0x0000001000e08947 */ /* 0x002ff00003800000 */
[----:B------:R-:W-:-:S13]  /*0290*/  ISETP.GE.AND P0, PT, R0, 0x1, PT ;  /* 0x000000010000780c */ /* 0x000fda0003f06270 */
[----:B------:R-:W-:Y:S05]  /*02a0*/  @!P0 EXIT ;  /* 0x000000000000894d */ /* 0x000fea0003800000 */
[C---:B------:R-:W-:Y:S01]  /*02b0*/  ISETP.GE.U32.AND P0, PT, R0.reuse, 0x10, PT ;  /* 0x000000100000780c */ /* 0x040fe20003f06070 */
[----:B------:R-:W-:Y:S01]  /*02c0*/  IMAD.MOV.U32 R8, RZ, RZ, RZ ;  /* 0x000000ffff087224 */ /* 0x000fe200078e00ff */
[----:B------:R-:W-:-:S11]  /*02d0*/  LOP3.LUT R18, R0, 0xf, RZ, 0xc0, !PT ;  /* 0x0000000f00127812 */ /* 0x000fd600078ec0ff */
[----:B------:R-:W-:Y:S05]  /*02e0*/  @!P0 BRA `(.L_x_191) ;  /* 0x0000000c000c8947 */ /* 0x000fea0003800000 */
[----:B------:R-:W-:-:S13]  /*02f0*/  ISETP.GE.AND P0, PT, R7, R6, PT ;  /* 0x000000060700720c */ /* 0x000fda0003f06270 */
[----:B------:R-:W-:-:S05]  /*0300*/  @!P0 IMAD.WIDE.U32 R8, R7, 0x4, R2 ;  /* 0x0000000407088825 */ /* 0x000fca00078e0002 */
[----:B------:R-:W2:Y:S01]  /*0310*/  @!P0 LDG.E R19, desc[UR6][R8.64] ;  /* 0x0000000608138981 */ /* 0x000ea2000c1e1900 */
[C---:B------:R-:W-:Y:S02]  /*0320*/  VIADD R15, R7.reuse, 0x80 ;  /* 0x00000080070f7836 */ /* 0x040fe40000000000 */
[----:B------:R-:W-:-:S03]  /*0330*/  @!P0 IMAD.WIDE.U32 R10, R7, 0x4, R4 ;  /* 0x00000004070a8825 */ /* 0x000fc600078e0004 */
[----:B------:R-:W-:-:S13]  /*0340*/  ISETP.GE.AND P1, PT, R15, R6, PT ;  /* 0x000000060f00720c */ /* 0x000fda0003f26270 */
[----:B------:R-:W-:Y:S01]  /*0350*/  @!P1 IMAD.WIDE.U32 R12, R15, 0x4, R2 ;  /* 0x000000040f0c9825 */ /* 0x000fe200078e0002 */
[----:B------:R-:W-:Y:S01]  /*0360*/  IADD3 R23, PT, PT, R7, 0x100, RZ ;  /* 0x0000010007177810 */ /* 0x000fe20007ffe0ff */
[----:B--2---:R0:W-:Y:S04]  /*0370*/  @!P0 STG.E desc[UR6][R10.64], R19 ;  /* 0x000000130a008986 */ /* 0x0041e8000c101906 */
[----:B------:R-:W2:Y:S01]  /*0380*/  @!P1 LDG.E R21, desc[UR6][R12.64] ;  /* 0x000000060c159981 */ /* 0x000ea2000c1e1900 */
[----:B------:R-:W-:Y:S01]  /*0390*/  ISETP.GE.AND P0, PT, R23, R6, PT ;  /* 0x000000061700720c */ /* 0x000fe20003f06270 */
[----:B------:R-:W-:-:S12]  /*03a0*/  @!P1 IMAD.WIDE.U32 R14, R15, 0x4, R4 ;  /* 0x000000040f0e9825 */ /* 0x000fd800078e0004 */
[----:B------:R-:W-:-:S04]  /*03b0*/  @!P0 IMAD.WIDE.U32 R16, R23, 0x4, R2 ;  /* 0x0000000417108825 */ /* 0x000fc800078e0002 */
[----:B------:R-:W-:Y:S01]  /*03c0*/  VIADD R27, R7, 0x180 ;  /* 0x00000180071b7836 */ /* 0x000fe20000000000 */
[----:B--2---:R1:W-:Y:S04]  /*03d0*/  @!P1 STG.E desc[UR6][R14.64], R21 ;  /* 0x000000150e009986 */ /* 0x0043e8000c101906 */
[----:B------:R-:W2:Y:S01]  /*03e0*/  @!P0 LDG.E R25, desc[UR6][R16.64] ;  /* 0x0000000610198981 */ /* 0x000ea2000c1e1900 */
[----:B------:R-:W-:Y:S01]  /*03f0*/  ISETP.GE.AND P1, PT, R27, R6, PT ;  /* 0x000000061b00720c */ /* 0x000fe20003f26270 */
[----:B------:R-:W-:-:S12]  /*0400*/  @!P0 IMAD.WIDE.U32 R8, R23, 0x4, R4 ;  /* 0x0000000417088825 */ /* 0x000fd800078e0004 */
[----:B0-----:R-:W-:-:S04]  /*0410*/  @!P1 IMAD.WIDE.U32 R10, R27, 0x4, R2 ;  /* 0x000000041b0a9825 */ /* 0x001fc800078e0002 */
[----:B------:R-:W-:Y:S01]  /*0420*/  VIADD R23, R7, 0x200 ;  /* 0x0000020007177836 */ /* 0x000fe20000000000 */
[----:B--2---:R0:W-:Y:S04]  /*0430*/  @!P0 STG.E desc[UR6][R8.64], R25 ;  /* 0x0000001908008986 */ /* 0x0041e8000c101906 */
[----:B------:R-:W2:Y:S01]  /*0440*/  @!P1 LDG.E R19, desc[UR6][R10.64] ;  /* 0x000000060a139981 */ /* 0x000ea2000c1e1900 */
[----:B------:R-:W-:Y:S01]  /*0450*/  ISETP.GE.AND P0, PT, R23, R6, PT ;  /* 0x000000061700720c */ /* 0x000fe20003f06270 */
[----:B------:R-:W-:-:S12]  /*0460*/  @!P1 IMAD.WIDE.U32 R12, R27, 0x4, R4 ;  /* 0x000000041b0c9825 */ /* 0x000fd800078e0004 */
[----:B-1----:R-:W-:Y:S01]  /*0470*/  @!P0 IMAD.WIDE.U32 R14, R23, 0x4, R2 ;  /* 0x00000004170e8825 */ /* 0x002fe200078e0002 */
[----:B------:R-:W-:Y:S01]  /*0480*/  IADD3 R27, PT, PT, R7, 0x280, RZ ;  /* 0x00000280071b7810 */ /* 0x000fe20007ffe0ff */
        /* <DEDUP_REMOVED lines=10> */
[----:B-1----:R-:W-:-:S04]  /*0530*/  @!P0 IMAD.WIDE.U32 R12, R25, 0x4, R2 ;  /* 0x00000004190c8825 */ /* 0x002fc800078e0002 */
[----:B------:R-:W-:Y:S01]  /*0540*/  VIADD R27, R7, 0x380 ;  /* 0x00000380071b7836 */ /* 0x000fe20000000000 */
[----:B--2---:R1:W-:Y:S04]  /*0550*/  @!P1 STG.E desc[UR6][R10.64], R23 ;  /* 0x000000170a009986 */ /* 0x0043e8000c101906 */
[----:B------:R-:W2:Y:S01]  /*0560*/  @!P0 LDG.E R19, desc[UR6][R12.64] ;  /* 0x000000060c138981 */ /* 0x000ea2000c1e1900 */
[----:B------:R-:W-:Y:S01]  /*0570*/  ISETP.GE.AND P1, PT, R27, R6, PT ;  /* 0x000000061b00720c */ /* 0x000fe20003f26270 */
[----:B------:R-:W-:-:S12]  /*0580*/  @!P0 IMAD.WIDE.U32 R14, R25, 0x4, R4 ;  /* 0x00000004190e8825 */ /* 0x000fd800078e0004 */
[----:B0-----:R-:W-:Y:S01]  /*0590*/  @!P1 IMAD.WIDE.U32 R16, R27, 0x4, R2 ;  /* 0x000000041b109825 */ /* 0x001fe200078e0002 */
[----:B------:R-:W-:Y:S01]  /*05a0*/  IADD3 R25, PT, PT, R7, 0x400, RZ ;  /* 0x0000040007197810 */ /* 0x000fe20007ffe0ff */
[----:B--2---:R0:W-:Y:S04]  /*05b0*/  @!P0 STG.E desc[UR6][R14.64], R19 ;  /* 0x000000130e008986 */ /* 0x0041e8000c101906 */
[----:B------:R-:W2:Y:S01]  /*05c0*/  @!P1 LDG.E R17, desc[UR6][R16.64] ;  /* 0x0000000610119981 */ /* 0x000ea2000c1e1900 */
[----:B------:R-:W-:Y:S01]  /*05d0*/  ISETP.GE.AND P2, PT, R25, R6, PT ;  /* 0x000000061900720c */ /* 0x000fe20003f46270 */
[----:B------:R-:W-:-:S12]  /*05e0*/  @!P1 IMAD.WIDE.U32 R8, R27, 0x4, R4 ;  /* 0x000000041b089825 */ /* 0x000fd800078e0004 */
[----:B------:R-:W-:Y:S01]  /*05f0*/  @!P2 IMAD.WIDE.U32 R20, R25, 0x4, R2 ;  /* 0x000000041914a825 */ /* 0x000fe200078e0002 */
[----:B--2---:R2:W-:Y:S05]  /*0600*/  @!P1 STG.E desc[UR6][R8.64], R17 ;  /* 0x0000001108009986 */ /* 0x0045ea000c101906 */
[----:B------:R-:W3:Y:S01]  /*0610*/  @!P2 LDG.E R21, desc[UR6][R20.64] ;  /* 0x000000061415a981 */ /* 0x000ee2000c1e1900 */
[----:B-1----:R-:W-:Y:S02]  /*0620*/  VIADD R23, R7, 0x480 ;  /* 0x0000048007177836 */ /* 0x002fe40000000000 */
[----:B------:R-:W-:-:S03]  /*0630*/  @!P2 IMAD.WIDE.U32 R12, R25, 0x4, R4 ;  /* 0x00000004190ca825 */ /* 0x000fc600078e0004 */
[C---:B------:R-:W-:Y:S01]  /*0640*/  ISETP.GE.AND P0, PT, R23.reuse, R6, PT ;  /* 0x000000061700720c */ /* 0x040fe20003f06270 */
[----:B------:R-:W-:-:S04]  /*0650*/  IMAD.WIDE R10, R23, 0x4, R2 ;  /* 0x00000004170a7825 */ /* 0x000fc800078e0202 */
[----:B0-----:R-:W-:Y:S01]  /*0660*/  VIADD R19, R7, 0x500 ;  /* 0x0000050007137836 */ /* 0x001fe20000000000 */
[----:B---3--:R0:W-:Y:S07]  /*0670*/  @!P2 STG.E desc[UR6][R12.64], R21 ;  /* 0x000000150c00a986 */ /* 0x0081ee000c101906 */
[----:B------:R-:W3:Y:S01]  /*0680*/  @!P0 LDG.E R15, desc[UR6][R10.64] ;  /* 0x000000060a0f8981 */ /* 0x000ee2000c1e1900 */
[-C--:B------:R-:W-:Y:S01]  /*0690*/  ISETP.GE.AND P6, PT, R19, R6.reuse, PT ;  /* 0x000000061300720c */ /* 0x080fe20003fc6270 */
[C---:B------:R-:W-:Y:S01]  /*06a0*/  VIADD R27, R7.reuse, 0x600 ;  /* 0x00000600071b7836 */ /* 0x040fe20000000000 */
[C---:B------:R-:W-:Y:S01]  /*06b0*/  IADD3 R25, PT, PT, R7.reuse, 0x580, RZ ;  /* 0x0000058007197810 */ /* 0x040fe20007ffe0ff */
[C---:B--2---:R-:W-:Y:S01]  /*06c0*/  VIADD R9, R7.reuse, 0x680 ;  /* 0x0000068007097836 */ /* 0x044fe20000000000 */
[C---:B------:R-:W-:Y:S01]  /*06d0*/  IADD3 R17, PT, PT, R7.reuse, 0x700, RZ ;  /* 0x0000070007117810 */ /* 0x040fe20007ffe0ff */
[----:B------:R-:W-:Y:S01]  /*06e0*/  VIADD R19, R7, 0x780 ;  /* 0x0000078007137836 */ /* 0x000fe20000000000 */
[----:B------:R-:W-:Y:S01]  /*06f0*/  LOP3.LUT R8, R0, 0x7ffffff0, RZ, 0xc0, !PT ;  /* 0x7ffffff000087812 */ /* 0x000fe200078ec0ff */
[----:B0-----:R-:W-:Y:S01]  /*0700*/  IMAD.WIDE R12, R23, 0x4, R4 ;  /* 0x00000004170c7825 */ /* 0x001fe200078e0204 */
[----:B------:R-:W-:Y:S01]  /*0710*/  BSSY.RECONVERGENT B0, `(.L_x_192) ;  /* 0x000000b000007945 */ /* 0x000fe20003800200 */
[----:B------:R-:W-:-:S02]  /*0720*/  ISETP.GE.AND P5, PT, R25, R6, PT ;  /* 0x000000061900720c */ /* 0x000fc40003fa6270 */
[-C--:B------:R-:W-:Y:S02]  /*0730*/  ISETP.GE.AND P4, PT, R27, R6.reuse, PT ;  /* 0x000000061b00720c */ /* 0x080fe40003f86270 */
[-C--:B------:R-:W-:Y:S02]  /*0740*/  ISETP.GE.AND P3, PT, R9, R6.reuse, PT ;  /* 0x000000060900720c */ /* 0x080fe40003f66270 */
[-C--:B------:R-:W-:Y:S02]  /*0750*/  ISETP.GE.AND P2, PT, R17, R6.reuse, PT ;  /* 0x000000061100720c */ /* 0x080fe40003f46270 */
[----:B------:R-:W-:Y:S01]  /*0760*/  ISETP.GE.AND P1, PT, R19, R6, PT ;  /* 0x000000061300720c */ /* 0x000fe20003f26270 */
[----:B---3--:R0:W-:Y:S01]  /*0770*/  @!P0 STG.E desc[UR6][R12.64], R15 ;  /* 0x0000000f0c008986 */ /* 0x0081e2000c101906 */
[----:B------:R-:W-:Y:S01]  /*0780*/  ISETP.NE.AND P0, PT, R8, 0x10, PT ;  /* 0x000000100800780c */ /* 0x000fe20003f05270 */
[----:B------:R-:W-:-:S12]  /*0790*/  @P6 BRA `(.L_x_193) ;  /* 0x0000000000086947 */ /* 0x000fd80003800000 */
[----:B------:R-:W2:Y:S04]  /*07a0*/  LDG.E R9, desc[UR6][R10.64+0x200] ;  /* 0x000200060a097981 */ /* 0x000ea8000c1e1900 */
[----:B--2---:R1:W-:Y:S02]  /*07b0*/  STG.E desc[UR6][R12.64+0x200], R9 ;  /* 0x000200090c007986 */ /* 0x0043e4000c101906 */
.L_x_193:
[----:B------:R-:W-:Y:S05]  /*07c0*/  BSYNC.RECONVERGENT B0 ;  /* 0x0000000000007941 */ /* 0x000fea0003800200 */
.L_x_192:
[----:B------:R-:W-:Y:S04]  /*07d0*/  BSSY.RECONVERGENT B0, `(.L_x_194) ;  /* 0x0000004000007945 */ /* 0x000fe80003800200 */
[----:B------:R-:W-:Y:S05]  /*07e0*/  @P5 BRA `(.L_x_195) ;  /* 0x0000000000085947 */ /* 0x000fea0003800000 */
[----:B-1----:R-:W2:Y:S04]  /*07f0*/  LDG.E R9, desc[UR6][R10.64+0x400] ;  /* 0x000400060a097981 */ /* 0x002ea8000c1e1900 */
[----:B--2---:R2:W-:Y:S02]  /*0800*/  STG.E desc[UR6][R12.64+0x400], R9 ;  /* 0x000400090c007986 */ /* 0x0045e4000c101906 */
.L_x_195:
[----:B------:R-:W-:Y:S05]  /*0810*/  BSYNC.RECONVERGENT B0 ;  /* 0x0000000000007941 */ /* 0x000fea0003800200 */
.L_x_194:
[----:B------:R-:W-:Y:S04]  /*0820*/  BSSY.RECONVERGENT B0, `(.L_x_196) ;  /* 0x0000004000007945 */ /* 0x000fe80003800200 */
[----:B------:R-:W-:Y:S05]  /*0830*/  @P4 BRA `(.L_x_197) ;  /* 0x0000000000084947 */ /* 0x000fea0003800000 */
[----:B-12---:R-:W2:Y:S04]  /*0840*/  LDG.E R9, desc[UR6][R10.64+0x600] ;  /* 0x000600060a097981 */ /* 0x006ea8000c1e1900 */
[----:B--2---:R3:W-:Y:S02]  /*0850*/  STG.E desc[UR6][R12.64+0x600], R9 ;  /* 0x000600090c007986 */ /* 0x0047e4000c101906 */
.L_x_197:
[----:B------:R-:W-:Y:S05]  /*0860*/  BSYNC.RECONVERGENT B0 ;  /* 0x0000000000007941 */ /* 0x000fea0003800200 */
.L_x_196:
[----:B------:R-:W-:Y:S04]  /*0870*/  BSSY.RECONVERGENT B0, `(.L_x_198) ;  /* 0x0000004000007945 */ /* 0x000fe80003800200 */
[----:B------:R-:W-:Y:S05]  /*0880*/  @P3 BRA `(.L_x_199) ;  /* 0x0000000000083947 */ /* 0x000fea0003800000 */
[----:B-123--:R-:W2:Y:S04]  /*0890*/  LDG.E R9, desc[UR6][R10.64+0x800] ;  /* 0x000800060a097981 */ /* 0x00eea8000c1e1900 */
[----:B--2---:R4:W-:Y:S02]  /*08a0*/  STG.E desc[UR6][R12.64+0x800], R9 ;  /* 0x000800090c007986 */ /* 0x0049e4000c101906 */
.L_x_199:
[----:B------:R-:W-:Y:S05]  /*08b0*/  BSYNC.RECONVERGENT B0 ;  /* 0x0000000000007941 */ /* 0x000fea0003800200 */
.L_x_198:
[----:B------:R-:W-:Y:S04]  /*08c0*/  BSSY.RECONVERGENT B0, `(.L_x_200) ;  /* 0x0000004000007945 */ /* 0x000fe80003800200 */
[----:B------:R-:W-:Y:S05]  /*08d0*/  @P2 BRA `(.L_x_201) ;  /* 0x0000000000082947 */ /* 0x000fea0003800000 */
[----:B-1234-:R-:W2:Y:S04]  /*08e0*/  LDG.E R9, desc[UR6][R10.64+0xa00] ;  /* 0x000a00060a097981 */ /* 0x01eea8000c1e1900 */
[----:B--2---:R1:W-:Y:S02]  /*08f0*/  STG.E desc[UR6][R12.64+0xa00], R9 ;  /* 0x000a00090c007986 */ /* 0x0043e4000c101906 */
.L_x_201:
[----:B------:R-:W-:Y:S05]  /*0900*/  BSYNC.RECONVERGENT B0 ;  /* 0x0000000000007941 */ /* 0x000fea0003800200 */
.L_x_200:
[----:B------:R-:W-:Y:S04]  /*0910*/  BSSY.RECONVERGENT B0, `(.L_x_202) ;  /* 0x0000004000007945 */ /* 0x000fe80003800200 */
[----:B------:R-:W-:Y:S05]  /*0920*/  @P1 BRA `(.L_x_203) ;  /* 0x0000000000081947 */ /* 0x000fea0003800000 */
[----:B------:R-:W5:Y:S04]  /*0930*/  LDG.E R11, desc[UR6][R10.64+0xc00] ;  /* 0x000c00060a0b7981 */ /* 0x000f68000c1e1900 */
[----:B-----5:R0:W-:Y:S02]  /*0940*/  STG.E desc[UR6][R12.64+0xc00], R11 ;  /* 0x000c000b0c007986 */ /* 0x0201e4000c101906 */
.L_x_203:
[----:B------:R-:W-:Y:S05]  /*0950*/  BSYNC.RECONVERGENT B0 ;  /* 0x0000000000007941 */ /* 0x000fea0003800200 */
.L_x_202:
[----:B------:R-:W-:Y:S05]  /*0960*/  @!P0 BRA `(.L_x_191) ;  /* 0x00000004006c8947 */ /* 0x000fea0003800000 */
[----:B------:R-:W-:-:S07]  /*0970*/  IMAD.MOV.U32 R0, RZ, RZ, 0x10 ;  /* 0x00000010ff007424 */ /* 0x000fce00078e00ff */
.L_x_206:
[----:B-1234-:R-:W-:-:S04]  /*0980*/  LEA R9, R0, R7, 0x7 ;  /* 0x0000000700097211 */ /* 0x01efc800078e38ff */
[----:B------:R-:W-:-:S13]  /*0990*/  ISETP.GE.AND P0, PT, R9, R6, PT ;  /* 0x000000060900720c */ /* 0x000fda0003f06270 */
[----:B0-----:R-:W-:-:S06]  /*09a0*/  @!P0 IMAD.WIDE.U32 R10, R9, 0x4, R2 ;  /* 0x00000004090a8825 */ /* 0x001fcc00078e0002 */
[----:B------:R-:W2:Y:S01]  /*09b0*/  @!P0 LDG.E R11, desc[UR6][R10.64] ;  /* 0x000000060a0b8981 */ /* 0x000ea2000c1e1900 */
[C---:B------:R-:W-:Y:S02]  /*09c0*/  VIADD R21, R9.reuse, 0x80 ;  /* 0x0000008009157836 */ /* 0x040fe40000000000 */
[----:B------:R-:W-:-:S03]  /*09d0*/  @!P0 IMAD.WIDE.U32 R22, R9, 0x4, R4 ;  /* 0x0000000409168825 */ /* 0x000fc600078e0004 */
[----:B------:R-:W-:-:S13]  /*09e0*/  ISETP.GE.AND P1, PT, R21, R6, PT ;  /* 0x000000061500720c */ /* 0x000fda0003f26270 */
[----:B------:R-:W-:Y:S01]  /*09f0*/  @!P1 IMAD.WIDE.U32 R12, R21, 0x4, R2 ;  /* 0x00000004150c9825 */ /* 0x000fe200078e0002 */
[----:B--2---:R0:W-:Y:S05]  /*0a00*/  @!P0 STG.E desc[UR6][R22.64], R11 ;  /* 0x0000000b16008986 */ /* 0x0041ea000c101906 */
[----:B------:R-:W2:Y:S01]  /*0a10*/  @!P1 LDG.E R13, desc[UR6][R12.64] ;  /* 0x000000060c0d9981 */ /* 0x000ea2000c1e1900 */
[----:B------:R-:W-:Y:S02]  /*0a20*/  VIADD R17, R9, 0x100 ;  /* 0x0000010009117836 */ /* 0x000fe40000000000 */
        /* <DEDUP_REMOVED lines=43> */
[----:B------:R-:W-:-:S04]  /*0ce0*/  @!P0 IMAD.WIDE.U32 R16, R25, 0x4, R4 ;  /* 0x0000000419108825 */ /* 0x000fc800078e0004 */
[----:B0-----:R-:W-:-:S04]  /*0cf0*/  IMAD.WIDE R10, R19, 0x4, R2 ;  /* 0x00000004130a7825 */ /* 0x001fc800078e0202 */
[----:B------:R-:W-:Y:S01]  /*0d00*/  VIADD R13, R9, 0x500 ;  /* 0x00000500090d7836 */ /* 0x000fe20000000000 */
[----:B--2---:R0:W-:Y:S04]  /*0d10*/  @!P0 STG.E desc[UR6][R16.64], R27 ;  /* 0x0000001b10008986 */ /* 0x0041e8000c101906 */
[----:B------:R-:W2:Y:S01]  /*0d20*/  @!P1 LDG.E R25, desc[UR6][R10.64] ;  /* 0x000000060a199981 */ /* 0x000ea2000c1e1900 */
[----:B------:R-:W-:Y:S01]  /*0d30*/  ISETP.GE.AND P0, PT, R13, R6, PT ;  /* 0x000000060d00720c */ /* 0x000fe20003f06270 */
[----:B------:R-:W-:-:S04]  /*0d40*/  IMAD.WIDE R12, R19, 0x4, R4 ;  /* 0x00000004130c7825 */ /* 0x000fc800078e0204 */
[----:B------:R-:W-:Y:S01]  /*0d50*/  VIADD R15, R9, 0x580 ;  /* 0x00000580090f7836 */ /* 0x000fe20000000000 */
[----:B--2---:R2:W-:Y:S07]  /*0d60*/  @!P1 STG.E desc[UR6][R12.64], R25 ;  /* 0x000000190c009986 */ /* 0x0045ee000c101906 */
[----:B------:R-:W3:Y:S01]  /*0d70*/  @!P0 LDG.E R23, desc[UR6][R10.64+0x200] ;  /* 0x000200060a178981 */ /* 0x000ee2000c1e1900 */
[-C--:B------:R-:W-:Y:S02]  /*0d80*/  ISETP.GE.AND P1, PT, R15, R6.reuse, PT ;  /* 0x000000060f00720c */ /* 0x080fe40003f26270 */
[----:B------:R-:W-:Y:S01]  /*0d90*/  IADD3 R15, PT, PT, R9, 0x600, RZ ;  /* 0x00000600090f7810 */ /* 0x000fe20007ffe0ff */
[----:B---3--:R2:W-:Y:S10]  /*0da0*/  @!P0 STG.E desc[UR6][R12.64+0x200], R23 ;  /* 0x000200170c008986 */ /* 0x0085f4000c101906 */
[----:B-1----:R-:W3:Y:S01]  /*0db0*/  @!P1 LDG.E R21, desc[UR6][R10.64+0x400] ;  /* 0x000400060a159981 */ /* 0x002ee2000c1e1900 */
[----:B------:R-:W-:Y:S01]  /*0dc0*/  ISETP.GE.AND P0, PT, R15, R6, PT ;  /* 0x000000060f00720c */ /* 0x000fe20003f06270 */
[----:B------:R-:W-:-:S02]  /*0dd0*/  VIADD R15, R9, 0x680 ;  /* 0x00000680090f7836 */ /* 0x000fc40000000000 */
[----:B---3--:R2:W-:Y:S10]  /*0de0*/  @!P1 STG.E desc[UR6][R12.64+0x400], R21 ;  /* 0x000400150c009986 */ /* 0x0085f4000c101906 */
[----:B------:R-:W3:Y:S01]  /*0df0*/  @!P0 LDG.E R19, desc[UR6][R10.64+0x600] ;  /* 0x000600060a138981 */ /* 0x000ee2000c1e1900 */
[----:B------:R-:W-:Y:S01]  /*0e00*/  ISETP.GE.AND P1, PT, R15, R6, PT ;  /* 0x000000060f00720c */ /* 0x000fe20003f26270 */
[----:B------:R-:W-:-:S02]  /*0e10*/  VIADD R15, R9, 0x700 ;  /* 0x00000700090f7836 */ /* 0x000fc40000000000 */
[----:B---3--:R2:W-:Y:S10]  /*0e20*/  @!P0 STG.E desc[UR6][R12.64+0x600], R19 ;  /* 0x000600130c008986 */ /* 0x0085f4000c101906 */
[----:B0-----:R-:W3:Y:S01]  /*0e30*/  @!P1 LDG.E R17, desc[UR6][R10.64+0x800] ;  /* 0x000800060a119981 */ /* 0x001ee2000c1e1900 */
[----:B------:R-:W-:-:S03]  /*0e40*/  ISETP.GE.AND P0, PT, R15, R6, PT ;  /* 0x000000060f00720c */ /* 0x000fc60003f06270 */
[----:B---3--:R2:W-:Y:S10]  /*0e50*/  @!P1 STG.E desc[UR6][R12.64+0x800], R17 ;  /* 0x000800110c009986 */ /* 0x0085f4000c101906 */
[----:B------:R-:W3:Y:S01]  /*0e60*/  @!P0 LDG.E R15, desc[UR6][R10.64+0xa00] ;  /* 0x000a00060a0f8981 */ /* 0x000ee2000c1e1900 */
[----:B------:R-:W-:Y:S01]  /*0e70*/  IADD3 R9, PT, PT, R9, 0x780, RZ ;  /* 0x0000078009097810 */ /* 0x000fe20007ffe0ff */
[----:B------:R-:W-:Y:S01]  /*0e80*/  VIADD R0, R0, 0x10 ;  /* 0x0000001000007836 */ /* 0x000fe20000000000 */
[----:B------:R-:W-:Y:S04]  /*0e90*/  BSSY.RECONVERGENT B0, `(.L_x_204) ;  /* 0x0000007000007945 */ /* 0x000fe80003800200 */
[----:B------:R-:W-:Y:S01]  /*0ea0*/  ISETP.NE.AND P1, PT, R0, R8, PT ;  /* 0x000000080000720c */ /* 0x000fe20003f25270 */
[----:B---3--:R2:W-:Y:S01]  /*0eb0*/  @!P0 STG.E desc[UR6][R12.64+0xa00], R15 ;  /* 0x000a000f0c008986 */ /* 0x0085e2000c101906 */
[----:B------:R-:W-:-:S13]  /*0ec0*/  ISETP.GE.AND P0, PT, R9, R6, PT ;  /* 0x000000060900720c */ /* 0x000fda0003f06270 */
[----:B--2---:R-:W-:Y:S05]  /*0ed0*/  @P0 BRA `(.L_x_205) ;  /* 0x0000000000080947 */ /* 0x004fea0003800000 */
[----:B------:R-:W2:Y:S04]  /*0ee0*/  LDG.E R11, desc[UR6][R10.64+0xc00] ;  /* 0x000c00060a0b7981 */ /* 0x000ea8000c1e1900 */
[----:B--2---:R0:W-:Y:S02]  /*0ef0*/  STG.E desc[UR6][R12.64+0xc00], R11 ;  /* 0x000c000b0c007986 */ /* 0x0041e4000c101906 */
.L_x_205:
[----:B------:R-:W-:Y:S05]  /*0f00*/  BSYNC.RECONVERGENT B0 ;  /* 0x0000000000007941 */ /* 0x000fea0003800200 */
.L_x_204:
[----:B------:R-:W-:Y:S05]  /*0f10*/  @P1 BRA `(.L_x_206) ;  /* 0xfffffff800981947 */ /* 0x000fea000383ffff */
.L_x_191:
[----:B------:R-:W-:-:S13]  /*0f20*/  ISETP.NE.AND P0, PT, R18, RZ, PT ;  /* 0x000000ff1200720c */ /* 0x000fda0003f05270 */
[----:B------:R-:W-:Y:S05]  /*0f30*/  @!P0 EXIT ;  /* 0x000000000000894d */ /* 0x000fea0003800000 */
[----:B------:R-:W5:Y:S01]  /*0f40*/  LDCU UR8, c[0x0][0x388] ;  /* 0x00007100ff0877ac */ /* 0x000f620008000800 */
[----:B------:R-:W-:Y:S01]  /*0f50*/  ISETP.GE.U32.AND P0, PT, R18, 0x8, PT ;  /* 0x000000081200780c */ /* 0x000fe20003f06070 */
[----:B-----5:R-:W-:-:S12]  /*0f60*/  ULOP3.LUT UR5, UR8, 0x7, URZ, 0xc0, !UPT ;  /* 0x0000000708057892 */ /* 0x020fd8000f8ec0ff */
[----:B------:R-:W-:Y:S05]  /*0f70*/  @!P0 BRA `(.L_x_207) ;  /* 0x0000000000f48947 */ /* 0x000fea0003800000 */
[----:B------:R-:W-:Y:S01]  /*0f80*/  IMAD R17, R8, 0x80, R7 ;  /* 0x0000008008117824 */ /* 0x000fe200078e0207 */
[----:B------:R-:W-:Y:S03]  /*0f90*/  BSSY.RECONVERGENT B0, `(.L_x_208) ;  /* 0x0000016000007945 */ /* 0x000fe60003800200 */
[C---:B0-----:R-:W-:Y:S01]  /*0fa0*/  VIADD R11, R17.reuse, 0x100 ;  /* 0x00000100110b7836 */ /* 0x041fe20000000000 */
[CC--:B------:R-:W-:Y:S01]  /*0fb0*/  ISETP.GE.AND P6, PT, R17.reuse, R6.reuse, PT ;  /* 0x000000061100720c */ /* 0x0c0fe20003fc6270 */
[C---:B-1234-:R-:W-:Y:S01]  /*0fc0*/  VIADD R13, R17.reuse, 0x180 ;  /* 0x00000180110d7836 */ /* 0x05efe20000000000 */
[C---:B------:R-:W-:Y:S01]  /*0fd0*/  IADD3 R9, PT, PT, R17.reuse, 0x80, RZ ;  /* 0x0000008011097810 */ /* 0x040fe20007ffe0ff */
[----:B------:R-:W-:Y:S01]  /*0fe0*/  VIADD R15, R17, 0x300 ;  /* 0x00000300110f7836 */ /* 0x000fe20000000000 */
[-C--:B------:R-:W-:Y:S01]  /*0ff0*/  ISETP.GE.AND P0, PT, R11, R6.reuse, PT ;  /* 0x000000060b00720c */ /* 0x080fe20003f06270 */
[----:B------:R-:W-:Y:S01]  /*1000*/  VIADD R11, R17, 0x280 ;  /* 0x00000280110b7836 */ /* 0x000fe20000000000 */
[----:B------:R-:W-:-:S02]  /*1010*/  ISETP.GE.AND P1, PT, R9, R6, PT ;  /* 0x000000060900720c */ /* 0x000fc40003f26270 */
[----:B------:R-:W-:Y:S02]  /*1020*/  IADD3 R9, PT, PT, R17, 0x200, RZ ;  /* 0x0000020011097810 */ /* 0x000fe40007ffe0ff */
[----:B------:R-:W-:Y:S02]  /*1030*/  P2R R0, PR, RZ, 0x2 ;  /* 0x00000002ff007803 */ /* 0x000fe40000000000 */
[-C--:B------:R-:W-:Y:S02]  /*1040*/  ISETP.GE.AND P2, PT, R9, R6.reuse, PT ;  /* 0x000000060900720c */ /* 0x080fe40003f46270 */
[----:B------:R-:W-:Y:S02]  /*1050*/  IADD3 R9, PT, PT, R17, 0x380, RZ ;  /* 0x0000038011097810 */ /* 0x000fe40007ffe0ff */
[-C--:B------:R-:W-:Y:S01]  /*1060*/  ISETP.GE.AND P1, PT, R13, R6.reuse, PT ;  /* 0x000000060d00720c */ /* 0x080fe20003f26270 */
[----:B------:R-:W-:Y:S01]  /*1070*/  IMAD.WIDE R12, R17, 0x4, R2 ;  /* 0x00000004110c7825 */ /* 0x000fe200078e0202 */
[----:B------:R-:W-:-:S02]  /*1080*/  ISETP.GE.AND P3, PT, R11, R6, PT ;  /* 0x000000060b00720c */ /* 0x000fc40003f66270 */
[-C--:B------:R-:W-:Y:S01]  /*1090*/  ISETP.GE.AND P4, PT, R15, R6.reuse, PT ;  /* 0x000000060f00720c */ /* 0x080fe20003f86270 */
[----:B------:R-:W-:Y:S01]  /*10a0*/  IMAD.WIDE R10, R17, 0x4, R4 ;  /* 0x00000004110a7825 */ /* 0x000fe200078e0204 */
[----:B------:R-:W-:Y:S01]  /*10b0*/  ISETP.GE.AND P5, PT, R9, R6, PT ;  /* 0x000000060900720c */ /* 0x000fe20003fa6270 */
[----:B------:R-:W-:-:S12]  /*10c0*/  @P6 BRA `(.L_x_209) ;  /* 0x0000000000086947 */ /* 0x000fd80003800000 */
[----:B------:R-:W2:Y:S04]  /*10d0*/  LDG.E R9, desc[UR6][R12.64] ;  /* 0x000000060c097981 */ /* 0x000ea8000c1e1900 */
[----:B--2---:R0:W-:Y:S02]  /*10e0*/  STG.E desc[UR6][R10.64], R9 ;  /* 0x000000090a007986 */ /* 0x0041e4000c101906 */
.L_x_209:
[----:B------:R-:W-:Y:S05]  /*10f0*/  BSYNC.RECONVERGENT B0 ;  /* 0x0000000000007941 */ /* 0x000fea0003800200 */
.L_x_208:
[----:B------:R-:W-:Y:S01]  /*1100*/  ISETP.NE.AND P6, PT, R0, RZ, PT ;  /* 0x000000ff0000720c */ /* 0x000fe20003fc5270 */
[----:B------:R-:W-:-:S12]  /*1110*/  BSSY.RECONVERGENT B0, `(.L_x_210) ;  /* 0x0000004000007945 */ /* 0x000fd80003800200 */
[----:B------:R-:W-:Y:S05]  /*1120*/  @P6 BRA `(.L_x_211) ;  /* 0x0000000000086947 */ /* 0x000fea0003800000 */
[----:B0-----:R-:W2:Y:S04]  /*1130*/  LDG.E R9, desc[UR6][R12.64+0x200] ;  /* 0x000200060c097981 */ /* 0x001ea8000c1e1900 */
[----:B--2---:R1:W-:Y:S02]  /*1140*/  STG.E desc[UR6][R10.64+0x200], R9 ;  /* 0x000200090a007986 */ /* 0x0043e4000c101906 */
.L_x_211:
[----:B------:R-:W-:Y:S05]  /*1150*/  BSYNC.RECONVERGENT B0 ;  /* 0x0000000000007941 */ /* 0x000fea0003800200 */
.L_x_210:
[----:B------:R-:W-:Y:S04]  /*1160*/  BSSY.RECONVERGENT B0, `(.L_x_212) ;  /* 0x0000004000007945 */ /* 0x000fe80003800200 */
[----:B------:R-:W-:Y:S05]  /*1170*/  @P0 BRA `(.L_x_213) ;  /* 0x0000000000080947 */ /* 0x000fea0003800000 */
[----:B01----:R-:W2:Y:S04]  /*1180*/  LDG.E R9, desc[UR6][R12.64+0x400] ;  /* 0x000400060c097981 */ /* 0x003ea8000c1e1900 */
[----:B--2---:R2:W-:Y:S02]  /*1190*/  STG.E desc[UR6][R10.64+0x400], R9 ;  /* 0x000400090a007986 */ /* 0x0045e4000c101906 */
.L_x_213:
[----:B------:R-:W-:Y:S05]  /*11a0*/  BSYNC.RECONVERGENT B0 ;  /* 0x0000000000007941 */ /* 0x000fea0003800200 */
.L_x_212:
[----:B------:R-:W-:Y:S04]  /*11b0*/  BSSY.RECONVERGENT B0, `(.L_x_214) ;  /* 0x0000004000007945 */ /* 0x000fe80003800200 */
[----:B------:R-:W-:Y:S05]  /*11c0*/  @P1 BRA `(.L_x_215) ;  /* 0x0000000000081947 */ /* 0x000fea0003800000 */
[----:B012---:R-:W2:Y:S04]  /*11d0*/  LDG.E R9, desc[UR6][R12.64+0x600] ;  /* 0x000600060c097981 */ /* 0x007ea8000c1e1900 */
[----:B--2---:R3:W-:Y:S02]  /*11e0*/  STG.E desc[UR6][R10.64+0x600], R9 ;  /* 0x000600090a007986 */ /* 0x0047e4000c101906 */
.L_x_215:
[----:B------:R-:W-:Y:S05]  /*11f0*/  BSYNC.RECONVERGENT B0 ;  /* 0x0000000000007941 */ /* 0x000fea0003800200 */
.L_x_214:
[----:B------:R-:W-:Y:S04]  /*1200*/  BSSY.RECONVERGENT B0, `(.L_x_216) ;  /* 0x0000004000007945 */ /* 0x000fe80003800200 */
[----:B------:R-:W-:Y:S05]  /*1210*/  @P2 BRA `(.L_x_217) ;  /* 0x0000000000082947 */ /* 0x000fea0003800000 */
[----:B0123--:R-:W2:Y:S04]  /*1220*/  LDG.E R9, desc[UR6][R12.64+0x800] ;  /* 0x000800060c097981 */ /* 0x00fea8000c1e1900 */
[----:B--2---:R4:W-:Y:S02]  /*1230*/  STG.E desc[UR6][R10.64+0x800], R9 ;  /* 0x000800090a007986 */ /* 0x0049e4000c101906 */
.L_x_217:
[----:B------:R-:W-:Y:S05]  /*1240*/  BSYNC.RECONVERGENT B0 ;  /* 0x0000000000007941 */ /* 0x000fea0003800200 */
.L_x_216:
[----:B------:R-:W-:Y:S04]  /*1250*/  BSSY.RECONVERGENT B0, `(.L_x_218) ;  /* 0x0000004000007945 */ /* 0x000fe80003800200 */
[----:B------:R-:W-:Y:S05]  /*1260*/  @P3 BRA `(.L_x_219) ;  /* 0x0000000000083947 */ /* 0x000fea0003800000 */
[----:B01234-:R-:W2:Y:S04]  /*1270*/  LDG.E R9, desc[UR6][R12.64+0xa00] ;  /* 0x000a00060c097981 */ /* 0x01fea8000c1e1900 */
[----:B--2---:R0:W-:Y:S02]  /*1280*/  STG.E desc[UR6][R10.64+0xa00], R9 ;  /* 0x000a00090a007986 */ /* 0x0041e4000c101906 */
.L_x_219:
[----:B------:R-:W-:Y:S05]  /*1290*/  BSYNC.RECONVERGENT B0 ;  /* 0x0000000000007941 */ /* 0x000fea0003800200 */
.L_x_218:
[----:B------:R-:W-:Y:S04]  /*12a0*/  BSSY.RECONVERGENT B0, `(.L_x_220) ;  /* 0x0000004000007945 */ /* 0x000fe80003800200 */
[----:B------:R-:W-:Y:S05]  /*12b0*/  @P4 BRA `(.L_x_221) ;  /* 0x0000000000084947 */ /* 0x000fea0003800000 */
[----:B01234-:R-:W2:Y:S04]  /*12c0*/  LDG.E R9, desc[UR6][R12.64+0xc00] ;  /* 0x000c00060c097981 */ /* 0x01fea8000c1e1900 */
[----:B--2---:R0:W-:Y:S02]  /*12d0*/  STG.E desc[UR6][R10.64+0xc00], R9 ;  /* 0x000c00090a007986 */ /* 0x0041e4000c101906 */
.L_x_221:
[----:B------:R-:W-:Y:S05]  /*12e0*/  BSYNC.RECONVERGENT B0 ;  /* 0x0000000000007941 */ /* 0x000fea0003800200 */
.L_x_220:
[----:B------:R-:W-:Y:S04]  /*12f0*/  BSSY.RECONVERGENT B0, `(.L_x_222) ;  /* 0x0000004000007945 */ /* 0x000fe80003800200 */
[----:B------:R-:W-:Y:S05]  /*1300*/  @P5 BRA `(.L_x_223) ;  /* 0x0000000000085947 */ /* 0x000fea0003800000 */
[----:B------:R-:W5:Y:S04]  /*1310*/  LDG.E R13, desc[UR6][R12.64+0xe00] ;  /* 0x000e00060c0d7981 */ /* 0x000f68000c1e1900 */
[----:B-----5:R0:W-:Y:S02]  /*1320*/  STG.E desc[UR6][R10.64+0xe00], R13 ;  /* 0x000e000d0a007986 */ /* 0x0201e4000c101906 */
.L_x_223:
[----:B------:R-:W-:Y:S05]  /*1330*/  BSYNC.RECONVERGENT B0 ;  /* 0x0000000000007941 */ /* 0x000fea0003800200 */
.L_x_222:
[----:B------:R-:W-:-:S07]  /*1340*/  VIADD R8, R8, 0x8 ;  /* 0x0000000808087836 */ /* 0x000fce0000000000 */
.L_x_207:
[----:B------:R-:W-:-:S13]  /*1350*/  ISETP.NE.AND P0, PT, RZ, UR5, PT ;  /* 0x00000005ff007c0c */ /* 0x000fda000bf05270 */
[----:B------:R-:W-:Y:S05]  /*1360*/  @!P0 EXIT ;  /* 0x000000000000894d */ /* 0x000fea0003800000 */
[----:B------:R-:W-:Y:S02]  /*1370*/  UISETP.GE.U32.AND UP0, UPT, UR5, 0x4, UPT ;  /* 0x000000040500788c */ /* 0x000fe4000bf06070 */
[----:B------:R-:W-:-:S06]  /*1380*/  ULOP3.LUT UR4, UR8, 0x3, URZ, 0xc0, !UPT ;  /* 0x0000000308047892 */ /* 0x000fcc000f8ec0ff */
[----:B------:R-:W-:Y:S01]  /*1390*/  ISETP.NE.AND P2, PT, RZ, UR4, PT ;  /* 0x00000004ff007c0c */ /* 0x000fe2000bf45270 */
[----:B------:R-:W-:-:S12]  /*13a0*/  BRA.U !UP0, `(.L_x_224) ;  /* 0x0000000108647547 */ /* 0x000fd8000b800000 */
[----:B------:R-:W-:-:S05]  /*13b0*/  IMAD R25, R8, 0x80, R7 ;  /* 0x0000008008197824 */ /* 0x000fca00078e0207 */
[----:B------:R-:W-:-:S13]  /*13c0*/  ISETP.GE.AND P0, PT, R25, R6, PT ;  /* 0x000000061900720c */ /* 0x000fda0003f06270 */
[----:B01234-:R-:W-:-:S05]  /*13d0*/  @!P0 IMAD.WIDE R10, R25, 0x4, R2 ;  /* 0x00000004190a8825 */ /* 0x01ffca00078e0202 */
[----:B------:R-:W2:Y:S01]  /*13e0*/  @!P0 LDG.E R9, desc[UR6][R10.64] ;  /* 0x000000060a098981 */ /* 0x000ea2000c1e1900 */
[C---:B------:R-:W-:Y:S01]  /*13f0*/  IADD3 R17, PT, PT, R25.reuse, 0x80, RZ ;  /* 0x0000008019117810 */ /* 0x040fe20007ffe0ff */
[----:B------:R-:W-:-:S03]  /*1400*/  @!P0 IMAD.WIDE R12, R25, 0x4, R4 ;  /* 0x00000004190c8825 */ /* 0x000fc600078e0204 */
[----:B------:R-:W-:-:S13]  /*1410*/  ISETP.GE.AND P1, PT, R17, R6, PT ;  /* 0x000000061100720c */ /* 0x000fda0003f26270 */
[----:B------:R-:W-:-:S04]  /*1420*/  @!P1 IMAD.WIDE R14, R17, 0x4, R2 ;  /* 0x00000004110e9825 */ /* 0x000fc800078e0202 */
[----:B------:R-:W-:Y:S01]  /*1430*/  VIADD R23, R25, 0x100 ;  /* 0x0000010019177836 */ /* 0x000fe20000000000 */
[----:B--2---:R0:W-:Y:S04]  /*1440*/  @!P0 STG.E desc[UR6][R12.64], R9 ;  /* 0x000000090c008986 */ /* 0x0041e8000c101906 */
[----:B------:R-:W2:Y:S01]  /*1450*/  @!P1 LDG.E R21, desc[UR6][R14.64] ;  /* 0x000000060e159981 */ /* 0x000ea2000c1e1900 */
[----:B------:R-:W-:Y:S01]  /*1460*/  ISETP.GE.AND P0, PT, R23, R6, PT ;  /* 0x000000061700720c */ /* 0x000fe20003f06270 */
[----:B------:R-:W-:-:S12]  /*1470*/  @!P1 IMAD.WIDE R16, R17, 0x4, R4 ;  /* 0x0000000411109825 */ /* 0x000fd800078e0204 */
[----:B------:R-:W-:-:S04]  /*1480*/  @!P0 IMAD.WIDE R18, R23, 0x4, R2 ;  /* 0x0000000417128825 */ /* 0x000fc800078e0202 */
[----:B------:R-:W-:Y:S01]  /*1490*/  VIADD R25, R25, 0x180 ;  /* 0x0000018019197836 */ /* 0x000fe20000000000 */
[----:B--2---:R1:W-:Y:S04]  /*14a0*/  @!P1 STG.E desc[UR6][R16.64], R21 ;  /* 0x0000001510009986 */ /* 0x0043e8000c101906 */
[----:B------:R-:W2:Y:S01]  /*14b0*/  @!P0 LDG.E R19, desc[UR6][R18.64] ;  /* 0x0000000612138981 */ /* 0x000ea2000c1e1900 */
[----:B------:R-:W-:Y:S01]  /*14c0*/  ISETP.GE.AND P1, PT, R25, R6, PT ;  /* 0x000000061900720c */ /* 0x000fe20003f26270 */
[----:B------:R-:W-:-:S12]  /*14d0*/  @!P0 IMAD.WIDE R10, R23, 0x4, R4 ;  /* 0x00000004170a8825 */ /* 0x000fd800078e0204 */
[C---:B0-----:R-:W-:Y:S01]  /*14e0*/  @!P1 IMAD.WIDE R12, R25.reuse, 0x4, R2 ;  /* 0x00000004190c9825 */ /* 0x041fe200078e0202 */
[----:B--2---:R1:W-:Y:S05]  /*14f0*/  @!P0 STG.E desc[UR6][R10.64], R19 ;  /* 0x000000130a008986 */ /* 0x0043ea000c101906 */
[----:B------:R-:W2:Y:S01]  /*1500*/  @!P1 LDG.E R13, desc[UR6][R12.64] ;  /* 0x000000060c0d9981 */ /* 0x000ea2000c1e1900 */
[----:B------:R-:W-:Y:S01]  /*1510*/  @!P1 IMAD.WIDE R14, R25, 0x4, R4 ;  /* 0x00000004190e9825 */ /* 0x000fe200078e0204 */
[----:B------:R-:W-:-:S04]  /*1520*/  IADD3 R8, PT, PT, R8, 0x4, RZ ;  /* 0x0000000408087810 */ /* 0x000fc80007ffe0ff */
[----:B--2---:R1:W-:Y:S03]  /*1530*/  @!P1 STG.E desc[UR6][R14.64], R13 ;  /* 0x0000000d0e009986 */ /* 0x0043e6000c101906 */
.L_x_224:
[----:B------:R-:W-:Y:S05]  /*1540*/  @!P2 EXIT ;  /* 0x000000000000a94d */ /* 0x000fea0003800000 */
[----:B------:R-:W-:Y:S01]  /*1550*/  IMAD R7, R8, 0x80, R7 ;  /* 0x0000008008077824 */ /* 0x000fe200078e0207 */
[----:B------:R-:W-:-:S12]  /*1560*/  UIADD3 UR4, UPT, UPT, -UR4, URZ, URZ ;  /* 0x000000ff04047290 */ /* 0x000fd8000fffe1ff */
.L_x_225:
[C---:B------:R-:W-:Y:S01]  /*1570*/  ISETP.GE.AND P0, PT, R7.reuse, R6, PT ;  /* 0x000000060700720c */ /* 0x040fe20003f06270 */
[----:B01234-:R-:W-:-:S12]  /*1580*/  IMAD.WIDE R10, R7, 0x4, R2 ;  /* 0x00000004070a7825 */ /* 0x01ffd800078e0202 */
[----:B------:R-:W2:Y:S01]  /*1590*/  @!P0 LDG.E R11, desc[UR6][R10.64] ;  /* 0x000000060a0b8981 */ /* 0x000ea2000c1e1900 */
[----:B------:R-:W-:Y:S01]  /*15a0*/  IMAD.WIDE R8, R7, 0x4, R4 ;  /* 0x0000000407087825 */ /* 0x000fe200078e0204 */
[----:B------:R-:W-:-:S03]  /*15b0*/  UIADD3 UR4, UPT, UPT, UR4, 0x1, URZ ;  /* 0x0000000104047890 */ /* 0x000fc6000fffe0ff */
[----:B------:R-:W-:Y:S01]  /*15c0*/  VIADD R7, R7, 0x80 ;  /* 0x0000008007077836 */ /* 0x000fe20000000000 */
[----:B------:R-:W-:Y:S01]  /*15d0*/  UISETP.NE.AND UP0, UPT, UR4, URZ, UPT ;  /* 0x000000ff0400728c */ /* 0x000fe2000bf05270 */
[----:B--2---:R0:W-:Y:S08]  /*15e0*/  @!P0 STG.E desc[UR6][R8.64], R11 ;  /* 0x0000000b08008986 */ /* 0x0041f0000c101906 */
[----:B------:R-:W-:Y:S05]  /*15f0*/  BRA.U UP0, `(.L_x_225) ;  /* 0xfffffffd00dc7547 */ /* 0x000fea000b83ffff */
[----:B------:R-:W-:Y:S05]  /*1600*/  EXIT ;  /* 0x000000000000794d */ /* 0x000fea0003800000 */
.L_x_190:
[----:B------:R-:W-:-:S13]  /*1610*/  ISETP.GE.AND P0, PT, R0, 0x1, PT ;  /* 0x000000010000780c */ /* 0x000fda0003f06270 */
[----:B------:R-:W-:Y:S05]  /*1620*/  @!P0 EXIT ;  /* 0x000000000000894d */ /* 0x000fea0003800000 */
[C---:B------:R-:W-:Y:S01]  /*1630*/  ISETP.GE.U32.AND P1, PT, R0.reuse, 0x10, PT ;  /* 0x000000100000780c */ /* 0x040fe20003f26070 */
[----:B------:R-:W-:Y:S01]  /*1640*/  HFMA2 R6, -RZ, RZ, 0, 0 ;  /* 0x00000000ff067431 */ /* 0x000fe200000001ff */
[----:B------:R-:W-:-:S04]  /*1650*/  LOP3.LUT R20, R0, 0xf, RZ, 0xc0, !PT ;  /* 0x0000000f00147812 */ /* 0x000fc800078ec0ff */
[----:B------:R-:W-:-:S07]  /*1660*/  ISETP.NE.AND P0, PT, R20, RZ, PT ;  /* 0x000000ff1400720c */ /* 0x000fce0003f05270 */
[----:B------:R-:W-:Y:S06]  /*1670*/  @!P1 BRA `(.L_x_226) ;  /* 0x0000000000d89947 */ /* 0x000fec0003800000 */
[----:B------:R-:W-:Y:S01]  /*1680*/  IMAD.WIDE.U32 R14, R7, 0x4, RZ ;  /* 0x00000004070e7825 */ /* 0x000fe200078e00ff */
[----:B------:R-:W-:-:S03]  /*1690*/  LOP3.LUT R6, R0, 0x7ffffff0, RZ, 0xc0, !PT ;  /* 0x7ffffff000067812 */ /* 0x000fc600078ec0ff */
[----:B------:R-:W-:Y:S01]  /*16a0*/  VIADD R12, R7, 0x480 ;  /* 0x00000480070c7836 */ /* 0x000fe20000000000 */
[----:B------:R-:W-:Y:S01]  /*16b0*/  LOP3.LUT R13, R14, 0x1000, RZ, 0xfc, !PT ;  /* 0x000010000e0d7812 */ /* 0x000fe200078efcff */
[----:B------:R-:W-:-:S07]  /*16c0*/  IMAD.MOV R14, RZ, RZ, -R6 ;  /* 0x000000ffff0e7224 */ /* 0x000fce00078e0a06 */
.L_x_227:
[----:B------:R-:W-:-:S04]  /*16d0*/  IADD3 R10, P1, PT, R13, R2, RZ ;  /* 0x000000020d0a7210 */ /* 0x000fc80007f3e0ff */
[----:B--2---:R-:W-:-:S05]  /*16e0*/  IADD3.X R11, PT, PT, R15, R3, RZ, P1, !PT ;  /* 0x000000030f0b7210 */ /* 0x004fca0000ffe4ff */
[----:B------:R-:W2:Y:S01]  /*16f0*/  LDG.E R17, desc[UR6][R10.64+-0x1000] ;  /* 0xfff000060a117981 */ /* 0x000ea2000c1e1900 */
[----:B------:R-:W-:-:S05]  /*1700*/  IADD3 R8, P1, PT, R13, R4, RZ ;  /* 0x000000040d087210 */ /* 0x000fca0007f3e0ff */
[----:B------:R-:W-:-:S05]  /*1710*/  IMAD.X R9, R15, 0x1, R5, P1 ;  /* 0x000000010f097824 */ /* 0x000fca00008e0605 */
[----:B--2---:R-:W-:Y:S04]  /*1720*/  STG.E desc[UR6][R8.64+-0x1000], R17 ;  /* 0xfff0001108007986 */ /* 0x004fe8000c101906 */
[----:B------:R-:W2:Y:S04]  /*1730*/  LDG.E R19, desc[UR6][R10.64+-0xe00] ;  /* 0xfff200060a137981 */ /* 0x000ea8000c1e1900 */
[----:B--2---:R0:W-:Y:S04]  /*1740*/  STG.E desc[UR6][R8.64+-0xe00], R19 ;  /* 0xfff2001308007986 */ /* 0x0041e8000c101906 */
[----:B------:R-:W2:Y:S04]  /*1750*/  LDG.E R21, desc[UR6][R10.64+-0xc00] ;  /* 0xfff400060a157981 */ /* 0x000ea8000c1e1900 */
[----:B--2---:R1:W-:Y:S04]  /*1760*/  STG.E desc[UR6][R8.64+-0xc00], R21 ;  /* 0xfff4001508007986 */ /* 0x0043e8000c101906 */
[----:B------:R-:W2:Y:S04]  /*1770*/  LDG.E R23, desc[UR6][R10.64+-0xa00] ;  /* 0xfff600060a177981 */ /* 0x000ea8000c1e1900 */
[----:B--2---:R2:W-:Y:S04]  /*1780*/  STG.E desc[UR6][R8.64+-0xa00], R23 ;  /* 0xfff6001708007986 */ /* 0x0045e8000c101906 */
[----:B------:R-:W3:Y:S04]  /*1790*/  LDG.E R25, desc[UR6][R10.64+-0x800] ;  /* 0xfff800060a197981 */ /* 0x000ee8000c1e1900 */
[----:B---3--:R3:W-:Y:S04]  /*17a0*/  STG.E desc[UR6][R8.64+-0x800], R25 ;  /* 0xfff8001908007986 */ /* 0x0087e8000c101906 */
[----:B------:R-:W4:Y:S04]  /*17b0*/  LDG.E R27, desc[UR6][R10.64+-0x600] ;  /* 0xfffa00060a1b7981 */ /* 0x000f28000c1e1900 */
[----:B----4-:R4:W-:Y:S04]  /*17c0*/  STG.E desc[UR6][R8.64+-0x600], R27 ;  /* 0xfffa001b08007986 */ /* 0x0109e8000c101906 */
[----:B------:R-:W5:Y:S04]  /*17d0*/  LDG.E R29, desc[UR6][R10.64+-0x400] ;  /* 0xfffc00060a1d7981 */ /* 0x000f68000c1e1900 */
[----:B-----5:R-:W-:Y:S04]  /*17e0*/  STG.E desc[UR6][R8.64+-0x400], R29 ;  /* 0xfffc001d08007986 */ /* 0x020fe8000c101906 */
[----:B------:R-:W5:Y:S01]  /*17f0*/  LDG.E R22, desc[UR6][R10.64+-0x200] ;  /* 0xfffe00060a167981 */ /* 0x000f62000c1e1900 */
[----:B0-----:R-:W-:Y:S01]  /*1800*/  MOV R19, 0x0 ;  /* 0x0000000000137802 */ /* 0x001fe20000000f00 */
[----:B------:R-:W-:-:S04]  /*1810*/  IMAD.MOV.U32 R18, RZ, RZ, 0x600 ;  /* 0x00000600ff127424 */ /* 0x000fc800078e00ff */
[----:B------:R-:W-:Y:S01]  /*1820*/  IMAD.WIDE R18, R12, 0x4, R18 ;  /* 0x000000040c127825 */ /* 0x000fe200078e0212 */
[----:B-----5:R-:W-:Y:S04]  /*1830*/  STG.E desc[UR6][R8.64+-0x200], R22 ;  /* 0xfffe001608007986 */ /* 0x020fe8000c101906 */
[----:B-1----:R-:W5:Y:S01]  /*1840*/  LDG.E R21, desc[UR6][R10.64] ;  /* 0x000000060a157981 */ /* 0x002f62000c1e1900 */
[----:B------:R-:W-:-:S05]  /*1850*/  IADD3 R16, P1, PT, R18, R2, RZ ;  /* 0x0000000212107210 */ /* 0x000fca0007f3e0ff */
[C---:B------:R-:W-:Y:S01]  /*1860*/  IMAD.X R17, R19.reuse, 0x1, R3, P1 ;  /* 0x0000000113117824 */ /* 0x040fe200008e0603 */
[----:B------:R-:W-:Y:S01]  /*1870*/  IADD3 R18, P1, PT, R18, R4, RZ ;  /* 0x0000000412127210 */ /* 0x000fe20007f3e0ff */
[----:B-----5:R0:W-:Y:S04]  /*1880*/  STG.E desc[UR6][R8.64], R21 ;  /* 0x0000001508007986 */ /* 0x0201e8000c101906 */
[----:B--2---:R-:W2:Y:S01]  /*1890*/  LDG.E R23, desc[UR6][R16.64+-0x600] ;  /* 0xfffa000610177981 */ /* 0x004ea2000c1e1900 */
[----:B------:R-:W-:-:S05]  /*18a0*/  IMAD.X R19, R19, 0x1, R5, P1 ;  /* 0x0000000113137824 */ /* 0x000fca00008e0605 */
[----:B--2---:R1:W-:Y:S04]  /*18b0*/  STG.E desc[UR6][R18.64+-0x600], R23 ;  /* 0xfffa001712007986 */ /* 0x0043e8000c101906 */
[----:B---3--:R-:W2:Y:S04]  /*18c0*/  LDG.E R25, desc[UR6][R16.64+-0x400] ;  /* 0xfffc000610197981 */ /* 0x008ea8000c1e1900 */
[----:B--2---:R2:W-:Y:S04]  /*18d0*/  STG.E desc[UR6][R18.64+-0x400], R25 ;  /* 0xfffc001912007986 */ /* 0x0045e8000c101906 */
[----:B------:R-:W3:Y:S04]  /*18e0*/  LDG.E R11, desc[UR6][R16.64+-0x200] ;  /* 0xfffe0006100b7981 */ /* 0x000ee8000c1e1900 */
[----:B---3--:R2:W-:Y:S04]  /*18f0*/  STG.E desc[UR6][R18.64+-0x200], R11 ;  /* 0xfffe000b12007986 */ /* 0x0085e8000c101906 */
[----:B----4-:R-:W3:Y:S04]  /*1900*/  LDG.E R27, desc[UR6][R16.64] ;  /* 0x00000006101b7981 */ /* 0x010ee8000c1e1900 */
[----:B---3--:R2:W-:Y:S04]  /*1910*/  STG.E desc[UR6][R18.64], R27 ;  /* 0x0000001b12007986 */ /* 0x0085e8000c101906 */
[----:B0-----:R-:W3:Y:S04]  /*1920*/  LDG.E R9, desc[UR6][R16.64+0x200] ;  /* 0x0002000610097981 */ /* 0x001ee8000c1e1900 */
[----:B---3--:R2:W-:Y:S04]  /*1930*/  STG.E desc[UR6][R18.64+0x200], R9 ;  /* 0x0002000912007986 */ /* 0x0085e8000c101906 */
[----:B------:R-:W3:Y:S04]  /*1940*/  LDG.E R21, desc[UR6][R16.64+0x400] ;  /* 0x0004000610157981 */ /* 0x000ee8000c1e1900 */
[----:B---3--:R2:W-:Y:S04]  /*1950*/  STG.E desc[UR6][R18.64+0x400], R21 ;  /* 0x0004001512007986 */ /* 0x0085e8000c101906 */
[----:B-1----:R-:W3:Y:S01]  /*1960*/  LDG.E R23, desc[UR6][R16.64+0x600] ;  /* 0x0006000610177981 */ /* 0x002ee2000c1e1900 */
[----:B------:R-:W-:Y:S01]  /*1970*/  IADD3 R14, PT, PT, R14, 0x10, RZ ;  /* 0x000000100e0e7810 */ /* 0x000fe20007ffe0ff */
[----:B------:R-:W-:Y:S01]  /*1980*/  VIADD R12, R12, 0x800 ;  /* 0x000008000c0c7836 */ /* 0x000fe20000000000 */
[----:B------:R-:W-:-:S02]  /*1990*/  IADD3 R13, P2, PT, R13, 0x2000, RZ ;  /* 0x000020000d0d7810 */ /* 0x000fc40007f5e0ff */
[----:B------:R-:W-:-:S03]  /*19a0*/  ISETP.NE.AND P1, PT, R14, RZ, PT ;  /* 0x000000ff0e00720c */ /* 0x000fc60003f25270 */
[----:B------:R-:W-:Y:S01]  /*19b0*/  IMAD.X R15, RZ, RZ, R15, P2 ;  /* 0x000000ffff0f7224 */ /* 0x000fe200010e060f */
[----:B---3--:R2:W-:Y:S09]  /*19c0*/  STG.E desc[UR6][R18.64+0x600], R23 ;  /* 0x0006001712007986 */ /* 0x0085f2000c101906 */
[----:B------:R-:W-:Y:S05]  /*19d0*/  @P1 BRA `(.L_x_227) ;  /* 0xfffffffc003c1947 */ /* 0x000fea000383ffff */
.L_x_226:
[----:B------:R-:W-:Y:S05]  /*19e0*/  @!P0 EXIT ;  /* 0x000000000000894d */ /* 0x000fea0003800000 */
[----:B------:R-:W-:Y:S02]  /*19f0*/  ISETP.GE.U32.AND P0, PT, R20, 0x8, PT ;  /* 0x000000081400780c */ /* 0x000fe40003f06070 */
[----:B------:R-:W-:-:S04]  /*1a00*/  LOP3.LUT R12, R0, 0x7, RZ, 0xc0, !PT ;  /* 0x00000007000c7812 */ /* 0x000fc800078ec0ff */
[----:B------:R-:W-:-:S07]  /*1a10*/  ISETP.NE.AND P1, PT, R12, RZ, PT ;  /* 0x000000ff0c00720c */ /* 0x000fce0003f25270 */
[----:B------:R-:W-:Y:S06]  /*1a20*/  @!P0 BRA `(.L_x_228) ;  /* 0x0000000000508947 */ /* 0x000fec0003800000 */
[----:B--2---:R-:W-:-:S05]  /*1a30*/  LEA R11, R6, R7, 0x7 ;  /* 0x00000007060b7211 */ /* 0x004fca00078e38ff */
[----:B------:R-:W-:-:S05]  /*1a40*/  IMAD.WIDE R8, R11, 0x4, R2 ;  /* 0x000000040b087825 */ /* 0x000fca00078e0202 */
[----:B------:R-:W2:Y:S01]  /*1a50*/  LDG.E R13, desc[UR6][R8.64] ;  /* 0x00000006080d7981 */ /* 0x000ea2000c1e1900 */
[----:B------:R-:W-:-:S05]  /*1a60*/  IMAD.WIDE R10, R11, 0x4, R4 ;  /* 0x000000040b0a7825 */ /* 0x000fca00078e0204 */
[----:B--2---:R0:W-:Y:S04]  /*1a70*/  STG.E desc[UR6][R10.64], R13 ;  /* 0x0000000d0a007986 */ /* 0x0041e8000c101906 */
[----:B------:R-:W2:Y:S04]  /*1a80*/  LDG.E R15, desc[UR6][R8.64+0x200] ;  /* 0x00020006080f7981 */ /* 0x000ea8000c1e1900 */
        /* <DEDUP_REMOVED lines=9> */
[----:B0-----:R-:W2:Y:S04]  /*1b20*/  LDG.E R13, desc[UR6][R8.64+0xc00] ;  /* 0x000c0006080d7981 */ /* 0x001ea8000c1e1900 */
[----:B--2---:R3:W-:Y:S04]  /*1b30*/  STG.E desc[UR6][R10.64+0xc00], R13 ;  /* 0x000c000d0a007986 */ /* 0x0047e8000c101906 */
[----:B-1----:R-:W2:Y:S01]  /*1b40*/  LDG.E R15, desc[UR6][R8.64+0xe00] ;  /* 0x000e0006080f7981 */ /* 0x002ea2000c1e1900 */
[----:B------:R-:W-:-:S03]  /*1b50*/  VIADD R6, R6, 0x8 ;  /* 0x0000000806067836 */ /* 0x000fc60000000000 */
[----:B--2---:R3:W-:Y:S04]  /*1b60*/  STG.E desc[UR6][R10.64+0xe00], R15 ;  /* 0x000e000f0a007986 */ /* 0x0047e8000c101906 */
.L_x_228:
[----:B------:R-:W-:Y:S05]  /*1b70*/  @!P1 EXIT ;  /* 0x000000000000994d */ /* 0x000fea0003800000 */
[----:B------:R-:W-:Y:S02]  /*1b80*/  ISETP.GE.U32.AND P0, PT, R12, 0x4, PT ;  /* 0x000000040c00780c */ /* 0x000fe40003f06070 */
[----:B------:R-:W-:-:S04]  /*1b90*/  LOP3.LUT R0, R0, 0x3, RZ, 0xc0, !PT ;  /* 0x0000000300007812 */ /* 0x000fc800078ec0ff */
[----:B------:R-:W-:-:S07]  /*1ba0*/  ISETP.NE.AND P1, PT, R0, RZ, PT ;  /* 0x000000ff0000720c */ /* 0x000fce0003f25270 */
[----:B------:R-:W-:Y:S06]  /*1bb0*/  @!P0 BRA `(.L_x_229) ;  /* 0x0000000000308947 */ /* 0x000fec0003800000 */
[----:B--23--:R-:W-:-:S04]  /*1bc0*/  IMAD R11, R6, 0x80, R7 ;  /* 0x00000080060b7824 */ /* 0x00cfc800078e0207 */
        /* <DEDUP_REMOVED lines=8> */
[----:B------:R-:W2:Y:S01]  /*1c50*/  LDG.E R19, desc[UR6][R8.64+0x600] ;  /* 0x0006000608137981 */ /* 0x000ea2000c1e1900 */
[----:B------:R-:W-:-:S03]  /*1c60*/  IADD3 R6, PT, PT, R6, 0x4, RZ ;  /* 0x0000000406067810 */ /* 0x000fc60007ffe0ff */
[----:B--2---:R0:W-:Y:S04]  /*1c70*/  STG.E desc[UR6][R10.64+0x600], R19 ;  /* 0x000600130a007986 */ /* 0x0041e8000c101906 */
.L_x_229:
[----:B------:R-:W-:Y:S05]  /*1c80*/  @!P1 EXIT ;  /* 0x000000000000994d */ /* 0x000fea0003800000 */
[----:B0-23--:R-:W-:Y:S02]  /*1c90*/  IMAD R11, R6, 0x80, R7 ;  /* 0x00000080060b7824 */ /* 0x00dfe400078e0207 */
[----:B------:R-:W-:-:S07]  /*1ca0*/  IMAD.MOV R0, RZ, RZ, -R0 ;  /* 0x000000ffff007224 */ /* 0x000fce00078e0a00 */
.L_x_230:
[----:B0-----:R-:W-:-:S06]  /*1cb0*/  IMAD.WIDE R8, R11, 0x4, R2 ;  /* 0x000000040b087825 */ /* 0x001fcc00078e0202 */
[----:B------:R-:W2:Y:S01]  /*1cc0*/  LDG.E R9, desc[UR6][R8.64] ;  /* 0x0000000608097981 */ /* 0x000ea2000c1e1900 */
[----:B------:R-:W-:Y:S01]  /*1cd0*/  IADD3 R0, PT, PT, R0, 0x1, RZ ;  /* 0x0000000100007810 */ /* 0x000fe20007ffe0ff */
[----:B------:R-:W-:-:S03]  /*1ce0*/  IMAD.WIDE R6, R11, 0x4, R4 ;  /* 0x000000040b067825 */ /* 0x000fc600078e0204 */
[----:B------:R-:W-:Y:S02]  /*1cf0*/  ISETP.NE.AND P0, PT, R0, RZ, PT ;  /* 0x000000ff0000720c */ /* 0x000fe40003f05270 */
[----:B--2---:R0:W-:Y:S11]  /*1d00*/  STG.E desc[UR6][R6.64], R9 ;  /* 0x0000000906007986 */ /* 0x0041f6000c101906 */
[----:B------:R-:W-:Y:S05]  /*1d10*/  @!P0 EXIT ;  /* 0x000000000000894d */ /* 0x000fea0003800000 */
[----:B------:R-:W-:Y:S01]  /*1d20*/  VIADD R11, R11, 0x80 ;  /* 0x000000800b0b7836 */ /* 0x000fe20000000000 */
[----:B------:R-:W-:Y:S06]  /*1d30*/  BRA `(.L_x_230) ;  /* 0xfffffffc00dc7947 */ /* 0x000fec000383ffff */
.L_x_231:
        /* <DEDUP_REMOVED lines=12> */
.L_x_442:


//--------------------- .text._ZN3cub18CUB_300001_SM_10006detail9transform16transform_kernelINS2_10policy_hubILb1EN4cuda3std3__45tupleIJN6thrust24THRUST_300001_SM_1000_NS7pointerIiNSA_8cuda_cub3tagENSA_11use_defaultESE_EEEEEE10policy1000EiNS7_10__identityENSA_6detail15normal_iteratorINSA_10device_ptrIjEEEEJPiEEEvT0_iT1_T2_DpNS2_10kernel_argIT3_EE --------------------------
	.section	.text._ZN3cub18CUB_300001_SM_10006detail9transform16transform_kernelINS2_10policy_hubILb1EN4cuda3std3__45tupleIJN6thrust24THRUST_300001_SM_1000_NS7pointerIiNSA_8cuda_cub3tagENSA_11use_defaultESE_EEEEEE10policy1000EiNS7_10__identityENSA_6detail15normal_iteratorINSA_10device_ptrIjEEEEJPiEEEvT0_iT1_T2_DpNS2_10kernel_argIT3_EE,"ax",@progbits
	.align	128
        .global         _ZN3cub18CUB_300001_SM_10006detail9transform16transform_kernelINS2_10policy_hubILb1EN4cuda3std3__45tupleIJN6thrust24THRUST_300001_SM_1000_NS7pointerIiNSA_8cuda_cub3tagENSA_11use_defaultESE_EEEEEE10policy1000EiNS7_10__identityENSA_6detail15normal_iteratorINSA_10device_ptrIjEEEEJPiEEEvT0_iT1_T2_DpNS2_10kernel_argIT3_EE
        .type           _ZN3cub18CUB_300001_SM_10006detail9transform16transform_kernelINS2_10policy_hubILb1EN4cuda3std3__45tupleIJN6thrust24THRUST_300001_SM_1000_NS7pointerIiNSA_8cuda_cub3tagENSA_11use_defaultESE_EEEEEE10policy1000EiNS7_10__identityENSA_6detail15normal_iteratorINSA_10device_ptrIjEEEEJPiEEEvT0_iT1_T2_DpNS2_10kernel_argIT3_EE,@function
        .size           _ZN3cub18CUB_300001_SM_10006detail9transform16transform_kernelINS2_10policy_hubILb1EN4cuda3std3__45tupleIJN6thrust24THRUST_300001_SM_1000_NS7pointerIiNSA_8cuda_cub3tagENSA_11use_defaultESE_EEEEEE10policy1000EiNS7_10__identityENSA_6detail15normal_iteratorINSA_10device_ptrIjEEEEJPiEEEvT0_iT1_T2_DpNS2_10kernel_argIT3_EE,(.L_x_443 - _ZN3cub18CUB_300001_SM_10006detail9transform16transform_kernelINS2_10policy_hubILb1EN4cuda3std3__45tupleIJN6thrust24THRUST_300001_SM_1000_NS7pointerIiNSA_8cuda_cub3tagENSA_11use_defaultESE_EEEEEE10policy1000EiNS7_10__identityENSA_6detail15normal_iteratorINSA_10device_ptrIjEEEEJPiEEEvT0_iT1_T2_DpNS2_10kernel_argIT3_EE)
        .other          _ZN3cub18CUB_300001_SM_10006detail9transform16transform_kernelINS2_10policy_hubILb1EN4cuda3std3__45tupleIJN6thrust24THRUST_300001_SM_1000_NS7pointerIiNSA_8cuda_cub3tagENSA_11use_defaultESE_EEEEEE10policy1000EiNS7_10__identityENSA_6detail15normal_iteratorINSA_10device_ptrIjEEEEJPiEEEvT0_iT1_T2_DpNS2_10kernel_argIT3_EE,@"STO_CUDA_ENTRY STV_DEFAULT"
_ZN3cub18CUB_300001_SM_10006detail9transform16transform_kernelINS2_10policy_hubILb1EN4cuda3std3__45tupleIJN6thrust24THRUST_300001_SM_1000_NS7pointerIiNSA_8cuda_cub3tagENSA_11use_defaultESE_EEEEEE10policy1000EiNS7_10__identityENSA_6detail15normal_iteratorINSA_10device_ptrIjEEEEJPiEEEvT0_iT1_T2_DpNS2_10kernel_argIT3_EE:
.text._ZN3cub18CUB_300001_SM_10006detail9transform16transform_kernelINS2_10policy_hubILb1EN4cuda3std3__45tupleIJN6thrust24THRUST_300001_SM_1000_NS7pointerIiNSA_8cuda_cub3tagENSA_11use_defaultESE_EEEEEE10policy1000EiNS7_10__identityENSA_6detail15normal_iteratorINSA_10device_ptrIjEEEEJPiEEEvT0_iT1_T2_DpNS2_10kernel_argIT3_EE:
[----:B------:R-:W-:Y:S08]  /*0000*/  LDC R1, c[0x0][0x37c] ;  /* 0x0000df00ff017b82 */ /* 0x000ff00000000800 */
[----:B------:R-:W0:Y:S01]  /*0010*/  LDC.64 R8, c[0x0][0x380] ;  /* 0x0000e000ff087b82 */ /* 0x000e220000000a00 */
[----:B------:R-:W1:Y:S01]  /*0020*/  S2R R0, SR_TID.X ;  /* 0x0000000000007919 */ /* 0x000e620000002100 */
[----:B------:R-:W2:Y:S01]  /*0030*/  LDCU.64 UR6, c[0x0][0x358] ;  /* 0x00006b00ff0677ac */ /* 0x000ea20008000a00 */
[----:B------:R-:W-:Y:S05]  /*0040*/  BSSY.RECONVERGENT B0, `(.L_x_232) ;  /* 0x0000016000007945 */ /* 0x000fea0003800200 */
[----:B------:R-:W3:Y:S08]  /*0050*/  S2UR UR4, SR_CTAID.X ;  /* 0x00000000000479c3 */ /* 0x000ef00000002500 */
[----:B------:R-:W4:Y:S01]  /*0060*/  LDC.64 R2, c[0x0][0x398] ;  /* 0x0000e600ff027b82 */ /* 0x000f220000000a00 */
[----:B0-----:R-:W-:-:S07]  /*0070*/  IMAD.SHL.U32 R7, R9, 0x80, RZ ;  /* 0x0000008009077824 */ /* 0x001fce00078e00ff */
[----:B------:R-:W0:Y:S01]  /*0080*/  LDC.64 R4, c[0x0][0x390] ;  /* 0x0000e400ff047b82 */ /* 0x000e220000000a00 */
[----:B---3--:R-:W-:Y:S01]  /*0090*/  IMAD R13, R7, UR4, RZ ;  /* 0x00000004070d7c24 */ /* 0x008fe2000f8e02ff */
[----:B-1----:R-:W-:-:S03]  /*00a0*/  SHF.L.U32 R15, R0, 0x7, RZ ;  /* 0x00000007000f7819 */ /* 0x002fc600000006ff */
[----:B------:R-:W-:-:S05]  /*00b0*/  IMAD.IADD R8, R8, 0x1, -R13 ;  /* 0x0000000108087824 */ /* 0x000fca00078e0a0d */
[CC--:B------:R-:W-:Y:S02]  /*00c0*/  VIMNMX R6, PT, PT, R7.reuse, R8.reuse, PT ;  /* 0x0000000807067248 */ /* 0x0c0fe40003fe0100 */
[----:B------:R-:W-:-:S03]  /*00d0*/  ISETP.GT.AND P1, PT, R7, R8, PT ;  /* 0x000000080700720c */ /* 0x000fc60003f24270 */
[----:B------:R-:W-:-:S05]  /*00e0*/  IMAD.SHL.U32 R12, R6, 0x4, RZ ;  /* 0x00000004060c7824 */ /* 0x000fca00078e00ff */
[----:B------:R-:W-:-:S13]  /*00f0*/  ISETP.GE.AND P0, PT, R15, R12, PT ;  /* 0x0000000c0f00720c */ /* 0x000fda0003f06270 */
[----:B--2-4-:R-:W-:Y:S05]  /*0100*/  @P0 BRA `(.L_x_233) ;  /* 0x0000000000240947 */ /* 0x014fea0003800000 */
[----:B------:R-:W1:Y:S02]  /*0110*/  LDC.64 R10, c[0x0][0x398] ;  /* 0x0000e600ff0a7b82 */ /* 0x000e640000000a00 */
[----:B-1----:R-:W-:-:S04]  /*0120*/  IMAD.WIDE.U32 R10, R0, 0x80, R10 ;  /* 0x00000080000a7825 */ /* 0x002fc800078e000a */
[----:B------:R-:W-:-:S07]  /*0130*/  IMAD.WIDE R10, R13, 0x4, R10 ;  /* 0x000000040d0a7825 */ /* 0x000fce00078e020a */
.L_x_234:
[----:B------:R-:W-:Y:S01]  /*0140*/  VIADD R15, R15, 0x4000 ;  /* 0x000040000f0f7836 */ /* 0x000fe20000000000 */
[----:B------:R1:W-:Y:S04]  /*0150*/  CCTL.E.PF2 [R10] ;  /* 0x000000000a00798f */ /* 0x0003e80000800100 */
[----:B------:R-:W-:Y:S02]  /*0160*/  ISETP.GE.AND P0, PT, R15, R12, PT ;  /* 0x0000000c0f00720c */ /* 0x000fe40003f06270 */
[----:B-1----:R-:W-:-:S04]  /*0170*/  IADD3 R10, P2, PT, R10, 0x4000, RZ ;  /* 0x000040000a0a7810 */ /* 0x002fc80007f5e0ff */
[----:B------:R-:W-:-:S07]  /*0180*/  IADD3.X R11, PT, PT, RZ, R11, RZ, P2, !PT ;  /* 0x0000000bff0b7210 */ /* 0x000fce00017fe4ff */
[----:B------:R-:W-:Y:S05]  /*0190*/  @!P0 BRA `(.L_x_234) ;  /* 0xfffffffc00e88947 */ /* 0x000fea000383ffff */
.L_x_233:
[----:B------:R-:W-:Y:S05]  /*01a0*/  BSYNC.RECONVERGENT B0 ;  /* 0x0000000000007941 */ /* 0x000fea0003800200 */
.L_x_232:
[----:B------:R-:W-:-:S04]  /*01b0*/  IMAD.WIDE R2, R13, 0x4, R2 ;  /* 0x000000040d027825 */ /* 0x000fc800078e0202 */
[----:B0-----:R-:W-:Y:S01]  /*01c0*/  IMAD.WIDE R4, R13, 0x4, R4 ;  /* 0x000000040d047825 */ /* 0x001fe200078e0204 */
[----:B------:R-:W-:Y:S06]  /*01d0*/  @P1 BRA `(.L_x_235) ;  /* 0x0000000400d01947 */ /* 0x000fec0003800000 */
[----:B------:R-:W-:-:S13]  /*01e0*/  ISETP.GE.AND P0, PT, R9, 0x1, PT ;  /* 0x000000010900780c */ /* 0x000fda0003f06270 */
[----:B------:R-:W-:Y:S05]  /*01f0*/  @!P0 EXIT ;  /* 0x000000000000894d */ /* 0x000fea0003800000 */
[C---:B------:R-:W-:Y:S01]  /*0200*/  ISETP.GE.U32.AND P1, PT, R9.reuse, 0x10, PT ;  /* 0x000000100900780c */ /* 0x040fe20003f26070 */
[----:B------:R-:W-:Y:S01]  /*0210*/  IMAD.MOV.U32 R7, RZ, RZ, RZ ;  /* 0x000000ffff077224 */ /* 0x000fe200078e00ff */
[----:B------:R-:W-:-:S04]  /*0220*/  LOP3.LUT R20, R9, 0xf, RZ, 0xc0, !PT ;  /* 0x0000000f09147812 */ /* 0x000fc800078ec0ff */
[----:B------:R-:W-:-:S07]  /*0230*/  ISETP.NE.AND P0, PT, R20, RZ, PT ;  /* 0x000000ff1400720c */ /* 0x000fce0003f05270 */
[----:B------:R-:W-:Y:S06]  /*0240*/  @!P1 BRA `(.L_x_236) ;  /* 0x0000000000d89947 */ /* 0x000fec0003800000 */
[----:B------:R-:W-:Y:S01]  /*0250*/  IMAD.WIDE.U32 R14, R0, 0x4, RZ ;  /* 0x00000004000e7825 */ /* 0x000fe200078e00ff */
[----:B------:R-:W-:-:S03]  /*0260*/  LOP3.LUT R7, R9, 0x7ffffff0, RZ, 0xc0, !PT ;  /* 0x7ffffff009077812 */ /* 0x000fc600078ec0ff */
[----:B------:R-:W-:Y:S01]  /*0270*/  VIADD R6, R0, 0x480 ;  /* 0x0000048000067836 */ /* 0x000fe20000000000 */
[----:B------:R-:W-:Y:S02]  /*0280*/  LOP3.LUT R13, R14, 0x1000, RZ, 0xfc, !PT ;  /* 0x000010000e0d7812 */ /* 0x000fe400078efcff */
[----:B------:R-:W-:-:S07]  /*0290*/  IADD3 R12, PT, PT, -R7, RZ, RZ ;  /* 0x000000ff070c7210 */ /* 0x000fce0007ffe1ff */
.L_x_237:
[----:B------:R-:W-:-:S05]  /*02a0*/  IADD3 R10, P1, PT, R2, R13, RZ ;  /* 0x0000000d020a7210 */ /* 0x000fca0007f3e0ff */
[----:B--2---:R-:W-:-:S05]  /*02b0*/  IMAD.X R11, R3, 0x1, R15, P1 ;  /* 0x00000001030b7824 */ /* 0x004fca00008e060f */
        /* <DEDUP_REMOVED lines=17> */
[----:B------:R-:W-:-:S02]  /*03d0*/  HFMA2 R18, -RZ, RZ, 0, 9.1552734375e-05 ;  /* 0x00000600ff127431 */ /* 0x000fc400000001ff */
[----:B0-----:R-:W-:-:S03]  /*03e0*/  IMAD.MOV.U32 R19, RZ, RZ, 0x0 ;  /* 0x00000000ff137424 */ /* 0x001fc600078e00ff */
[----:B------:R-:W-:Y:S01]  /*03f0*/  IMAD.WIDE R18, R6, 0x4, R18 ;  /* 0x0000000406127825 */ /* 0x000fe200078e0212 */
[----:B-----5:R-:W-:Y:S04]  /*0400*/  STG.E desc[UR6][R8.64+-0x200], R14 ;  /* 0xfffe000e08007986 */ /* 0x020fe8000c101906 */
[----:B-1----:R-:W5:Y:S01]  /*0410*/  LDG.E R21, desc[UR6][R10.64] ;  /* 0x000000060a157981 */ /* 0x002f62000c1e1900 */
[----:B------:R-:W-:-:S05]  /*0420*/  IADD3 R16, P1, PT, R2, R18, RZ ;  /* 0x0000001202107210 */ /* 0x000fca0007f3e0ff */
[----:B------:R-:W-:Y:S01]  /*0430*/  IMAD.X R17, R3, 0x1, R19, P1 ;  /* 0x0000000103117824 */ /* 0x000fe200008e0613 */
[----:B------:R-:W-:Y:S01]  /*0440*/  IADD3 R18, P1, PT, R4, R18, RZ ;  /* 0x0000001204127210 */ /* 0x000fe20007f3e0ff */
[----:B-----5:R0:W-:Y:S04]  /*0450*/  STG.E desc[UR6][R8.64], R21 ;  /* 0x0000001508007986 */ /* 0x0201e8000c101906 */
[----:B--2---:R-:W2:Y:S01]  /*0460*/  LDG.E R23, desc[UR6][R16.64+-0x600] ;  /* 0xfffa000610177981 */ /* 0x004ea2000c1e1900 */
[----:B------:R-:W-:-:S05]  /*0470*/  IADD3.X R19, PT, PT, R5, R19, RZ, P1, !PT ;  /* 0x0000001305137210 */ /* 0x000fca0000ffe4ff */
        /* <DEDUP_REMOVED lines=12> */
[----:B------:R-:W-:Y:S01]  /*0540*/  VIADD R12, R12, 0x10 ;  /* 0x000000100c0c7836 */ /* 0x000fe20000000000 */
[----:B------:R-:W-:-:S02]  /*0550*/  IADD3 R13, P2, PT, R13, 0x2000, RZ ;  /* 0x000020000d0d7810 */ /* 0x000fc40007f5e0ff */
[----:B------:R-:W-:Y:S02]  /*0560*/  IADD3 R6, PT, PT, R6, 0x800, RZ ;  /* 0x0000080006067810 */ /* 0x000fe40007ffe0ff */
[----:B------:R-:W-:Y:S01]  /*0570*/  ISETP.NE.AND P1, PT, R12, RZ, PT ;  /* 0x000000ff0c00720c */ /* 0x000fe20003f25270 */
[----:B------:R-:W-:Y:S01]  /*0580*/  IMAD.X R15, RZ, RZ, R15, P2 ;  /* 0x000000ffff0f7224 */ /* 0x000fe200010e060f */
[----:B---3--:R2:W-:Y:S11]  /*0590*/  STG.E desc[UR6][R18.64+0x600], R23 ;  /* 0x0006001712007986 */ /* 0x0085f6000c101906 */
[----:B------:R-:W-:Y:S05]  /*05a0*/  @P1 BRA `(.L_x_237) ;  /* 0xfffffffc003c1947 */ /* 0x000fea000383ffff */
.L_x_236:
[----:B------:R-:W-:Y:S05]  /*05b0*/  @!P0 EXIT ;  /* 0x000000000000894d */ /* 0x000fea0003800000 */
[----:B------:R-:W0:Y:S01]  /*05c0*/  LDCU UR4, c[0x0][0x384] ;  /* 0x00007080ff0477ac */ /* 0x000e220008000800 */
[----:B------:R-:W-:Y:S01]  /*05d0*/  ISETP.GE.U32.AND P0, PT, R20, 0x8, PT ;  /* 0x000000081400780c */ /* 0x000fe20003f06070 */
[----:B0-----:R-:W-:-:S06]  /*05e0*/  ULOP3.LUT UR5, UR4, 0x7, URZ, 0xc0, !UPT ;  /* 0x0000000704057892 */ /* 0x001fcc000f8ec0ff */
[----:B------:R-:W-:-:S06]  /*05f0*/  ISETP.NE.AND P1, PT, RZ, UR5, PT ;  /* 0x00000005ff007c0c */ /* 0x000fcc000bf25270 */
[----:B------:R-:W-:Y:S07]  /*0600*/  @!P0 BRA `(.L_x_238) ;  /* 0x0000000000508947 */ /* 0x000fee0003800000 */
[----:B--2---:R-:W-:-:S04]  /*0610*/  IMAD R11, R7, 0x80, R0 ;  /* 0x00000080070b7824 */ /* 0x004fc800078e0200 */
        /* <DEDUP_REMOVED lines=19> */
.L_x_238:
[----:B------:R-:W-:Y:S05]  /*0750*/  @!P1 EXIT ;  /* 0x000000000000994d */ /* 0x000fea0003800000 */
[----:B------:R-:W-:Y:S02]  /*0760*/  UISETP.GE.U32.AND UP0, UPT, UR5, 0x4, UPT ;  /* 0x000000040500788c */ /* 0x000fe4000bf06070 */
[----:B------:R-:W-:-:S06]  /*0770*/  ULOP3.LUT UR4, UR4, 0x3, URZ, 0xc0, !UPT ;  /* 0x0000000304047892 */ /* 0x000fcc000f8ec0ff */
[----:B------:R-:W-:Y:S01]  /*0780*/  ISETP.NE.AND P0, PT, RZ, UR4, PT ;  /* 0x00000004ff007c0c */ /* 0x000fe2000bf05270 */
[----:B------:R-:W-:-:S12]  /*0790*/  BRA.U !UP0, `(.L_x_239) ;  /* 0x0000000108307547 */ /* 0x000fd8000b800000 */
[----:B--23--:R-:W-:-:S05]  /*07a0*/  LEA R11, R7, R0, 0x7 ;  /* 0x00000000070b7211 */ /* 0x00cfca00078e38ff */
        /* <DEDUP_REMOVED lines=9> */
[----:B------:R-:W-:-:S03]  /*0840*/  VIADD R7, R7, 0x4 ;  /* 0x0000000407077836 */ /* 0x000fc60000000000 */
[----:B--2---:R0:W-:Y:S04]  /*0850*/  STG.E desc[UR6][R10.64+0x600], R19 ;  /* 0x000600130a007986 */ /* 0x0041e8000c101906 */
.L_x_239:
[----:B------:R-:W-:Y:S05]  /*0860*/  @!P0 EXIT ;  /* 0x000000000000894d */ /* 0x000fea0003800000 */
[----:B0-23--:R-:W-:Y:S01]  /*0870*/  IMAD R11, R7, 0x80, R0 ;  /* 0x00000080070b7824 */ /* 0x00dfe200078e0200 */
[----:B------:R-:W-:-:S12]  /*0880*/  UIADD3 UR4, UPT, UPT, -UR4, URZ, URZ ;  /* 0x000000ff04047290 */ /* 0x000fd8000fffe1ff */
.L_x_240:
[----:B0-----:R-:W-:-:S06]  /*0890*/  IMAD.WIDE R8, R11, 0x4, R2 ;  /* 0x000000040b087825 */ /* 0x001fcc00078e0202 */
[----:B------:R-:W2:Y:S01]  /*08a0*/  LDG.E R9, desc[UR6][R8.64] ;  /* 0x0000000608097981 */ /* 0x000ea2000c1e1900 */
[C---:B------:R-:W-:Y:S01]  /*08b0*/  IMAD.WIDE R6, R11.reuse, 0x4, R4 ;  /* 0x000000040b067825 */ /* 0x040fe200078e0204 */
[----:B------:R-:W-:Y:S01]  /*08c0*/  UIADD3 UR4, UPT, UPT, UR4, 0x1, URZ ;  /* 0x0000000104047890 */ /* 0x000fe2000fffe0ff */
[----:B------:R-:W-:-:S03]  /*08d0*/  IADD3 R11, PT, PT, R11, 0x80, RZ ;  /* 0x000000800b0b7810 */ /* 0x000fc60007ffe0ff */
[----:B------:R-:W-:Y:S01]  /*08e0*/  UISETP.NE.AND UP0, UPT, UR4, URZ, UPT ;  /* 0x000000ff0400728c */ /* 0x000fe2000bf05270 */
[----:B--2---:R0:W-:Y:S08]  /*08f0*/  STG.E desc[UR6][R6.64], R9 ;  /* 0x0000000906007986 */ /* 0x0041f0000c101906 */
[----:B------:R-:W-:Y:S05]  /*0900*/  BRA.U UP0, `(.L_x_240) ;  /* 0xfffffffd00e07547 */ /* 0x000fea000b83ffff */
[----:B------:R-:W-:Y:S05]  /*0910*/  EXIT ;  /* 0x000000000000794d */ /* 0x000fea0003800000 */
.L_x_235:
[----:B------:R-:W-:-:S13]  /*0920*/  ISETP.GE.AND P0, PT, R9, 0x1, PT ;  /* 0x000000010900780c */ /* 0x000fda0003f06270 */
[----:B------:R-:W-:Y:S05]  /*0930*/  @!P0 EXIT ;  /* 0x000000000000894d */ /* 0x000fea0003800000 */
[C---:B------:R-:W-:Y:S01]  /*0940*/  ISETP.GE.U32.AND P0, PT, R9.reuse, 0x10, PT ;  /* 0x000000100900780c */ /* 0x040fe20003f06070 */
[----:B------:R-:W-:Y:S01]  /*0950*/  IMAD.MOV.U32 R7, RZ, RZ, RZ ;  /* 0x000000ffff077224 */ /* 0x000fe200078e00ff */
[----:B------:R-:W-:-:S11]  /*0960*/  LOP3.LUT R20, R9, 0xf, RZ, 0xc0, !PT ;  /* 0x0000000f09147812 */ /* 0x000fd600078ec0ff */
[----:B------:R-:W-:Y:S05]  /*0970*/  @!P0 BRA `(.L_x_241) ;  /* 0x0000000400708947 */ /* 0x000fea0003800000 */
[----:B------:R-:W-:Y:S01]  /*0980*/  LOP3.LUT R7, R9, 0x7ffffff0, RZ, 0xc0, !PT ;  /* 0x7ffffff009077812 */ /* 0x000fe200078ec0ff */
[----:B------:R-:W-:-:S07]  /*0990*/  IMAD.MOV.U32 R8, RZ, RZ, RZ ;  /* 0x000000ffff087224 */ /* 0x000fce00078e00ff */
.L_x_244:
[----:B------:R-:W-:-:S04]  /*09a0*/  LEA R9, R8, R0, 0x7 ;  /* 0x0000000008097211 */ /* 0x000fc800078e38ff */
[----:B------:R-:W-:-:S13]  /*09b0*/  ISETP.GE.AND P0, PT, R9, R6, PT ;  /* 0x000000060900720c */ /* 0x000fda0003f06270 */
[----:B0-----:R-:W-:-:S05]  /*09c0*/  @!P0 IMAD.WIDE.U32 R10, R9, 0x4, R2 ;  /* 0x00000004090a8825 */ /* 0x001fca00078e0002 */
[----:B------:R-:W2:Y:S01]  /*09d0*/  @!P0 LDG.E R21, desc[UR6][R10.64] ;  /* 0x000000060a158981 */ /* 0x000ea2000c1e1900 */
[C---:B------:R-:W-:Y:S02]  /*09e0*/  VIADD R17, R9.reuse, 0x80 ;  /* 0x0000008009117836 */ /* 0x040fe40000000000 */
[----:B------:R-:W-:-:S03]  /*09f0*/  @!P0 IMAD.WIDE.U32 R12, R9, 0x4, R4 ;  /* 0x00000004090c8825 */ /* 0x000fc600078e0004 */
[----:B------:R-:W-:-:S13]  /*0a00*/  ISETP.GE.AND P1, PT, R17, R6, PT ;  /* 0x000000061100720c */ /* 0x000fda0003f26270 */
[----:B------:R-:W-:Y:S01]  /*0a10*/  @!P1 IMAD.WIDE.U32 R14, R17, 0x4, R2 ;  /* 0x00000004110e9825 */ /* 0x000fe200078e0002 */
[----:B--2---:R0:W-:Y:S04]  /*0a20*/  @!P0 STG.E desc[UR6][R12.64], R21 ;  /* 0x000000150c008986 */ /* 0x0041e8000c101906 */
        /* <DEDUP_REMOVED lines=40> */
[----:B------:R-:W-:Y:S01]  /*0cb0*/  @!P0 IMAD.WIDE.U32 R24, R29, 0x4, R2 ;  /* 0x000000041d188825 */ /* 0x000fe200078e0002 */
[----:B-1----:R-:W-:Y:S01]  /*0cc0*/  IADD3 R13, PT, PT, R9, 0x480, RZ ;  /* 0x00000480090d7810 */ /* 0x002fe20007ffe0ff */
[----:B--2---:R1:W-:Y:S04]  /*0cd0*/  @!P1 STG.E desc[UR6][R22.64], R19 ;  /* 0x0000001316009986 */ /* 0x0043e8000c101906 */
[----:B------:R-:W2:Y:S01]  /*0ce0*/  @!P0 LDG.E R25, desc[UR6][R24.64] ;  /* 0x0000000618198981 */ /* 0x000ea2000c1e1900 */
[----:B------:R-:W-:Y:S01]  /*0cf0*/  ISETP.GE.AND P1, PT, R13, R6, PT ;  /* 0x000000060d00720c */ /* 0x000fe20003f26270 */
[----:B------:R-:W-:-:S04]  /*0d00*/  @!P0 IMAD.WIDE.U32 R14, R29, 0x4, R4 ;  /* 0x000000041d0e8825 */ /* 0x000fc800078e0004 */
[----:B------:R-:W-:-:S04]  /*0d10*/  IMAD.WIDE R10, R13, 0x4, R2 ;  /* 0x000000040d0a7825 */ /* 0x000fc800078e0202 */
[----:B0-----:R-:W-:Y:S01]  /*0d20*/  VIADD R21, R9, 0x500 ;  /* 0x0000050009157836 */ /* 0x001fe20000000000 */
[----:B--2---:R0:W-:Y:S04]  /*0d30*/  @!P0 STG.E desc[UR6][R14.64], R25 ;  /* 0x000000190e008986 */ /* 0x0041e8000c101906 */
[----:B------:R-:W2:Y:S01]  /*0d40*/  @!P1 LDG.E R17, desc[UR6][R10.64] ;  /* 0x000000060a119981 */ /* 0x000ea2000c1e1900 */
[----:B------:R-:W-:Y:S01]  /*0d50*/  ISETP.GE.AND P0, PT, R21, R6, PT ;  /* 0x000000061500720c */ /* 0x000fe20003f06270 */
[----:B------:R-:W-:-:S04]  /*0d60*/  IMAD.WIDE R12, R13, 0x4, R4 ;  /* 0x000000040d0c7825 */ /* 0x000fc800078e0204 */
[----:B------:R-:W-:Y:S01]  /*0d70*/  VIADD R21, R9, 0x580 ;  /* 0x0000058009157836 */ /* 0x000fe20000000000 */
[----:B--2---:R2:W-:Y:S07]  /*0d80*/  @!P1 STG.E desc[UR6][R12.64], R17 ;  /* 0x000000110c009986 */ /* 0x0045ee000c101906 */
[----:B-1----:R-:W3:Y:S01]  /*0d90*/  @!P0 LDG.E R19, desc[UR6][R10.64+0x200] ;  /* 0x000200060a138981 */ /* 0x002ee2000c1e1900 */
[-C--:B------:R-:W-:Y:S02]  /*0da0*/  ISETP.GE.AND P1, PT, R21, R6.reuse, PT ;  /* 0x000000061500720c */ /* 0x080fe40003f26270 */
[----:B0-----:R-:W-:Y:S01]  /*0db0*/  IADD3 R15, PT, PT, R9, 0x600, RZ ;  /* 0x00000600090f7810 */ /* 0x001fe20007ffe0ff */
[----:B---3--:R0:W-:Y:S10]  /*0dc0*/  @!P0 STG.E desc[UR6][R12.64+0x200], R19 ;  /* 0x000200130c008986 */ /* 0x0081f4000c101906 */
[----:B------:R-:W3:Y:S01]  /*0dd0*/  @!P1 LDG.E R21, desc[UR6][R10.64+0x400] ;  /* 0x000400060a159981 */ /* 0x000ee2000c1e1900 */
[----:B------:R-:W-:Y:S01]  /*0de0*/  ISETP.GE.AND P0, PT, R15, R6, PT ;  /* 0x000000060f00720c */ /* 0x000fe20003f06270 */
[----:B------:R-:W-:-:S02]  /*0df0*/  VIADD R23, R9, 0x680 ;  /* 0x0000068009177836 */ /* 0x000fc40000000000 */
[----:B---3--:R1:W-:Y:S10]  /*0e00*/  @!P1 STG.E desc[UR6][R12.64+0x400], R21 ;  /* 0x000400150c009986 */ /* 0x0083f4000c101906 */
[----:B------:R-:W3:Y:S01]  /*0e10*/  @!P0 LDG.E R15, desc[UR6][R10.64+0x600] ;  /* 0x000600060a0f8981 */ /* 0x000ee2000c1e1900 */
[----:B------:R-:W-:-:S02]  /*0e20*/  ISETP.GE.AND P1, PT, R23, R6, PT ;  /* 0x000000061700720c */ /* 0x000fc40003f26270 */
[----:B------:R-:W-:Y:S01]  /*0e30*/  IADD3 R23, PT, PT, R9, 0x700, RZ ;  /* 0x0000070009177810 */ /* 0x000fe20007ffe0ff */
[----:B---3--:R1:W-:Y:S10]  /*0e40*/  @!P0 STG.E desc[UR6][R12.64+0x600], R15 ;  /* 0x0006000f0c008986 */ /* 0x0083f4000c101906 */
[----:B--2---:R-:W2:Y:S01]  /*0e50*/  @!P1 LDG.E R17, desc[UR6][R10.64+0x800] ;  /* 0x000800060a119981 */ /* 0x004ea2000c1e1900 */
[----:B------:R-:W-:Y:S01]  /*0e60*/  ISETP.GE.AND P0, PT, R23, R6, PT ;  /* 0x000000061700720c */ /* 0x000fe20003f06270 */
[----:B------:R-:W-:-:S02]  /*0e70*/  VIADD R9, R9, 0x780 ;  /* 0x0000078009097836 */ /* 0x000fc40000000000 */
[----:B--2---:R1:W-:Y:S10]  /*0e80*/  @!P1 STG.E desc[UR6][R12.64+0x800], R17 ;  /* 0x000800110c009986 */ /* 0x0043f4000c101906 */
[----:B0-----:R-:W2:Y:S01]  /*0e90*/  @!P0 LDG.E R19, desc[UR6][R10.64+0xa00] ;  /* 0x000a00060a138981 */ /* 0x001ea2000c1e1900 */
[----:B------:R-:W-:Y:S01]  /*0ea0*/  IADD3 R8, PT, PT, R8, 0x10, RZ ;  /* 0x0000001008087810 */ /* 0x000fe20007ffe0ff */
[----:B------:R-:W-:Y:S03]  /*0eb0*/  BSSY.RECONVERGENT B0, `(.L_x_242) ;  /* 0x0000007000007945 */ /* 0x000fe60003800200 */
[----:B------:R-:W-:Y:S01]  /*0ec0*/  ISETP.NE.AND P1, PT, R8, R7, PT ;  /* 0x000000070800720c */ /* 0x000fe20003f25270 */
[----:B--2---:R1:W-:Y:S01]  /*0ed0*/  @!P0 STG.E desc[UR6][R12.64+0xa00], R19 ;  /* 0x000a00130c008986 */ /* 0x0043e2000c101906 */
[----:B------:R-:W-:-:S13]  /*0ee0*/  ISETP.GE.AND P0, PT, R9, R6, PT ;  /* 0x000000060900720c */ /* 0x000fda0003f06270 */
[----:B-1----:R-:W-:Y:S05]  /*0ef0*/  @P0 BRA `(.L_x_243) ;  /* 0x0000000000080947 */ /* 0x002fea0003800000 */
[----:B------:R-:W2:Y:S04]  /*0f00*/  LDG.E R11, desc[UR6][R10.64+0xc00] ;  /* 0x000c00060a0b7981 */ /* 0x000ea8000c1e1900 */
[----:B--2---:R0:W-:Y:S02]  /*0f10*/  STG.E desc[UR6][R12.64+0xc00], R11 ;  /* 0x000c000b0c007986 */ /* 0x0041e4000c101906 */
.L_x_243:
[----:B------:R-:W-:Y:S05]  /*0f20*/  BSYNC.RECONVERGENT B0 ;  /* 0x0000000000007941 */ /* 0x000fea0003800200 */
.L_x_242:
[----:B------:R-:W-:Y:S05]  /*0f30*/  @P1 BRA `(.L_x_244) ;  /* 0xfffffff800981947 */ /* 0x000fea000383ffff */
.L_x_241:
[----:B------:R-:W-:-:S13]  /*0f40*/  ISETP.NE.AND P0, PT, R20, RZ, PT ;  /* 0x000000ff1400720c */ /* 0x000fda0003f05270 */
[----:B------:R-:W-:Y:S05]  /*0f50*/  @!P0 EXIT ;  /* 0x000000000000894d */ /* 0x000fea0003800000 */
[----:B------:R-:W1:Y:S01]  /*0f60*/  LDCU UR5, c[0x0][0x384] ;  /* 0x00007080ff0577ac */ /* 0x000e620008000800 */
[----:B------:R-:W-:Y:S01]  /*0f70*/  ISETP.GE.U32.AND P0, PT, R20, 0x8, PT ;  /* 0x000000081400780c */ /* 0x000fe20003f06070 */
[----:B-1----:R-:W-:-:S12]  /*0f80*/  ULOP3.LUT UR8, UR5, 0x7, URZ, 0xc0, !UPT ;  /* 0x0000000705087892 */ /* 0x002fd8000f8ec0ff */
[----:B------:R-:W-:Y:S05]  /*0f90*/  @!P0 BRA `(.L_x_245) ;  /* 0x0000000000f48947 */ /* 0x000fea0003800000 */
[----:B------:R-:W-:Y:S01]  /*0fa0*/  IMAD R17, R7, 0x80, R0 ;  /* 0x0000008007117824 */ /* 0x000fe200078e0200 */
[----:B------:R-:W-:Y:S03]  /*0fb0*/  BSSY.RECONVERGENT B0, `(.L_x_246) ;  /* 0x0000016000007945 */ /* 0x000fe60003800200 */
[C---:B0-----:R-:W-:Y:S01]  /*0fc0*/  VIADD R11, R17.reuse, 0x100 ;  /* 0x00000100110b7836 */ /* 0x041fe20000000000 */
[CC--:B------:R-:W-:Y:S01]  /*0fd0*/  ISETP.GE.AND P6, PT, R17.reuse, R6.reuse, PT ;  /* 0x000000061100720c */ /* 0x0c0fe20003fc6270 */
[C---:B------:R-:W-:Y:S01]  /*0fe0*/  VIADD R15, R17.reuse, 0x300 ;  /* 0x00000300110f7836 */ /* 0x040fe20000000000 */
[C---:B------:R-:W-:Y:S02]  /*0ff0*/  IADD3 R9, PT, PT, R17.reuse, 0x80, RZ ;  /* 0x0000008011097810 */ /* 0x040fe40007ffe0ff */
[----:B------:R-:W-:Y:S02]  /*1000*/  IADD3 R13, PT, PT, R17, 0x180, RZ ;  /* 0x00000180110d7810 */ /* 0x000fe40007ffe0ff */
[-C--:B------:R-:W-:Y:S01]  /*1010*/  ISETP.GE.AND P1, PT, R9, R6.reuse, PT ;  /* 0x000000060900720c */ /* 0x080fe20003f26270 */
[----:B------:R-:W-:Y:S01]  /*1020*/  VIADD R9, R17, 0x200 ;  /* 0x0000020011097836 */ /* 0x000fe20000000000 */
[----:B------:R-:W-:-:S02]  /*1030*/  ISETP.GE.AND P0, PT, R11, R6, PT ;  /* 0x000000060b00720c */ /* 0x000fc40003f06270 */
[----:B------:R-:W-:Y:S02]  /*1040*/  P2R R12, PR, RZ, 0x2 ;  /* 0x00000002ff0c7803 */ /* 0x000fe40000000000 */
[----:B------:R-:W-:Y:S02]  /*1050*/  IADD3 R11, PT, PT, R17, 0x280, RZ ;  /* 0x00000280110b7810 */ /* 0x000fe40007ffe0ff */
        /* <DEDUP_REMOVED lines=11> */
.L_x_247:
[----:B------:R-:W-:Y:S05]  /*1110*/  BSYNC.RECONVERGENT B0 ;  /* 0x0000000000007941 */ /* 0x000fea0003800200 */
.L_x_246:
[----:B------:R-:W-:Y:S01]  /*1120*/  ISETP.NE.AND P6, PT, R12, RZ, PT ;  /* 0x000000ff0c00720c */ /* 0x000fe20003fc5270 */
[----:B------:R-:W-:-:S12]  /*1130*/  BSSY.RECONVERGENT B0, `(.L_x_248) ;  /* 0x0000004000007945 */ /* 0x000fd80003800200 */
[----:B------:R-:W-:Y:S05]  /*1140*/  @P6 BRA `(.L_x_249) ;  /* 0x0000000000086947 */ /* 0x000fea0003800000 */
[----:B0-----:R-:W2:Y:S04]  /*1150*/  LDG.E R13, desc[UR6][R10.64+0x200] ;  /* 0x000200060a0d7981 */ /* 0x001ea8000c1e1900 */
[----:B--2---:R1:W-:Y:S02]  /*1160*/  STG.E desc[UR6][R8.64+0x200], R13 ;  /* 0x0002000d08007986 */ /* 0x0043e4000c101906 */
.L_x_249:
[----:B------:R-:W-:Y:S05]  /*1170*/  BSYNC.RECONVERGENT B0 ;  /* 0x0000000000007941 */ /* 0x000fea0003800200 */
.L_x_248:
[----:B------:R-:W-:Y:S04]  /*1180*/  BSSY.RECONVERGENT B0, `(.L_x_250) ;  /* 0x0000004000007945 */ /* 0x000fe80003800200 */
[----:B------:R-:W-:Y:S05]  /*1190*/  @P0 BRA `(.L_x_251) ;  /* 0x0000000000080947 */ /* 0x000fea0003800000 */
[----:B01----:R-:W2:Y:S04]  /*11a0*/  LDG.E R13, desc[UR6][R10.64+0x400] ;  /* 0x000400060a0d7981 */ /* 0x003ea8000c1e1900 */
[----:B--2---:R2:W-:Y:S02]  /*11b0*/  STG.E desc[UR6][R8.64+0x400], R13 ;  /* 0x0004000d08007986 */ /* 0x0045e4000c101906 */
.L_x_251:
[----:B------:R-:W-:Y:S05]  /*11c0*/  BSYNC.RECONVERGENT B0 ;  /* 0x0000000000007941 */ /* 0x000fea0003800200 */
.L_x_250:
[----:B------:R-:W-:Y:S04]  /*11d0*/  BSSY.RECONVERGENT B0, `(.L_x_252) ;  /* 0x0000004000007945 */ /* 0x000fe80003800200 */
[----:B------:R-:W-:Y:S05]  /*11e0*/  @P1 BRA `(.L_x_253) ;  /* 0x0000000000081947 */ /* 0x000fea0003800000 */
[----:B012---:R-:W2:Y:S04]  /*11f0*/  LDG.E R13, desc[UR6][R10.64+0x600] ;  /* 0x000600060a0d7981 */ /* 0x007ea8000c1e1900 */
[----:B--2---:R3:W-:Y:S02]  /*1200*/  STG.E desc[UR6][R8.64+0x600], R13 ;  /* 0x0006000d08007986 */ /* 0x0047e4000c101906 */
.L_x_253:
[----:B------:R-:W-:Y:S05]  /*1210*/  BSYNC.RECONVERGENT B0 ;  /* 0x0000000000007941 */ /* 0x000fea0003800200 */
.L_x_252:
[----:B------:R-:W-:Y:S04]  /*1220*/  BSSY.RECONVERGENT B0, `(.L_x_254) ;  /* 0x0000004000007945 */ /* 0x000fe80003800200 */
[----:B------:R-:W-:Y:S05]  /*1230*/  @P2 BRA `(.L_x_255) ;  /* 0x0000000000082947 */ /* 0x000fea0003800000 */
[----:B0123--:R-:W2:Y:S04]  /*1240*/  LDG.E R13, desc[UR6][R10.64+0x800] ;  /* 0x000800060a0d7981 */ /* 0x00fea8000c1e1900 */
[----:B--2---:R4:W-:Y:S02]  /*1250*/  STG.E desc[UR6][R8.64+0x800], R13 ;  /* 0x0008000d08007986 */ /* 0x0049e4000c101906 */
.L_x_255:
[----:B------:R-:W-:Y:S05]  /*1260*/  BSYNC.RECONVERGENT B0 ;  /* 0x0000000000007941 */ /* 0x000fea0003800200 */
.L_x_254:
[----:B------:R-:W-:Y:S04]  /*1270*/  BSSY.RECONVERGENT B0, `(.L_x_256) ;  /* 0x0000004000007945 */ /* 0x000fe80003800200 */
[----:B------:R-:W-:Y:S05]  /*1280*/  @P3 BRA `(.L_x_257) ;  /* 0x0000000000083947 */ /* 0x000fea0003800000 */
[----:B01234-:R-:W2:Y:S04]  /*1290*/  LDG.E R13, desc[UR6][R10.64+0xa00] ;  /* 0x000a00060a0d7981 */ /* 0x01fea8000c1e1900 */
[----:B--2---:R0:W-:Y:S02]  /*12a0*/  STG.E desc[UR6][R8.64+0xa00], R13 ;  /* 0x000a000d08007986 */ /* 0x0041e4000c101906 */
.L_x_257:
[----:B------:R-:W-:Y:S05]  /*12b0*/  BSYNC.RECONVERGENT B0 ;  /* 0x0000000000007941 */ /* 0x000fea0003800200 */
.L_x_256:
[----:B------:R-:W-:Y:S04]  /*12c0*/  BSSY.RECONVERGENT B0, `(.L_x_258) ;  /* 0x0000004000007945 */ /* 0x000fe80003800200 */
[----:B------:R-:W-:Y:S05]  /*12d0*/  @P4 BRA `(.L_x_259) ;  /* 0x0000000000084947 */ /* 0x000fea0003800000 */
[----:B01234-:R-:W2:Y:S04]  /*12e0*/  LDG.E R13, desc[UR6][R10.64+0xc00] ;  /* 0x000c00060a0d7981 */ /* 0x01fea8000c1e1900 */
[----:B--2---:R0:W-:Y:S02]  /*12f0*/  STG.E desc[UR6][R8.64+0xc00], R13 ;  /* 0x000c000d08007986 */ /* 0x0041e4000c101906 */
.L_x_259:
[----:B------:R-:W-:Y:S05]  /*1300*/  BSYNC.RECONVERGENT B0 ;  /* 0x0000000000007941 */ /* 0x000fea0003800200 */
.L_x_258:
[----:B------:R-:W-:Y:S04]  /*1310*/  BSSY.RECONVERGENT B0, `(.L_x_260) ;  /* 0x0000004000007945 */ /* 0x000fe80003800200 */
[----:B------:R-:W-:Y:S05]  /*1320*/  @P5 BRA `(.L_x_261) ;  /* 0x0000000000085947 */ /* 0x000fea0003800000 */
[----:B------:R-:W5:Y:S04]  /*1330*/  LDG.E R11, desc[UR6][R10.64+0xe00] ;  /* 0x000e00060a0b7981 */ /* 0x000f68000c1e1900 */
[----:B-----5:R0:W-:Y:S02]  /*1340*/  STG.E desc[UR6][R8.64+0xe00], R11 ;  /* 0x000e000b08007986 */ /* 0x0201e4000c101906 */
.L_x_261:
[----:B------:R-:W-:Y:S05]  /*1350*/  BSYNC.RECONVERGENT B0 ;  /* 0x0000000000007941 */ /* 0x000fea0003800200 */
.L_x_260:
[----:B------:R-:W-:-:S07]  /*1360*/  VIADD R7, R7, 0x8 ;  /* 0x0000000807077836 */ /* 0x000fce0000000000 */
.L_x_245:
[----:B------:R-:W-:-:S13]  /*1370*/  ISETP.NE.AND P0, PT, RZ, UR8, PT ;  /* 0x00000008ff007c0c */ /* 0x000fda000bf05270 */
[----:B------:R-:W-:Y:S05]  /*1380*/  @!P0 EXIT ;  /* 0x000000000000894d */ /* 0x000fea0003800000 */
[----:B------:R-:W-:Y:S02]  /*1390*/  UISETP.GE.U32.AND UP0, UPT, UR8, 0x4, UPT ;  /* 0x000000040800788c */ /* 0x000fe4000bf06070 */
[----:B------:R-:W-:-:S06]  /*13a0*/  ULOP3.LUT UR4, UR5, 0x3, URZ, 0xc0, !UPT ;  /* 0x0000000305047892 */ /* 0x000fcc000f8ec0ff */
[----:B------:R-:W-:Y:S01]  /*13b0*/  ISETP.NE.AND P2, PT, RZ, UR4, PT ;  /* 0x00000004ff007c0c */ /* 0x000fe2000bf45270 */
[----:B------:R-:W-:-:S12]  /*13c0*/  BRA.U !UP0, `(.L_x_262) ;  /* 0x0000000108647547 */ /* 0x000fd8000b800000 */
[----:B------:R-:W-:-:S04]  /*13d0*/  LEA R25, R7, R0, 0x7 ;  /* 0x0000000007197211 */ /* 0x000fc800078e38ff */
[----:B------:R-:W-:-:S13]  /*13e0*/  ISETP.GE.AND P0, PT, R25, R6, PT ;  /* 0x000000061900720c */ /* 0x000fda0003f06270 */
[----:B01234-:R-:W-:-:S05]  /*13f0*/  @!P0 IMAD.WIDE R8, R25, 0x4, R2 ;  /* 0x0000000419088825 */ /* 0x01ffca00078e0202 */
[----:B------:R-:W2:Y:S01]  /*1400*/  @!P0 LDG.E R19, desc[UR6][R8.64] ;  /* 0x0000000608138981 */ /* 0x000ea2000c1e1900 */
[C---:B------:R-:W-:Y:S02]  /*1410*/  VIADD R15, R25.reuse, 0x80 ;  /* 0x00000080190f7836 */ /* 0x040fe40000000000 */
[----:B------:R-:W-:-:S03]  /*1420*/  @!P0 IMAD.WIDE R10, R25, 0x4, R4 ;  /* 0x00000004190a8825 */ /* 0x000fc600078e0204 */
[----:B------:R-:W-:-:S13]  /*1430*/  ISETP.GE.AND P1, PT, R15, R6, PT ;  /* 0x000000060f00720c */ /* 0x000fda0003f26270 */
[----:B------:R-:W-:Y:S01]  /*1440*/  @!P1 IMAD.WIDE R12, R15, 0x4, R2 ;  /* 0x000000040f0c9825 */ /* 0x000fe200078e0202 */
[----:B------:R-:W-:Y:S01]  /*1450*/  IADD3 R23, PT, PT, R25, 0x100, RZ ;  /* 0x0000010019177810 */ /* 0x000fe20007ffe0ff */
        /* <DEDUP_REMOVED lines=16> */
.L_x_262:
[----:B------:R-:W-:Y:S05]  /*1560*/  @!P2 EXIT ;  /* 0x000000000000a94d */ /* 0x000fea0003800000 */
[----:B------:R-:W-:Y:S01]  /*1570*/  IMAD R7, R7, 0x80, R0 ;  /* 0x0000008007077824 */ /* 0x000fe200078e0200 */
[----:B------:R-:W-:-:S12]  /*1580*/  UIADD3 UR4, UPT, UPT, -UR4, URZ, URZ ;  /* 0x000000ff04047290 */ /* 0x000fd8000fffe1ff */
.L_x_263:
[C---:B------:R-:W-:Y:S01]  /*1590*/  ISETP.GE.AND P0, PT, R7.reuse, R6, PT ;  /* 0x000000060700720c */ /* 0x040fe20003f06270 */
[----:B01----:R-:W-:-:S12]  /*15a0*/  IMAD.WIDE R10, R7, 0x4, R2 ;  /* 0x00000004070a7825 */ /* 0x003fd800078e0202 */
[----:B------:R-:W5:Y:S01]  /*15b0*/  @!P0 LDG.E R11, desc[UR6][R10.64] ;  /* 0x000000060a0b8981 */ /* 0x000f62000c1e1900 */
[----:B------:R-:W-:Y:S01]  /*15c0*/  UIADD3 UR4, UPT, UPT, UR4, 0x1, URZ ;  /* 0x0000000104047890 */ /* 0x000fe2000fffe0ff */
[----:B--234-:R-:W-:-:S05]  /*15d0*/  IMAD.WIDE R8, R7, 0x4, R4 ;  /* 0x0000000407087825 */ /* 0x01cfca00078e0204 */
[----:B-----5:R0:W-:Y:S01]  /*15e0*/  @!P0 STG.E desc[UR6][R8.64], R11 ;  /* 0x0000000b08008986 */ /* 0x0201e2000c101906 */
[----:B------:R-:W-:-:S13]  /*15f0*/  ISETP.NE.AND P0, PT, RZ, UR4, PT ;  /* 0x00000004ff007c0c */ /* 0x000fda000bf05270 */
[----:B0-----:R-:W-:Y:S05]  /*1600*/  @!P0 EXIT ;  /* 0x000000000000894d */ /* 0x001fea0003800000 */
[----:B------:R-:W-:Y:S01]  /*1610*/  IADD3 R7, PT, PT, R7, 0x80, RZ ;  /* 0x0000008007077810 */ /* 0x000fe20007ffe0ff */
[----:B------:R-:W-:Y:S06]  /*1620*/  BRA `(.L_x_263) ;  /* 0xfffffffc00d87947 */ /* 0x000fec000383ffff */
.L_x_264:
        /* <DEDUP_REMOVED lines=13> */
.L_x_443:


//--------------------- .text._ZN3cub18CUB_300001_SM_10006detail9transform16transform_kernelINS2_10policy_hubILb1EN4cuda3std3__45tupleIJN6thrust24THRUST_300001_SM_1000_NS7pointerIiNSA_8cuda_cub3tagENSA_11use_defaultESE_EEEEEE10policy1000ElNS7_10__identityENSA_10device_ptrIjEEJPiEEEvT0_iT1_T2_DpNS2_10kernel_argIT3_EE --------------------------
	.section	.text._ZN3cub18CUB_300001_SM_10006detail9transform16transform_kernelINS2_10policy_hubILb1EN4cuda3std3__45tupleIJN6thrust24THRUST_300001_SM_1000_NS7pointerIiNSA_8cuda_cub3tagENSA_11use_defaultESE_EEEEEE10policy1000ElNS7_10__identityENSA_10device_ptrIjEEJPiEEEvT0_iT1_T2_DpNS2_10kernel_argIT3_EE,"ax",@progbits
	.align	128
        .global         _ZN3cub18CUB_300001_SM_10006detail9transform16transform_kernelINS2_10policy_hubILb1EN4cuda3std3__45tupleIJN6thrust24THRUST_300001_SM_1000_NS7pointerIiNSA_8cuda_cub3tagENSA_11use_defaultESE_EEEEEE10policy1000ElNS7_10__identityENSA_10device_ptrIjEEJPiEEEvT0_iT1_T2_DpNS2_10kernel_argIT3_EE
        .type           _ZN3cub18CUB_300001_SM_10006detail9transform16transform_kernelINS2_10policy_hubILb1EN4cuda3std3__45tupleIJN6thrust24THRUST_300001_SM_1000_NS7pointerIiNSA_8cuda_cub3tagENSA_11use_defaultESE_EEEEEE10policy1000ElNS7_10__identityENSA_10device_ptrIjEEJPiEEEvT0_iT1_T2_DpNS2_10kernel_argIT3_EE,@function
        .size           _ZN3cub18CUB_300001_SM_10006detail9transform16transform_kernelINS2_10policy_hubILb1EN4cuda3std3__45tupleIJN6thrust24THRUST_300001_SM_1000_NS7pointerIiNSA_8cuda_cub3tagENSA_11use_defaultESE_EEEEEE10policy1000ElNS7_10__identityENSA_10device_ptrIjEEJPiEEEvT0_iT1_T2_DpNS2_10kernel_argIT3_EE,(.L_x_444 - _ZN3cub18CUB_300001_SM_10006detail9transform16transform_kernelINS2_10policy_hubILb1EN4cuda3std3__45tupleIJN6thrust24THRUST_300001_SM_1000_NS7pointerIiNSA_8cuda_cub3tagENSA_11use_defaultESE_EEEEEE10policy1000ElNS7_10__identityENSA_10device_ptrIjEEJPiEEEvT0_iT1_T2_DpNS2_10kernel_argIT3_EE)
        .other          _ZN3cub18CUB_300001_SM_10006detail9transform16transform_kernelINS2_10policy_hubILb1EN4cuda3std3__45tupleIJN6thrust24THRUST_300001_SM_1000_NS7pointerIiNSA_8cuda_cub3tagENSA_11use_defaultESE_EEEEEE10policy1000ElNS7_10__identityENSA_10device_ptrIjEEJPiEEEvT0_iT1_T2_DpNS2_10kernel_argIT3_EE,@"STO_CUDA_ENTRY STV_DEFAULT"
_ZN3cub18CUB_300001_SM_10006detail9transform16transform_kernelINS2_10policy_hubILb1EN4cuda3std3__45tupleIJN6thrust24THRUST_300001_SM_1000_NS7pointerIiNSA_8cuda_cub3tagENSA_11use_defaultESE_EEEEEE10policy1000ElNS7_10__identityENSA_10device_ptrIjEEJPiEEEvT0_iT1_T2_DpNS2_10kernel_argIT3_EE:
.text._ZN3cub18CUB_300001_SM_10006detail9transform16transform_kernelINS2_10policy_hubILb1EN4cuda3std3__45tupleIJN6thrust24THRUST_300001_SM_1000_NS7pointerIiNSA_8cuda_cub3tagENSA_11use_defaultESE_EEEEEE10policy1000ElNS7_10__identityENSA_10device_ptrIjEEJPiEEEvT0_iT1_T2_DpNS2_10kernel_argIT3_EE:
        /* <DEDUP_REMOVED lines=24> */
.L_x_267:
[----:B------:R-:W-:Y:S01]  /*0180*/  VIADD R11, R11, 0x4000 ;  /* 0x000040000b0b7836 */ /* 0x000fe20000000000 */
[----:B------:R0:W-:Y:S04]  /*0190*/  CCTL.E.PF2 [R8] ;  /* 0x000000000800798f */ /* 0x0001e80000800100 */
[----:B------:R-:W-:Y:S02]  /*01a0*/  ISETP.GE.AND P0, PT, R11, R4, PT ;  /* 0x000000040b00720c */ /* 0x000fe40003f06270 */
[----:B0-----:R-:W-:-:S05]  /*01b0*/  IADD3 R8, P1, PT, R8, 0x4000, RZ ;  /* 0x0000400008087810 */ /* 0x001fca0007f3e0ff */
[----:B------:R-:W-:-:S06]  /*01c0*/  IMAD.X R9, RZ, RZ, R9, P1 ;  /* 0x000000ffff097224 */ /* 0x000fcc00008e0609 */
[----:B------:R-:W-:Y:S05]  /*01d0*/  @!P0 BRA `(.L_x_267) ;  /* 0xfffffffc00e88947 */ /* 0x000fea000383ffff */
.L_x_266:
[----:B------:R-:W-:Y:S05]  /*01e0*/  BSYNC.RECONVERGENT B0 ;  /* 0x0000000000007941 */ /* 0x000fea0003800200 */
.L_x_265:
        /* <DEDUP_REMOVED lines=93> */
.L_x_271:
[----:B------:R-:W-:Y:S05]  /*07c0*/  BSYNC.RECONVERGENT B0 ;  /* 0x0000000000007941 */ /* 0x000fea0003800200 */
.L_x_270:
[----:B------:R-:W-:Y:S04]  /*07d0*/  BSSY.RECONVERGENT B0, `(.L_x_272) ;  /* 0x0000004000007945 */ /* 0x000fe80003800200 */
[----:B------:R-:W-:Y:S05]  /*07e0*/  @P5 BRA `(.L_x_273) ;  /* 0x0000000000085947 */ /* 0x000fea0003800000 */
[----:B-1----:R-:W2:Y:S04]  /*07f0*/  LDG.E R9, desc[UR6][R10.64+0x400] ;  /* 0x000400060a097981 */ /* 0x002ea8000c1e1900 */
[----:B--2---:R2:W-:Y:S02]  /*0800*/  STG.E desc[UR6][R12.64+0x400], R9 ;  /* 0x000400090c007986 */ /* 0x0045e4000c101906 */
.L_x_273:
[----:B------:R-:W-:Y:S05]  /*0810*/  BSYNC.RECONVERGENT B0 ;  /* 0x0000000000007941 */ /* 0x000fea0003800200 */
.L_x_272:
[----:B------:R-:W-:Y:S04]  /*0820*/  BSSY.RECONVERGENT B0, `(.L_x_274) ;  /* 0x0000004000007945 */ /* 0x000fe80003800200 */
[----:B------:R-:W-:Y:S05]  /*0830*/  @P4 BRA `(.L_x_275) ;  /* 0x0000000000084947 */ /* 0x000fea0003800000 */
[----:B-12---:R-:W2:Y:S04]  /*0840*/  LDG.E R9, desc[UR6][R10.64+0x600] ;  /* 0x000600060a097981 */ /* 0x006ea8000c1e1900 */
[----:B--2---:R3:W-:Y:S02]  /*0850*/  STG.E desc[UR6][R12.64+0x600], R9 ;  /* 0x000600090c007986 */ /* 0x0047e4000c101906 */
.L_x_275:
[----:B------:R-:W-:Y:S05]  /*0860*/  BSYNC.RECONVERGENT B0 ;  /* 0x0000000000007941 */ /* 0x000fea0003800200 */
.L_x_274:
[----:B------:R-:W-:Y:S04]  /*0870*/  BSSY.RECONVERGENT B0, `(.L_x_276) ;  /* 0x0000004000007945 */ /* 0x000fe80003800200 */
[----:B------:R-:W-:Y:S05]  /*0880*/  @P3 BRA `(.L_x_277) ;  /* 0x0000000000083947 */ /* 0x000fea0003800000 */
[----:B-123--:R-:W2:Y:S04]  /*0890*/  LDG.E R9, desc[UR6][R10.64+0x800] ;  /* 0x000800060a097981 */ /* 0x00eea8000c1e1900 */
[----:B--2---:R4:W-:Y:S02]  /*08a0*/  STG.E desc[UR6][R12.64+0x800], R9 ;  /* 0x000800090c007986 */ /* 0x0049e4000c101906 */
.L_x_277:
[----:B------:R-:W-:Y:S05]  /*08b0*/  BSYNC.RECONVERGENT B0 ;  /* 0x0000000000007941 */ /* 0x000fea0003800200 */
.L_x_276:
[----:B------:R-:W-:Y:S04]  /*08c0*/  BSSY.RECONVERGENT B0, `(.L_x_278) ;  /* 0x0000004000007945 */ /* 0x000fe80003800200 */
[----:B------:R-:W-:Y:S05]  /*08d0*/  @P2 BRA `(.L_x_279) ;  /* 0x0000000000082947 */ /* 0x000fea0003800000 */
[----:B-1234-:R-:W2:Y:S04]  /*08e0*/  LDG.E R9, desc[UR6][R10.64+0xa00] ;  /* 0x000a00060a097981 */ /* 0x01eea8000c1e1900 */
[----:B--2---:R1:W-:Y:S02]  /*08f0*/  STG.E desc[UR6][R12.64+0xa00], R9 ;  /* 0x000a00090c007986 */ /* 0x0043e4000c101906 */
.L_x_279:
[----:B------:R-:W-:Y:S05]  /*0900*/  BSYNC.RECONVERGENT B0 ;  /* 0x0000000000007941 */ /* 0x000fea0003800200 */
.L_x_278:
[----:B------:R-:W-:Y:S04]  /*0910*/  BSSY.RECONVERGENT B0, `(.L_x_280) ;  /* 0x0000004000007945 */ /* 0x000fe80003800200 */
[----:B------:R-:W-:Y:S05]  /*0920*/  @P1 BRA `(.L_x_281) ;  /* 0x0000000000081947 */ /* 0x000fea0003800000 */
[----:B------:R-:W5:Y:S04]  /*0930*/  LDG.E R11, desc[UR6][R10.64+0xc00] ;  /* 0x000c00060a0b7981 */ /* 0x000f68000c1e1900 */
[----:B-----5:R0:W-:Y:S02]  /*0940*/  STG.E desc[UR6][R12.64+0xc00], R11 ;  /* 0x000c000b0c007986 */ /* 0x0201e4000c101906 */
.L_x_281:
[----:B------:R-:W-:Y:S05]  /*0950*/  BSYNC.RECONVERGENT B0 ;  /* 0x0000000000007941 */ /* 0x000fea0003800200 */
.L_x_280:
[----:B------:R-:W-:Y:S05]  /*0960*/  @!P0 BRA `(.L_x_269) ;  /* 0x00000004006c8947 */ /* 0x000fea0003800000 */
[----:B------:R-:W-:-:S07]  /*0970*/  IMAD.MOV.U32 R0, RZ, RZ, 0x10 ;  /* 0x00000010ff007424 */ /* 0x000fce00078e00ff */
.L_x_284:
        /* <DEDUP_REMOVED lines=88> */
.L_x_283:
[----:B------:R-:W-:Y:S05]  /*0f00*/  BSYNC.RECONVERGENT B0 ;  /* 0x0000000000007941 */ /* 0x000fea0003800200 */
.L_x_282:
[----:B------:R-:W-:Y:S05]  /*0f10*/  @P1 BRA `(.L_x_284) ;  /* 0xfffffff800981947 */ /* 0x000fea000383ffff */
.L_x_269:
        /* <DEDUP_REMOVED lines=29> */
.L_x_287:
[----:B------:R-:W-:Y:S05]  /*10f0*/  BSYNC.RECONVERGENT B0 ;  /* 0x0000000000007941 */ /* 0x000fea0003800200 */
.L_x_286:
[----:B------:R-:W-:Y:S01]  /*1100*/  ISETP.NE.AND P6, PT, R0, RZ, PT ;  /* 0x000000ff0000720c */ /* 0x000fe20003fc5270 */
[----:B------:R-:W-:-:S12]  /*1110*/  BSSY.RECONVERGENT B0, `(.L_x_288) ;  /* 0x0000004000007945 */ /* 0x000fd80003800200 */
[----:B------:R-:W-:Y:S05]  /*1120*/  @P6 BRA `(.L_x_289) ;  /* 0x0000000000086947 */ /* 0x000fea0003800000 */
[----:B0-----:R-:W2:Y:S04]  /*1130*/  LDG.E R9, desc[UR6][R12.64+0x200] ;  /* 0x000200060c097981 */ /* 0x001ea8000c1e1900 */
[----:B--2---:R1:W-:Y:S02]  /*1140*/  STG.E desc[UR6][R10.64+0x200], R9 ;  /* 0x000200090a007986 */ /* 0x0043e4000c101906 */
.L_x_289:
[----:B------:R-:W-:Y:S05]  /*1150*/  BSYNC.RECONVERGENT B0 ;  /* 0x0000000000007941 */ /* 0x000fea0003800200 */
.L_x_288:
[----:B------:R-:W-:Y:S04]  /*1160*/  BSSY.RECONVERGENT B0, `(.L_x_290) ;  /* 0x0000004000007945 */ /* 0x000fe80003800200 */
[----:B------:R-:W-:Y:S05]  /*1170*/  @P0 BRA `(.L_x_291) ;  /* 0x0000000000080947 */ /* 0x000fea0003800000 */
[----:B01----:R-:W2:Y:S04]  /*1180*/  LDG.E R9, desc[UR6][R12.64+0x400] ;  /* 0x000400060c097981 */ /* 0x003ea8000c1e1900 */
[----:B--2---:R2:W-:Y:S02]  /*1190*/  STG.E desc[UR6][R10.64+0x400], R9 ;  /* 0x000400090a007986 */ /* 0x0045e4000c101906 */
.L_x_291:
[----:B------:R-:W-:Y:S05]  /*11a0*/  BSYNC.RECONVERGENT B0 ;  /* 0x0000000000007941 */ /* 0x000fea0003800200 */
.L_x_290:
[----:B------:R-:W-:Y:S04]  /*11b0*/  BSSY.RECONVERGENT B0, `(.L_x_292) ;  /* 0x0000004000007945 */ /* 0x000fe80003800200 */
[----:B------:R-:W-:Y:S05]  /*11c0*/  @P1 BRA `(.L_x_293) ;  /* 0x0000000000081947 */ /* 0x000fea0003800000 */
[----:B012---:R-:W2:Y:S04]  /*11d0*/  LDG.E R9, desc[UR6][R12.64+0x600] ;  /* 0x000600060c097981 */ /* 0x007ea8000c1e1900 */
[----:B--2---:R3:W-:Y:S02]  /*11e0*/  STG.E desc[UR6][R10.64+0x600], R9 ;  /* 0x000600090a007986 */ /* 0x0047e4000c101906 */
.L_x_293:
[----:B------:R-:W-:Y:S05]  /*11f0*/  BSYNC.RECONVERGENT B0 ;  /* 0x0000000000007941 */ /* 0x000fea0003800200 */
.L_x_292:
[----:B------:R-:W-:Y:S04]  /*1200*/  BSSY.RECONVERGENT B0, `(.L_x_294) ;  /* 0x0000004000007945 */ /* 0x000fe80003800200 */
[----:B------:R-:W-:Y:S05]  /*1210*/  @P2 BRA `(.L_x_295) ;  /* 0x0000000000082947 */ /* 0x000fea0003800000 */
[----:B0123--:R-:W2:Y:S04]  /*1220*/  LDG.E R9, desc[UR6][R12.64+0x800] ;  /* 0x000800060c097981 */ /* 0x00fea8000c1e1900 */
[----:B--2---:R4:W-:Y:S02]  /*1230*/  STG.E desc[UR6][R10.64+0x800], R9 ;  /* 0x000800090a007986 */ /* 0x0049e4000c101906 */
.L_x_295:
[----:B------:R-:W-:Y:S05]  /*1240*/  BSYNC.RECONVERGENT B0 ;  /* 0x0000000000007941 */ /* 0x000fea0003800200 */
.L_x_294:
[----:B------:R-:W-:Y:S04]  /*1250*/  BSSY.RECONVERGENT B0, `(.L_x_296) ;  /* 0x0000004000007945 */ /* 0x000fe80003800200 */
[----:B------:R-:W-:Y:S05]  /*1260*/  @P3 BRA `(.L_x_297) ;  /* 0x0000000000083947 */ /* 0x000fea0003800000 */
[----:B01234-:R-:W2:Y:S04]  /*1270*/  LDG.E R9, desc[UR6][R12.64+0xa00] ;  /* 0x000a00060c097981 */ /* 0x01fea8000c1e1900 */
[----:B--2---:R0:W-:Y:S02]  /*1280*/  STG.E desc[UR6][R10.64+0xa00], R9 ;  /* 0x000a00090a007986 */ /* 0x0041e4000c101906 */
.L_x_297:
[----:B------:R-:W-:Y:S05]  /*1290*/  BSYNC.RECONVERGENT B0 ;  /* 0x0000000000007941 */ /* 0x000fea0003800200 */
.L_x_296:
[----:B------:R-:W-:Y:S04]  /*12a0*/  BSSY.RECONVERGENT B0, `(.L_x_298) ;  /* 0x0000004000007945 */ /* 0x000fe80003800200 */
[----:B------:R-:W-:Y:S05]  /*12b0*/  @P4 BRA `(.L_x_299) ;  /* 0x0000000000084947 */ /* 0x000fea0003800000 */
[----:B01234-:R-:W2:Y:S04]  /*12c0*/  LDG.E R9, desc[UR6][R12.64+0xc00] ;  /* 0x000c00060c097981 */ /* 0x01fea8000c1e1900 */
[----:B--2---:R0:W-:Y:S02]  /*12d0*/  STG.E desc[UR6][R10.64+0xc00], R9 ;  /* 0x000c00090a007986 */ /* 0x0041e4000c101906 */
.L_x_299:
[----:B------:R-:W-:Y:S05]  /*12e0*/  BSYNC.RECONVERGENT B0 ;  /* 0x0000000000007941 */ /* 0x000fea0003800200 */
.L_x_298:
[----:B------:R-:W-:Y:S04]  /*12f0*/  BSSY.RECONVERGENT B0, `(.L_x_300) ;  /* 0x0000004000007945 */ /* 0x000fe80003800200 */
[----:B------:R-:W-:Y:S05]  /*1300*/  @P5 BRA `(.L_x_301) ;  /* 0x0000000000085947 */ /* 0x000fea0003800000 */
[----:B------:R-:W5:Y:S04]  /*1310*/  LDG.E R13, desc[UR6][R12.64+0xe00] ;  /* 0x000e00060c0d7981 */ /* 0x000f68000c1e1900 */
[----:B-----5:R0:W-:Y:S02]  /*1320*/  STG.E desc[UR6][R10.64+0xe00], R13 ;  /* 0x000e000d0a007986 */ /* 0x0201e4000c101906 */
.L_x_301:
[----:B------:R-:W-:Y:S05]  /*1330*/  BSYNC.RECONVERGENT B0 ;  /* 0x0000000000007941 */ /* 0x000fea0003800200 */
.L_x_300:
[----:B------:R-:W-:-:S07]  /*1340*/  VIADD R8, R8, 0x8 ;  /* 0x0000000808087836 */ /* 0x000fce0000000000 */
.L_x_285:
        /* <DEDUP_REMOVED lines=31> */
.L_x_302:
[----:B------:R-:W-:Y:S05]  /*1540*/  @!P2 EXIT ;  /* 0x000000000000a94d */ /* 0x000fea0003800000 */
[----:B------:R-:W-:Y:S01]  /*1550*/  IMAD R7, R8, 0x80, R7 ;  /* 0x0000008008077824 */ /* 0x000fe200078e0207 */
[----:B------:R-:W-:-:S12]  /*1560*/  UIADD3 UR4, UPT, UPT, -UR4, URZ, URZ ;  /* 0x000000ff04047290 */ /* 0x000fd8000fffe1ff */
.L_x_303:
        /* <DEDUP_REMOVED lines=10> */
.L_x_268:
        /* <DEDUP_REMOVED lines=12> */
.L_x_305:
        /* <DEDUP_REMOVED lines=49> */
.L_x_304:
        /* <DEDUP_REMOVED lines=25> */
.L_x_306:
        /* <DEDUP_REMOVED lines=17> */
.L_x_307:
[----:B------:R-:W-:Y:S05]  /*1c80*/  @!P1 EXIT ;  /* 0x000000000000994d */ /* 0x000fea0003800000 */
[----:B0-23--:R-:W-:Y:S02]  /*1c90*/  IMAD R11, R6, 0x80, R7 ;  /* 0x00000080060b7824 */ /* 0x00dfe400078e0207 */
[----:B------:R-:W-:-:S07]  /*1ca0*/  IMAD.MOV R0, RZ, RZ, -R0 ;  /* 0x000000ffff007224 */ /* 0x000fce00078e0a00 */
.L_x_308:
        /* <DEDUP_REMOVED lines=9> */
.L_x_309:
        /* <DEDUP_REMOVED lines=12> */
.L_x_444:


//--------------------- .text._ZN3cub18CUB_300001_SM_10006detail9transform16transform_kernelINS2_10policy_hubILb1EN4cuda3std3__45tupleIJN6thrust24THRUST_300001_SM_1000_NS7pointerIiNSA_8cuda_cub3tagENSA_11use_defaultESE_EEEEEE10policy1000EiNS7_10__identityENSA_10device_ptrIjEEJPiEEEvT0_iT1_T2_DpNS2_10kernel_argIT3_EE --------------------------
	.section	.text._ZN3cub18CUB_300001_SM_10006detail9transform16transform_kernelINS2_10policy_hubILb1EN4cuda3std3__45tupleIJN6thrust24THRUST_300001_SM_1000_NS7pointerIiNSA_8cuda_cub3tagENSA_11use_defaultESE_EEEEEE10policy1000EiNS7_10__identityENSA_10device_ptrIjEEJPiEEEvT0_iT1_T2_DpNS2_10kernel_argIT3_EE,"ax",@progbits
	.align	128
        .global         _ZN3cub18CUB_300001_SM_10006detail9transform16transform_kernelINS2_10policy_hubILb1EN4cuda3std3__45tupleIJN6thrust24THRUST_300001_SM_1000_NS7pointerIiNSA_8cuda_cub3tagENSA_11use_defaultESE_EEEEEE10policy1000EiNS7_10__identityENSA_10device_ptrIjEEJPiEEEvT0_iT1_T2_DpNS2_10kernel_argIT3_EE
        .type           _ZN3cub18CUB_300001_SM_10006detail9transform16transform_kernelINS2_10policy_hubILb1EN4cuda3std3__45tupleIJN6thrust24THRUST_300001_SM_1000_NS7pointerIiNSA_8cuda_cub3tagENSA_11use_defaultESE_EEEEEE10policy1000EiNS7_10__identityENSA_10device_ptrIjEEJPiEEEvT0_iT1_T2_DpNS2_10kernel_argIT3_EE,@function
        .size           _ZN3cub18CUB_300001_SM_10006detail9transform16transform_kernelINS2_10policy_hubILb1EN4cuda3std3__45tupleIJN6thrust24THRUST_300001_SM_1000_NS7pointerIiNSA_8cuda_cub3tagENSA_11use_defaultESE_EEEEEE10policy1000EiNS7_10__identityENSA_10device_ptrIjEEJPiEEEvT0_iT1_T2_DpNS2_10kernel_argIT3_EE,(.L_x_445 - _ZN3cub18CUB_300001_SM_10006detail9transform16transform_kernelINS2_10policy_hubILb1EN4cuda3std3__45tupleIJN6thrust24THRUST_300001_SM_1000_NS7pointerIiNSA_8cuda_cub3tagENSA_11use_defaultESE_EEEEEE10policy1000EiNS7_10__identityENSA_10device_ptrIjEEJPiEEEvT0_iT1_T2_DpNS2_10kernel_argIT3_EE)
        .other          _ZN3cub18CUB_300001_SM_10006detail9transform16transform_kernelINS2_10policy_hubILb1EN4cuda3std3__45tupleIJN6thrust24THRUST_300001_SM_1000_NS7pointerIiNSA_8cuda_cub3tagENSA_11use_defaultESE_EEEEEE10policy1000EiNS7_10__identityENSA_10device_ptrIjEEJPiEEEvT0_iT1_T2_DpNS2_10kernel_argIT3_EE,@"STO_CUDA_ENTRY STV_DEFAULT"
_ZN3cub18CUB_300001_SM_10006detail9transform16transform_kernelINS2_10policy_hubILb1EN4cuda3std3__45tupleIJN6thrust24THRUST_300001_SM_1000_NS7pointerIiNSA_8cuda_cub3tagENSA_11use_defaultESE_EEEEEE10policy1000EiNS7_10__identityENSA_10device_ptrIjEEJPiEEEvT0_iT1_T2_DpNS2_10kernel_argIT3_EE:
.text._ZN3cub18CUB_300001_SM_10006detail9transform16transform_kernelINS2_10policy_hubILb1EN4cuda3std3__45tupleIJN6thrust24THRUST_300001_SM_1000_NS7pointerIiNSA_8cuda_cub3tagENSA_11use_defaultESE_EEEEEE10policy1000EiNS7_10__identityENSA_10device_ptrIjEEJPiEEEvT0_iT1_T2_DpNS2_10kernel_argIT3_EE:
        /* <DEDUP_REMOVED lines=20> */
.L_x_312:
[----:B------:R-:W-:Y:S01]  /*0140*/  VIADD R15, R15, 0x4000 ;  /* 0x000040000f0f7836 */ /* 0x000fe20000000000 */
[----:B------:R1:W-:Y:S04]  /*0150*/  CCTL.E.PF2 [R10] ;  /* 0x000000000a00798f */ /* 0x0003e80000800100 */
[----:B------:R-:W-:Y:S02]  /*0160*/  ISETP.GE.AND P0, PT, R15, R12, PT ;  /* 0x0000000c0f00720c */ /* 0x000fe40003f06270 */
[----:B-1----:R-:W-:-:S04]  /*0170*/  IADD3 R10, P2, PT, R10, 0x4000, RZ ;  /* 0x000040000a0a7810 */ /* 0x002fc80007f5e0ff */
[----:B------:R-:W-:-:S07]  /*0180*/  IADD3.X R11, PT, PT, RZ, R11, RZ, P2, !PT ;  /* 0x0000000bff0b7210 */ /* 0x000fce00017fe4ff */
[----:B------:R-:W-:Y:S05]  /*0190*/  @!P0 BRA `(.L_x_312) ;  /* 0xfffffffc00e88947 */ /* 0x000fea000383ffff */
.L_x_311:
[----:B------:R-:W-:Y:S05]  /*01a0*/  BSYNC.RECONVERGENT B0 ;  /* 0x0000000000007941 */ /* 0x000fea0003800200 */
.L_x_310:
        /* <DEDUP_REMOVED lines=15> */
.L_x_315:
        /* <DEDUP_REMOVED lines=49> */
.L_x_314:
        /* <DEDUP_REMOVED lines=26> */
.L_x_316:
        /* <DEDUP_REMOVED lines=17> */
.L_x_317:
[----:B------:R-:W-:Y:S05]  /*0860*/  @!P0 EXIT ;  /* 0x000000000000894d */ /* 0x000fea0003800000 */
[----:B0-23--:R-:W-:Y:S01]  /*0870*/  IMAD R11, R7, 0x80, R0 ;  /* 0x00000080070b7824 */ /* 0x00dfe200078e0200 */
[----:B------:R-:W-:-:S12]  /*0880*/  UIADD3 UR4, UPT, UPT, -UR4, URZ, URZ ;  /* 0x000000ff04047290 */ /* 0x000fd8000fffe1ff */
.L_x_318:
        /* <DEDUP_REMOVED lines=9> */
.L_x_313:
        /* <DEDUP_REMOVED lines=8> */
.L_x_322:
        /* <DEDUP_REMOVED lines=88> */
.L_x_321:
[----:B------:R-:W-:Y:S05]  /*0f20*/  BSYNC.RECONVERGENT B0 ;  /* 0x0000000000007941 */ /* 0x000fea0003800200 */
.L_x_320:
[----:B------:R-:W-:Y:S05]  /*0f30*/  @P1 BRA `(.L_x_322) ;  /* 0xfffffff800981947 */ /* 0x000fea000383ffff */
.L_x_319:
        /* <DEDUP_REMOVED lines=29> */
.L_x_325:
[----:B------:R-:W-:Y:S05]  /*1110*/  BSYNC.RECONVERGENT B0 ;  /* 0x0000000000007941 */ /* 0x000fea0003800200 */
.L_x_324:
[----:B------:R-:W-:Y:S01]  /*1120*/  ISETP.NE.AND P6, PT, R12, RZ, PT ;  /* 0x000000ff0c00720c */ /* 0x000fe20003fc5270 */
[----:B------:R-:W-:-:S12]  /*1130*/  BSSY.RECONVERGENT B0, `(.L_x_326) ;  /* 0x0000004000007945 */ /* 0x000fd80003800200 */
[----:B------:R-:W-:Y:S05]  /*1140*/  @P6 BRA `(.L_x_327) ;  /* 0x0000000000086947 */ /* 0x000fea0003800000 */
[----:B0-----:R-:W2:Y:S04]  /*1150*/  LDG.E R13, desc[UR6][R10.64+0x200] ;  /* 0x000200060a0d7981 */ /* 0x001ea8000c1e1900 */
[----:B--2---:R1:W-:Y:S02]  /*1160*/  STG.E desc[UR6][R8.64+0x200], R13 ;  /* 0x0002000d08007986 */ /* 0x0043e4000c101906 */
.L_x_327:
[----:B------:R-:W-:Y:S05]  /*1170*/  BSYNC.RECONVERGENT B0 ;  /* 0x0000000000007941 */ /* 0x000fea0003800200 */
.L_x_326:
[----:B------:R-:W-:Y:S04]  /*1180*/  BSSY.RECONVERGENT B0, `(.L_x_328) ;  /* 0x0000004000007945 */ /* 0x000fe80003800200 */
[----:B------:R-:W-:Y:S05]  /*1190*/  @P0 BRA `(.L_x_329) ;  /* 0x0000000000080947 */ /* 0x000fea0003800000 */
[----:B01----:R-:W2:Y:S04]  /*11a0*/  LDG.E R13, desc[UR6][R10.64+0x400] ;  /* 0x000400060a0d7981 */ /* 0x003ea8000c1e1900 */
[----:B--2---:R2:W-:Y:S02]  /*11b0*/  STG.E desc[UR6][R8.64+0x400], R13 ;  /* 0x0004000d08007986 */ /* 0x0045e4000c101906 */
.L_x_329:
[----:B------:R-:W-:Y:S05]  /*11c0*/  BSYNC.RECONVERGENT B0 ;  /* 0x0000000000007941 */ /* 0x000fea0003800200 */
.L_x_328:
[----:B------:R-:W-:Y:S04]  /*11d0*/  BSSY.RECONVERGENT B0, `(.L_x_330) ;  /* 0x0000004000007945 */ /* 0x000fe80003800200 */
[----:B------:R-:W-:Y:S05]  /*11e0*/  @P1 BRA `(.L_x_331) ;  /* 0x0000000000081947 */ /* 0x000fea0003800000 */
[----:B012---:R-:W2:Y:S04]  /*11f0*/  LDG.E R13, desc[UR6][R10.64+0x600] ;  /* 0x000600060a0d7981 */ /* 0x007ea8000c1e1900 */
[----:B--2---:R3:W-:Y:S02]  /*1200*/  STG.E desc[UR6][R8.64+0x600], R13 ;  /* 0x0006000d08007986 */ /* 0x0047e4000c101906 */
.L_x_331:
[----:B------:R-:W-:Y:S05]  /*1210*/  BSYNC.RECONVERGENT B0 ;  /* 0x0000000000007941 */ /* 0x000fea0003800200 */
.L_x_330:
[----:B------:R-:W-:Y:S04]  /*1220*/  BSSY.RECONVERGENT B0, `(.L_x_332) ;  /* 0x0000004000007945 */ /* 0x000fe80003800200 */
[----:B------:R-:W-:Y:S05]  /*1230*/  @P2 BRA `(.L_x_333) ;  /* 0x0000000000082947 */ /* 0x000fea0003800000 */
[----:B0123--:R-:W2:Y:S04]  /*1240*/  LDG.E R13, desc[UR6][R10.64+0x800] ;  /* 0x000800060a0d7981 */ /* 0x00fea8000c1e1900 */
[----:B--2---:R4:W-:Y:S02]  /*1250*/  STG.E desc[UR6][R8.64+0x800], R13 ;  /* 0x0008000d08007986 */ /* 0x0049e4000c101906 */
.L_x_333:
[----:B------:R-:W-:Y:S05]  /*1260*/  BSYNC.RECONVERGENT B0 ;  /* 0x0000000000007941 */ /* 0x000fea0003800200 */
.L_x_332:
[----:B------:R-:W-:Y:S04]  /*1270*/  BSSY.RECONVERGENT B0, `(.L_x_334) ;  /* 0x0000004000007945 */ /* 0x000fe80003800200 */
[----:B------:R-:W-:Y:S05]  /*1280*/  @P3 BRA `(.L_x_335) ;  /* 0x0000000000083947 */ /* 0x000fea0003800000 */
[----:B01234-:R-:W2:Y:S04]  /*1290*/  LDG.E R13, desc[UR6][R10.64+0xa00] ;  /* 0x000a00060a0d7981 */ /* 0x01fea8000c1e1900 */
[----:B--2---:R0:W-:Y:S02]  /*12a0*/  STG.E desc[UR6][R8.64+0xa00], R13 ;  /* 0x000a000d08007986 */ /* 0x0041e4000c101906 */
.L_x_335:
[----:B------:R-:W-:Y:S05]  /*12b0*/  BSYNC.RECONVERGENT B0 ;  /* 0x0000000000007941 */ /* 0x000fea0003800200 */
.L_x_334:
[----:B------:R-:W-:Y:S04]  /*12c0*/  BSSY.RECONVERGENT B0, `(.L_x_336) ;  /* 0x0000004000007945 */ /* 0x000fe80003800200 */
[----:B------:R-:W-:Y:S05]  /*12d0*/  @P4 BRA `(.L_x_337) ;  /* 0x0000000000084947 */ /* 0x000fea0003800000 */
[----:B01234-:R-:W2:Y:S04]  /*12e0*/  LDG.E R13, desc[UR6][R10.64+0xc00] ;  /* 0x000c00060a0d7981 */ /* 0x01fea8000c1e1900 */
[----:B--2---:R0:W-:Y:S02]  /*12f0*/  STG.E desc[UR6][R8.64+0xc00], R13 ;  /* 0x000c000d08007986 */ /* 0x0041e4000c101906 */
.L_x_337:
[----:B------:R-:W-:Y:S05]  /*1300*/  BSYNC.RECONVERGENT B0 ;  /* 0x0000000000007941 */ /* 0x000fea0003800200 */
.L_x_336:
[----:B------:R-:W-:Y:S04]  /*1310*/  BSSY.RECONVERGENT B0, `(.L_x_338) ;  /* 0x0000004000007945 */ /* 0x000fe80003800200 */
[----:B------:R-:W-:Y:S05]  /*1320*/  @P5 BRA `(.L_x_339) ;  /* 0x0000000000085947 */ /* 0x000fea0003800000 */
[----:B------:R-:W5:Y:S04]  /*1330*/  LDG.E R11, desc[UR6][R10.64+0xe00] ;  /* 0x000e00060a0b7981 */ /* 0x000f68000c1e1900 */
[----:B-----5:R0:W-:Y:S02]  /*1340*/  STG.E desc[UR6][R8.64+0xe00], R11 ;  /* 0x000e000b08007986 */ /* 0x0201e4000c101906 */
.L_x_339:
[----:B------:R-:W-:Y:S05]  /*1350*/  BSYNC.RECONVERGENT B0 ;  /* 0x0000000000007941 */ /* 0x000fea0003800200 */
.L_x_338:
[----:B------:R-:W-:-:S07]  /*1360*/  VIADD R7, R7, 0x8 ;  /* 0x0000000807077836 */ /* 0x000fce0000000000 */
.L_x_323:
        /* <DEDUP_REMOVED lines=31> */
.L_x_340:
[----:B------:R-:W-:Y:S05]  /*1560*/  @!P2 EXIT ;  /* 0x000000000000a94d */ /* 0x000fea0003800000 */
[----:B------:R-:W-:Y:S01]  /*1570*/  IMAD R7, R7, 0x80, R0 ;  /* 0x0000008007077824 */ /* 0x000fe200078e0200 */
[----:B------:R-:W-:-:S12]  /*1580*/  UIADD3 UR4, UPT, UPT, -UR4, URZ, URZ ;  /* 0x000000ff04047290 */ /* 0x000fd8000fffe1ff */
.L_x_341:
        /* <DEDUP_REMOVED lines=10> */
.L_x_342:
        /* <DEDUP_REMOVED lines=13> */
.L_x_445:


//--------------------- .text._ZN3cub18CUB_300001_SM_10006detail8for_each13static_kernelINS2_12policy_hub_t12policy_500_tEmN6thrust24THRUST_300001_SM_1000_NS8cuda_cub20__uninitialized_fill7functorINS7_10device_ptrIjEEjEEEEvT0_T1_ --------------------------
	.section	.text._ZN3cub18CUB_300001_SM_10006detail8for_each13static_kernelINS2_12policy_hub_t12policy_500_tEmN6thrust24THRUST_300001_SM_1000_NS8cuda_cub20__uninitialized_fill7functorINS7_10device_ptrIjEEjEEEEvT0_T1_,"ax",@progbits
	.align	128
        .global         _ZN3cub18CUB_300001_SM_10006detail8for_each13static_kernelINS2_12policy_hub_t12policy_500_tEmN6thrust24THRUST_300001_SM_1000_NS8cuda_cub20__uninitialized_fill7functorINS7_10device_ptrIjEEjEEEEvT0_T1_
        .type           _ZN3cub18CUB_300001_SM_10006detail8for_each13static_kernelINS2_12policy_hub_t12policy_500_tEmN6thrust24THRUST_300001_SM_1000_NS8cuda_cub20__uninitialized_fill7functorINS7_10device_ptrIjEEjEEEEvT0_T1_,@function
        .size           _ZN3cub18CUB_300001_SM_10006detail8for_each13static_kernelINS2_12policy_hub_t12policy_500_tEmN6thrust24THRUST_300001_SM_1000_NS8cuda_cub20__uninitialized_fill7functorINS7_10device_ptrIjEEjEEEEvT0_T1_,(.L_x_446 - _ZN3cub18CUB_300001_SM_10006detail8for_each13static_kernelINS2_12policy_hub_t12policy_500_tEmN6thrust24THRUST_300001_SM_1000_NS8cuda_cub20__uninitialized_fill7functorINS7_10device_ptrIjEEjEEEEvT0_T1_)
        .other          _ZN3cub18CUB_300001_SM_10006detail8for_each13static_kernelINS2_12policy_hub_t12policy_500_tEmN6thrust24THRUST_300001_SM_1000_NS8cuda_cub20__uninitialized_fill7functorINS7_10device_ptrIjEEjEEEEvT0_T1_,@"STO_CUDA_ENTRY STV_DEFAULT"
_ZN3cub18CUB_300001_SM_10006detail8for_each13static_kernelINS2_12policy_hub_t12policy_500_tEmN6thrust24THRUST_300001_SM_1000_NS8cuda_cub20__uninitialized_fill7functorINS7_10device_ptrIjEEjEEEEvT0_T1_:
.text._ZN3cub18CUB_300001_SM_10006detail8for_each13static_kernelINS2_12policy_hub_t12policy_500_tEmN6thrust24THRUST_300001_SM_1000_NS8cuda_cub20__uninitialized_fill7functorINS7_10device_ptrIjEEjEEEEvT0_T1_:
[----:B------:R-:W-:Y:S08]  /*0000*/  LDC R1, c[0x0][0x37c] ;  /* 0x0000df00ff017b82 */ /* 0x000ff00000000800 */
[----:B------:R-:W0:Y:S01]  /*0010*/  S2UR UR4, SR_CTAID.X ;  /* 0x00000000000479c3 */ /* 0x000e220000002500 */
[----:B------:R-:W1:Y:S01]  /*0020*/  LDCU.64 UR6, c[0x0][0x380] ;  /* 0x00007000ff0677ac */ /* 0x000e620008000a00 */
[----:B------:R-:W2:Y:S01]  /*0030*/  LDCU.64 UR8, c[0x0][0x358] ;  /* 0x00006b00ff0877ac */ /* 0x000ea20008000a00 */
[----:B0-----:R-:W-:-:S04]  /*0040*/  UIMAD.WIDE.U32 UR4, UR4, 0x200, URZ ;  /* 0x00000200040478a5 */ /* 0x001fc8000f8e00ff */
[----:B-1----:R-:W-:-:S04]  /*0050*/  UIADD3 UR6, UP0, UPT, -UR4, UR6, URZ ;  /* 0x0000000604067290 */ /* 0x002fc8000ff1e1ff */
[----:B------:R-:W-:Y:S02]  /*0060*/  UIADD3.X UR7, UPT, UPT, ~UR5, UR7, URZ, UP0, !UPT ;  /* 0x0000000705077290 */ /* 0x000fe400087fe5ff */
[----:B------:R-:W-:-:S04]  /*0070*/  UISETP.GE.U32.AND UP0, UPT, UR6, 0x200, UPT ;  /* 0x000002000600788c */ /* 0x000fc8000bf06070 */
[----:B------:R-:W-:-:S09]  /*0080*/  UISETP.GE.U32.AND.EX UP0, UPT, UR7, URZ, UPT, UP0 ;  /* 0x000000ff0700728c */ /* 0x000fd2000bf06100 */
[----:B--2---:R-:W-:Y:S05]  /*0090*/  BRA.U !UP0, `(.L_x_343) ;  /* 0x0000000108287547 */ /* 0x004fea000b800000 */
[----:B------:R-:W0:Y:S01]  /*00a0*/  S2R R0, SR_TID.X ;  /* 0x0000000000007919 */ /* 0x000e220000002100 */
[----:B------:R-:W1:Y:S01]  /*00b0*/  LDCU.64 UR6, c[0x0][0x388] ;  /* 0x00007100ff0677ac */ /* 0x000e620008000a00 */
[----:B------:R-:W2:Y:S01]  /*00c0*/  LDC R5, c[0x0][0x390] ;  /* 0x0000e400ff057b82 */ /* 0x000ea20000000800 */
[----:B0-----:R-:W-:-:S05]  /*00d0*/  IADD3 R0, P0, PT, R0, UR4, RZ ;  /* 0x0000000400007c10 */ /* 0x001fca000ff1e0ff */
[----:B------:R-:W-:Y:S01]  /*00e0*/  IMAD.X R3, RZ, RZ, UR5, P0 ;  /* 0x00000005ff037e24 */ /* 0x000fe200080e06ff */
[----:B-1----:R-:W-:-:S04]  /*00f0*/  LEA R2, P0, R0, UR6, 0x2 ;  /* 0x0000000600027c11 */ /* 0x002fc8000f8010ff */
[----:B------:R-:W-:-:S05]  /*0100*/  LEA.HI.X R3, R0, UR7, R3, 0x2, P0 ;  /* 0x0000000700037c11 */ /* 0x000fca00080f1403 */
[----:B--2---:R-:W-:Y:S04]  /*0110*/  STG.E desc[UR8][R2.64], R5 ;  /* 0x0000000502007986 */ /* 0x004fe8000c101908 */
[----:B------:R-:W-:Y:S01]  /*0120*/  STG.E desc[UR8][R2.64+0x400], R5 ;  /* 0x0004000502007986 */ /* 0x000fe2000c101908 */
[----:B------:R-:W-:Y:S05]  /*0130*/  EXIT ;  /* 0x000000000000794d */ /* 0x000fea0003800000 */
.L_x_343:
[----:B------:R-:W0:Y:S01]  /*0140*/  S2R R0, SR_TID.X ;  /* 0x0000000000007919 */ /* 0x000e220000002100 */
[----:B------:R-:W-:Y:S01]  /*0150*/  IMAD.U32 R2, RZ, RZ, UR7 ;  /* 0x00000007ff027e24 */ /* 0x000fe2000f8e00ff */
[----:B------:R-:W1:Y:S01]  /*0160*/  LDCU.64 UR10, c[0x0][0x388] ;  /* 0x00007100ff0a77ac */ /* 0x000e620008000a00 */
[----:B------:R-:W-:Y:S01]  /*0170*/  IMAD.U32 R4, RZ, RZ, UR7 ;  /* 0x00000007ff047e24 */ /* 0x000fe2000f8e00ff */
[----:B0-----:R-:W-:-:S04]  /*0180*/  ISETP.LT.U32.AND P0, PT, R0, UR6, PT ;  /* 0x0000000600007c0c */ /* 0x001fc8000bf01070 */
[----:B------:R-:W-:Y:S01]  /*0190*/  ISETP.GT.U32.AND.EX P0, PT, R2, RZ, PT, P0 ;  /* 0x000000ff0200720c */ /* 0x000fe20003f04100 */
[C---:B------:R-:W-:Y:S01]  /*01a0*/  VIADD R2, R0.reuse, 0x100 ;  /* 0x0000010000027836 */ /* 0x040fe20000000000 */
[----:B------:R-:W-:-:S04]  /*01b0*/  IADD3 R0, P2, PT, R0, UR4, RZ ;  /* 0x0000000400007c10 */ /* 0x000fc8000ff5e0ff */
[----:B------:R-:W-:Y:S01]  /*01c0*/  ISETP.LT.U32.AND P1, PT, R2, UR6, PT ;  /* 0x0000000602007c0c */ /* 0x000fe2000bf21070 */
[----:B------:R-:W-:Y:S01]  /*01d0*/  IMAD.X R3, RZ, RZ, UR5, P2 ;  /* 0x00000005ff037e24 */ /* 0x000fe200090e06ff */
[----:B-1----:R-:W-:Y:S02]  /*01e0*/  LEA R2, P2, R0, UR10, 0x2 ;  /* 0x0000000a00027c11 */ /* 0x002fe4000f8410ff */
[----:B------:R-:W-:Y:S02]  /*01f0*/  ISETP.GT.U32.AND.EX P1, PT, R4, RZ, PT, P1 ;  /* 0x000000ff0400720c */ /* 0x000fe40003f24110 */
[----:B------:R-:W-:Y:S01]  /*0200*/  LEA.HI.X R3, R0, UR11, R3, 0x2, P2 ;  /* 0x0000000b00037c11 */ /* 0x000fe200090f1403 */
[----:B------:R-:W0:Y:S04]  /*0210*/  @P0 LDC R5, c[0x0][0x390] ;  /* 0x0000e400ff050b82 */ /* 0x000e280000000800 */
[----:B0-----:R0:W-:Y:S06]  /*0220*/  @P0 STG.E desc[UR8][R2.64], R5 ;  /* 0x0000000502000986 */ /* 0x0011ec000c101908 */
[----:B------:R-:W-:Y:S05]  /*0230*/  @!P1 EXIT ;  /* 0x000000000000994d */ /* 0x000fea0003800000 */
[----:B0-----:R-:W0:Y:S02]  /*0240*/  LDC R5, c[0x0][0x390] ;  /* 0x0000e400ff057b82 */ /* 0x001e240000000800 */
[----:B0-----:R-:W-:Y:S01]  /*0250*/  STG.E desc[UR8][R2.64+0x400], R5 ;  /* 0x0004000502007986 */ /* 0x001fe2000c101908 */
[----:B------:R-:W-:Y:S05]  /*0260*/  EXIT ;  /* 0x000000000000794d */ /* 0x000fea0003800000 */
.L_x_344:
        /* <DEDUP_REMOVED lines=9> */
.L_x_446:


//--------------------- .text._ZN3cub18CUB_300001_SM_10006detail11EmptyKernelIvEEvv --------------------------
	.section	.text._ZN3cub18CUB_300001_SM_10006detail11EmptyKernelIvEEvv,"ax",@progbits
	.align	128
        .global         _ZN3cub18CUB_300001_SM_10006detail11EmptyKernelIvEEvv
        .type           _ZN3cub18CUB_300001_SM_10006detail11EmptyKernelIvEEvv,@function
        .size           _ZN3cub18CUB_300001_SM_10006detail11EmptyKernelIvEEvv,(.L_x_447 - _ZN3cub18CUB_300001_SM_10006detail11EmptyKernelIvEEvv)
        .other          _ZN3cub18CUB_300001_SM_10006detail11EmptyKernelIvEEvv,@"STO_CUDA_ENTRY STV_DEFAULT"
_ZN3cub18CUB_300001_SM_10006detail11EmptyKernelIvEEvv:
.text._ZN3cub18CUB_300001_SM_10006detail11EmptyKernelIvEEvv:
[----:B------:R-:W-:Y:S01]  /*0000*/  LDC R1, c[0x0][0x37c] ;  /* 0x0000df00ff017b82 */ /* 0x000fe20000000800 */
[----:B------:R-:W-:Y:S05]  /*0010*/  EXIT ;  /* 0x000000000000794d */ /* 0x000fea0003800000 */
.L_x_345:
        /* <DEDUP_REMOVED lines=14> */
.L_x_447:


//--------------------- .text._Z19align_sequences_gpuPcS_PjS0_S0_PsS1_S1_S1_S1_S1_ --------------------------
	.section	.text._Z19align_sequences_gpuPcS_PjS0_S0_PsS1_S1_S1_S1_S1_,"ax",@progbits
	.align	128
        .global         _Z19align_sequences_gpuPcS_PjS0_S0_PsS1_S1_S1_S1_S1_
        .type           _Z19align_sequences_gpuPcS_PjS0_S0_PsS1_S1_S1_S1_S1_,@function
        .size           _Z19align_sequences_gpuPcS_PjS0_S0_PsS1_S1_S1_S1_S1_,(.L_x_448 - _Z19align_sequences_gpuPcS_PjS0_S0_PsS1_S1_S1_S1_S1_)
        .other          _Z19align_sequences_gpuPcS_PjS0_S0_PsS1_S1_S1_S1_S1_,@"STO_CUDA_ENTRY STV_DEFAULT"
_Z19align_sequences_gpuPcS_PjS0_S0_PsS1_S1_S1_S1_S1_:
.text._Z19align_sequences_gpuPcS_PjS0_S0_PsS1_S1_S1_S1_S1_:
[----:B------:R-:W-:Y:S01]  /*0000*/  LDC R1, c[0x0][0x37c] ;  /* 0x0000df00ff017b82 */ /* 0x000fe20000000800 */
[----:B------:R-:W0:Y:S01]  /*0010*/  S2R R3, SR_CTAID.X ;  /* 0x0000000000037919 */ /* 0x000e220000002500 */
[----:B------:R-:W1:Y:S01]  /*0020*/  LDCU.64 UR16, c[0x0][0x358] ;  /* 0x00006b00ff1077ac */ /* 0x000e620008000a00 */
[----:B------:R-:W2:Y:S01]  /*0030*/  LDCU.64 UR10, c[0x0][0x388] ;  /* 0x00007100ff0a77ac */ /* 0x000ea20008000a00 */
[----:B------:R-:W3:Y:S01]  /*0040*/  LDCU.64 UR8, c[0x0][0x3b0] ;  /* 0x00007600ff0877ac */ /* 0x000ee20008000a00 */
[----:B------:R-:W4:Y:S01]  /*0050*/  LDCU.64 UR6, c[0x0][0x3a8] ;  /* 0x00007500ff0677ac */ /* 0x000f220008000a00 */
[----:B------:R-:W0:Y:S02]  /*0060*/  LDCU.64 UR12, c[0x0][0x380] ;  /* 0x00007000ff0c77ac */ /* 0x000e240008000a00 */
[----:B0-----:R-:W-:-:S13]  /*0070*/  ISETP.NE.AND P0, PT, R3, RZ, PT ;  /* 0x000000ff0300720c */ /* 0x001fda0003f05270 */
[----:B------:R-:W1:Y:S08]  /*0080*/  @!P0 LDC.64 R6, c[0x0][0x390] ;  /* 0x0000e400ff068b82 */ /* 0x000e700000000a00 */
[----:B------:R-:W0:Y:S01]  /*0090*/  @!P0 LDC.64 R8, c[0x0][0x398] ;  /* 0x0000e600ff088b82 */ /* 0x000e220000000a00 */
[----:B-1----:R-:W3:Y:S04]  /*00a0*/  @!P0 LDG.E R6, desc[UR16][R6.64] ;  /* 0x0000001006068981 */ /* 0x002ee8000c1e1900 */
[----:B0-----:R0:W5:Y:S01]  /*00b0*/  @!P0 LDG.E R21, desc[UR16][R8.64] ;  /* 0x0000001008158981 */ /* 0x001162000c1e1900 */
[----:B--2---:R-:W-:Y:S01]  /*00c0*/  IMAD.U32 R5, RZ, RZ, UR10 ;  /* 0x0000000aff057e24 */ /* 0x004fe2000f8e00ff */
[----:B---3--:R-:W-:Y:S01]  /*00d0*/  @!P0 R2UR UR14, R6 ;  /* 0x00000000060e82ca */ /* 0x008fe200000e0000 */
[----:B0---4-:R-:W-:-:S14]  /*00e0*/  @!P0 BRA `(.L_x_346) ;  /* 0x0000000000788947 */ /* 0x011fdc0003800000 */
[----:B------:R-:W0:Y:S01]  /*00f0*/  LDC.64 R6, c[0x0][0x390] ;  /* 0x0000e400ff067b82 */ /* 0x000e220000000a00 */
[----:B------:R-:W1:Y:S01]  /*0100*/  LDCU.128 UR4, c[0x0][0x3a0] ;  /* 0x00007400ff0477ac */ /* 0x000e620008000c00 */
[----:B------:R-:W-:Y:S01]  /*0110*/  VIADD R15, R3, 0xffffffff ;  /* 0xffffffff030f7836 */ /* 0x000fe20000000000 */
[----:B------:R-:W2:Y:S05]  /*0120*/  LDCU.128 UR12, c[0x0][0x380] ;  /* 0x00007000ff0c77ac */ /* 0x000eaa0008000c00 */
[----:B------:R-:W3:Y:S01]  /*0130*/  LDC.64 R8, c[0x0][0x398] ;  /* 0x0000e600ff087b82 */ /* 0x000ee20000000a00 */
[----:B------:R-:W4:Y:S01]  /*0140*/  LDCU.64 UR8, c[0x0][0x3b0] ;  /* 0x00007600ff0877ac */ /* 0x000f220008000a00 */
[----:B-1----:R-:W-:-:S02]  /*0150*/  IMAD.U32 R12, RZ, RZ, UR4 ;  /* 0x00000004ff0c7e24 */ /* 0x002fc4000f8e00ff */
[----:B------:R-:W-:Y:S02]  /*0160*/  IMAD.U32 R13, RZ, RZ, UR5 ;  /* 0x00000005ff0d7e24 */ /* 0x000fe4000f8e00ff */
[----:B0-----:R-:W-:-:S06]  /*0170*/  IMAD.WIDE.U32 R4, R15, 0x4, R6 ;  /* 0x000000040f047825 */ /* 0x001fcc00078e0006 */
[----:B------:R-:W2:Y:S01]  /*0180*/  LDG.E R4, desc[UR16][R4.64] ;  /* 0x0000001004047981 */ /* 0x000ea2000c1e1900 */
[----:B------:R-:W-:-:S04]  /*0190*/  IMAD.WIDE.U32 R6, R3, 0x4, R6 ;  /* 0x0000000403067825 */ /* 0x000fc800078e0006 */
[C---:B---3--:R-:W-:Y:S02]  /*01a0*/  IMAD.WIDE.U32 R10, R15.reuse, 0x4, R8 ;  /* 0x000000040f0a7825 */ /* 0x048fe400078e0008 */
[----:B------:R-:W3:Y:S02]  /*01b0*/  LDG.E R6, desc[UR16][R6.64] ;  /* 0x0000001006067981 */ /* 0x000ee4000c1e1900 */
[----:B------:R-:W-:Y:S02]  /*01c0*/  IMAD.WIDE.U32 R12, R15, 0x4, R12 ;  /* 0x000000040f0c7825 */ /* 0x000fe400078e000c */
[----:B------:R-:W4:Y:S04]  /*01d0*/  LDG.E R11, desc[UR16][R10.64] ;  /* 0x000000100a0b7981 */ /* 0x000f28000c1e1900 */
[----:B------:R-:W4:Y:S01]  /*01e0*/  LDG.E R12, desc[UR16][R12.64] ;  /* 0x000000100c0c7981 */ /* 0x000f22000c1e1900 */
[----:B------:R-:W-:-:S06]  /*01f0*/  IMAD.WIDE.U32 R8, R3, 0x4, R8 ;  /* 0x0000000403087825 */ /* 0x000fcc00078e0008 */
[----:B------:R-:W4:Y:S01]  /*0200*/  LDG.E R8, desc[UR16][R8.64] ;  /* 0x0000001008087981 */ /* 0x000f22000c1e1900 */
[----:B--2---:R-:W-:-:S13]  /*0210*/  R2UR UR5, R4 ;  /* 0x00000000040572ca */ /* 0x004fda00000e0000 */
[----:B---3--:R-:W-:Y:S01]  /*0220*/  VIADD R0, R6, -UR5 ;  /* 0x8000000506007c36 */ /* 0x008fe20008000000 */
[----:B----4-:R-:W-:Y:S02]  /*0230*/  IADD3 R5, P0, PT, R11, UR14, RZ ;  /* 0x0000000e0b057c10 */ /* 0x010fe4000ff1e0ff */
[----:B------:R-:W-:Y:S02]  /*0240*/  R2UR UR4, R12 ;  /* 0x000000000c0472ca */ /* 0x000fe400000e0000 */
[----:B------:R-:W-:Y:S01]  /*0250*/  R2UR UR14, R0 ;  /* 0x00000000000e72ca */ /* 0x000fe200000e0000 */
[----:B------:R-:W-:Y:S01]  /*0260*/  UIADD3 UR12, UP0, UPT, UR5, UR12, URZ ;  /* 0x0000000c050c7290 */ /* 0x000fe2000ff1e0ff */
[----:B-----5:R-:W-:-:S03]  /*0270*/  IMAD.IADD R21, R8, 0x1, -R11 ;  /* 0x0000000108157824 */ /* 0x020fc600078e0a0b */
[----:B------:R-:W-:-:S04]  /*0280*/  UIADD3.X UR13, UPT, UPT, URZ, UR13, URZ, UP0, !UPT ;  /* 0x0000000dff0d7290 */ /* 0x000fc800087fe4ff */
[----:B------:R-:W-:Y:S01]  /*0290*/  VOTEU.ANY UP1, P0 ;  /* 0x0000000000ff7886 */ /* 0x000fe20000020100 */
[----:B------:R-:W-:Y:S02]  /*02a0*/  UIADD3.X UR11, UPT, UPT, URZ, UR15, URZ, UP1, !UPT ;  /* 0x0000000fff0b7290 */ /* 0x000fe40008ffe4ff */
[----:B------:R-:W-:Y:S02]  /*02b0*/  UIMAD.WIDE.U32 UR6, UR4, 0x2, UR6 ;  /* 0x00000002040678a5 */ /* 0x000fe4000f8e0006 */
[----:B------:R-:W-:-:S12]  /*02c0*/  UIMAD.WIDE.U32 UR8, UR4, 0x2, UR8 ;  /* 0x00000002040878a5 */ /* 0x000fd8000f8e0008 */
.L_x_346:
[----:B------:R-:W-:Y:S01]  /*02d0*/  BAR.SYNC.DEFER_BLOCKING 0x0 ;  /* 0x0000000000007b1d */ /* 0x000fe20000010000 */
[C---:B-----5:R-:W-:Y:S01]  /*02e0*/  ISETP.GE.U32.AND P0, PT, R21.reuse, 0x10, PT ;  /* 0x000000101500780c */ /* 0x060fe20003f06070 */
[C---:B------:R-:W-:Y:S01]  /*02f0*/  VIADD R0, R21.reuse, 0x1 ;  /* 0x0000000115007836 */ /* 0x040fe20000000000 */
[----:B------:R-:W-:-:S05]  /*0300*/  LOP3.LUT R4, R21, 0x1, RZ, 0xc0, !PT ;  /* 0x0000000115047812 */ /* 0x000fca00078ec0ff */
[----:B------:R-:W-:-:S06]  /*0310*/  IMAD R4, R21, 0x3, R4 ;  /* 0x0000000315047824 */ /* 0x000fcc00078e0204 */
[----:B------:R-:W-:Y:S05]  /*0320*/  @!P0 BRA `(.L_x_347) ;  /* 0x0000000000e48947 */ /* 0x000fea0003800000 */
[----:B------:R-:W0:Y:S01]  /*0330*/  S2UR UR5, SR_CgaCtaId ;  /* 0x00000000000579c3 */ /* 0x000e220000008800 */
[----:B------:R-:W-:Y:S01]  /*0340*/  SHF.R.U64 R12, R21, 0x4, RZ ;  /* 0x00000004150c7819 */ /* 0x000fe200000012ff */
[----:B------:R-:W-:Y:S01]  /*0350*/  UMOV UR4, 0x400 ;  /* 0x0000040000047882 */ /* 0x000fe20000000000 */
[----:B------:R-:W-:Y:S01]  /*0360*/  IMAD.MOV.U32 R9, RZ, RZ, RZ ;  /* 0x000000ffff097224 */ /* 0x000fe200078e00ff */
[----:B------:R-:W-:Y:S01]  /*0370*/  UIADD3 UR4, UPT, UPT, UR4, 0xd0, URZ ;  /* 0x000000d004047890 */ /* 0x000fe2000fffe0ff */
[----:B------:R-:W-:Y:S01]  /*0380*/  ISETP.GT.U32.AND P0, PT, R12, RZ, PT ;  /* 0x000000ff0c00720c */ /* 0x000fe20003f04070 */
[----:B------:R-:W-:-:S03]  /*0390*/  IMAD.MOV.U32 R10, RZ, RZ, RZ ;  /* 0x000000ffff0a7224 */ /* 0x000fc600078e00ff */
[----:B------:R-:W-:Y:S01]  /*03a0*/  ISETP.GT.U32.AND.EX P0, PT, RZ, RZ, PT, P0 ;  /* 0x000000ffff00720c */ /* 0x000fe20003f04100 */
[----:B0-----:R-:W-:-:S12]  /*03b0*/  ULEA UR4, UR5, UR4, 0x18 ;  /* 0x0000000405047291 */ /* 0x001fd8000f8ec0ff */
[----:B------:R-:W-:Y:S01]  /*03c0*/  @!P0 LEA R2, R9, UR4, 0x4 ;  /* 0x0000000409028c11 */ /* 0x000fe2000f8e20ff */
[----:B------:R-:W-:-:S04]  /*03d0*/  @!P0 IMAD.MOV.U32 R9, RZ, RZ, 0x1 ;  /* 0x00000001ff098424 */ /* 0x000fc800078e00ff */
[----:B------:R0:W-:Y:S01]  /*03e0*/  @!P0 STS.128 [R2], RZ ;  /* 0x000000ff02008388 */ /* 0x0001e20000000c00 */
[----:B------:R-:W-:Y:S02]  /*03f0*/  IADD3 R6, P3, PT, -R9, R12, RZ ;  /* 0x0000000c09067210 */ /* 0x000fe40007f7e1ff */
[----:B------:R-:W-:Y:S02]  /*0400*/  ISETP.GT.U32.AND P1, PT, R12, R9, PT ;  /* 0x000000090c00720c */ /* 0x000fe40003f24070 */
[----:B------:R-:W-:Y:S01]  /*0410*/  ISETP.LE.U32.AND P2, PT, R6, 0x3, PT ;  /* 0x000000030600780c */ /* 0x000fe20003f43070 */
[----:B------:R-:W-:Y:S01]  /*0420*/  IMAD.X R6, RZ, RZ, ~R10, P3 ;  /* 0x000000ffff067224 */ /* 0x000fe200018e0e0a */
[----:B------:R-:W-:-:S04]  /*0430*/  ISETP.GT.U32.AND.EX P1, PT, RZ, R10, PT, P1 ;  /* 0x0000000aff00720c */ /* 0x000fc80003f24110 */
[----:B------:R-:W-:-:S13]  /*0440*/  ISETP.LE.U32.OR.EX P1, PT, R6, RZ, !P1, P2 ;  /* 0x000000ff0600720c */ /* 0x000fda0004f23520 */
[----:B0-----:R-:W-:Y:S05]  /*0450*/  @P1 BRA `(.L_x_348) ;  /* 0x00000000004c1947 */ /* 0x001fea0003800000 */
[----:B------:R-:W-:Y:S02]  /*0460*/  IADD3 R14, P1, PT, R12, -0x3, RZ ;  /* 0xfffffffd0c0e7810 */ /* 0x000fe40007f3e0ff */
[----:B------:R-:W-:-:S03]  /*0470*/  PLOP3.LUT P0, PT, PT, PT, PT, 0x8, 0x80 ;  /* 0x000000000080781c */ /* 0x000fc60003f0e170 */
[----:B------:R-:W-:-:S10]  /*0480*/  IMAD.X R11, RZ, RZ, -0x1, P1 ;  /* 0xffffffffff0b7424 */ /* 0x000fd400008e06ff */
.L_x_349:
[C---:B------:R-:W-:Y:S01]  /*0490*/  VIADD R6, R9.reuse, 0x1 ;  /* 0x0000000109067836 */ /* 0x040fe20000000000 */
[C---:B------:R-:W-:Y:S01]  /*04a0*/  LEA R2, R9.reuse, UR4, 0x4 ;  /* 0x0000000409027c11 */ /* 0x040fe2000f8e20ff */
[C---:B------:R-:W-:Y:S02]  /*04b0*/  VIADD R7, R9.reuse, 0x2 ;  /* 0x0000000209077836 */ /* 0x040fe40000000000 */
[----:B------:R-:W-:Y:S01]  /*04c0*/  VIADD R8, R9, 0x3 ;  /* 0x0000000309087836 */ /* 0x000fe20000000000 */
[----:B------:R-:W-:Y:S01]  /*04d0*/  LEA R6, R6, UR4, 0x4 ;  /* 0x0000000406067c11 */ /* 0x000fe2000f8e20ff */
[----:B------:R0:W-:Y:S01]  /*04e0*/  STS.128 [R2], RZ ;  /* 0x000000ff02007388 */ /* 0x0001e20000000c00 */
[----:B------:R-:W-:Y:S02]  /*04f0*/  LEA R7, R7, UR4, 0x4 ;  /* 0x0000000407077c11 */ /* 0x000fe4000f8e20ff */
[----:B------:R-:W-:Y:S01]  /*0500*/  LEA R8, R8, UR4, 0x4 ;  /* 0x0000000408087c11 */ /* 0x000fe2000f8e20ff */
[----:B------:R0:W-:Y:S01]  /*0510*/  STS.128 [R6], RZ ;  /* 0x000000ff06007388 */ /* 0x0001e20000000c00 */
[----:B------:R-:W-:-:S03]  /*0520*/  IADD3 R9, P1, PT, R9, 0x4, RZ ;  /* 0x0000000409097810 */ /* 0x000fc60007f3e0ff */
[----:B------:R0:W-:Y:S02]  /*0530*/  STS.128 [R7], RZ ;  /* 0x000000ff07007388 */ /* 0x0001e40000000c00 */
[----:B------:R-:W-:Y:S01]  /*0540*/  IMAD.X R10, RZ, RZ, R10, P1 ;  /* 0x000000ffff0a7224 */ /* 0x000fe200008e060a */
[----:B------:R-:W-:Y:S01]  /*0550*/  ISETP.GE.U32.AND P1, PT, R9, R14, PT ;  /* 0x0000000e0900720c */ /* 0x000fe20003f26070 */
[----:B------:R0:W-:Y:S03]  /*0560*/  STS.128 [R8], RZ ;  /* 0x000000ff08007388 */ /* 0x0001e60000000c00 */
[----:B------:R-:W-:-:S13]  /*0570*/  ISETP.GE.U32.AND.EX P1, PT, R10, R11, PT, P1 ;  /* 0x0000000b0a00720c */ /* 0x000fda0003f26110 */
[----:B0-----:R-:W-:Y:S05]  /*0580*/  @!P1 BRA `(.L_x_349) ;  /* 0xfffffffc00c09947 */ /* 0x001fea000383ffff */
.L_x_348:
[----:B------:R-:W-:Y:S02]  /*0590*/  IADD3 R2, P3, PT, -R9, R12, RZ ;  /* 0x0000000c09027210 */ /* 0x000fe40007f7e1ff */
[----:B------:R-:W-:Y:S02]  /*05a0*/  ISETP.GT.U32.AND P2, PT, R12, R9, PT ;  /* 0x000000090c00720c */ /* 0x000fe40003f44070 */
[----:B------:R-:W-:Y:S01]  /*05b0*/  ISETP.LE.U32.AND P1, PT, R2, 0x1, PT ;  /* 0x000000010200780c */ /* 0x000fe20003f23070 */
[----:B------:R-:W-:Y:S01]  /*05c0*/  IMAD.X R2, RZ, RZ, ~R10, P3 ;  /* 0x000000ffff027224 */ /* 0x000fe200018e0e0a */
[----:B------:R-:W-:-:S04]  /*05d0*/  ISETP.GT.U32.AND.EX P2, PT, RZ, R10, PT, P2 ;  /* 0x0000000aff00720c */ /* 0x000fc80003f44120 */
[----:B------:R-:W-:-:S13]  /*05e0*/  ISETP.LE.U32.OR.EX P1, PT, R2, RZ, !P2, P1 ;  /* 0x000000ff0200720c */ /* 0x000fda0005723510 */
[----:B------:R-:W-:Y:S05]  /*05f0*/  @P1 BRA `(.L_x_350) ;  /* 0x0000000000201947 */ /* 0x000fea0003800000 */
[C---:B------:R-:W-:Y:S01]  /*0600*/  VIADD R2, R9.reuse, 0x1 ;  /* 0x0000000109027836 */ /* 0x040fe20000000000 */
[C---:B------:R-:W-:Y:S02]  /*0610*/  LEA R6, R9.reuse, UR4, 0x4 ;  /* 0x0000000409067c11 */ /* 0x040fe4000f8e20ff */
[----:B------:R-:W-:Y:S02]  /*0620*/  IADD3 R9, P1, PT, R9, 0x2, RZ ;  /* 0x0000000209097810 */ /* 0x000fe40007f3e0ff */
[----:B------:R-:W-:Y:S01]  /*0630*/  LEA R2, R2, UR4, 0x4 ;  /* 0x0000000402027c11 */ /* 0x000fe2000f8e20ff */
[----:B------:R0:W-:Y:S01]  /*0640*/  STS.128 [R6], RZ ;  /* 0x000000ff06007388 */ /* 0x0001e20000000c00 */
[----:B------:R-:W-:Y:S01]  /*0650*/  PLOP3.LUT P0, PT, PT, PT, PT, 0x8, 0x80 ;  /* 0x000000000080781c */ /* 0x000fe20003f0e170 */
[----:B------:R-:W-:Y:S02]  /*0660*/  IMAD.X R10, RZ, RZ, R10, P1 ;  /* 0x000000ffff0a7224 */ /* 0x000fe400008e060a */
[----:B------:R0:W-:Y:S10]  /*0670*/  STS.128 [R2], RZ ;  /* 0x000000ff02007388 */ /* 0x0001f40000000c00 */
.L_x_350:
[----:B------:R-:W-:-:S04]  /*0680*/  ISETP.LT.U32.AND P1, PT, R9, R12, PT ;  /* 0x0000000c0900720c */ /* 0x000fc80003f21070 */
[----:B------:R-:W-:-:S13]  /*0690*/  ISETP.LT.U32.OR.EX P0, PT, R10, RZ, P0, P1 ;  /* 0x000000ff0a00720c */ /* 0x000fda0000701510 */
[----:B0-----:R-:W-:-:S05]  /*06a0*/  @P0 LEA R2, R9, UR4, 0x4 ;  /* 0x0000000409020c11 */ /* 0x001fca000f8e20ff */
[----:B------:R0:W-:Y:S02]  /*06b0*/  @P0 STS.128 [R2], RZ ;  /* 0x000000ff02000388 */ /* 0x0001e40000000c00 */
.L_x_347:
[----:B------:R-:W-:-:S04]  /*06c0*/  LOP3.LUT R12, R21, 0xf, RZ, 0xc0, !PT ;  /* 0x0000000f150c7812 */ /* 0x000fc800078ec0ff */
[----:B------:R-:W-:-:S04]  /*06d0*/  ISETP.NE.U32.AND P0, PT, R12, RZ, PT ;  /* 0x000000ff0c00720c */ /* 0x000fc80003f05070 */
[----:B------:R-:W-:-:S13]  /*06e0*/  ISETP.NE.AND.EX P0, PT, RZ, RZ, PT, P0 ;  /* 0x000000ffff00720c */ /* 0x000fda0003f05300 */
[----:B------:R-:W-:Y:S05]  /*06f0*/  @!P0 BRA `(.L_x_351) ;  /* 0x0000000000e48947 */ /* 0x000fea0003800000 */
[----:B------:R-:W1:Y:S01]  /*0700*/  S2UR UR5, SR_CgaCtaId ;  /* 0x00000000000579c3 */ /* 0x000e620000008800 */
[----:B------:R-:W-:Y:S01]  /*0710*/  ISETP.GT.U32.AND P0, PT, R12, RZ, PT ;  /* 0x000000ff0c00720c */ /* 0x000fe20003f04070 */
[----:B------:R-:W-:Y:S01]  /*0720*/  UMOV UR4, 0x400 ;  /* 0x0000040000047882 */ /* 0x000fe20000000000 */
[----:B------:R-:W-:Y:S01]  /*0730*/  IMAD.MOV.U32 R9, RZ, RZ, RZ ;  /* 0x000000ffff097224 */ /* 0x000fe200078e00ff */
[----:B------:R-:W-:Y:S01]  /*0740*/  UIADD3 UR4, UPT, UPT, UR4, 0xd0, URZ ;  /* 0x000000d004047890 */ /* 0x000fe2000fffe0ff */
[----:B------:R-:W-:Y:S01]  /*0750*/  ISETP.GT.U32.AND.EX P0, PT, RZ, RZ, PT, P0 ;  /* 0x000000ffff00720c */ /* 0x000fe20003f04100 */
[----:B------:R-:W-:Y:S01]  /*0760*/  IMAD.MOV.U32 R10, RZ, RZ, RZ ;  /* 0x000000ffff0a7224 */ /* 0x000fe200078e00ff */
[----:B------:R-:W-:Y:S01]  /*0770*/  LOP3.LUT R14, R21, 0xfffffff0, RZ, 0xc0, !PT ;  /* 0xfffffff0150e7812 */ /* 0x000fe200078ec0ff */
[----:B-1----:R-:W-:-:S10]  /*0780*/  ULEA UR4, UR5, UR4, 0x18 ;  /* 0x0000000405047291 */ /* 0x002fd4000f8ec0ff */
[----:B0-----:R-:W-:Y:S01]  /*0790*/  @!P0 IADD3 R2, PT, PT, R14, UR4, R9 ;  /* 0x000000040e028c10 */ /* 0x001fe2000fffe009 */
[----:B------:R-:W-:-:S04]  /*07a0*/  @!P0 IMAD.MOV.U32 R9, RZ, RZ, 0x1 ;  /* 0x00000001ff098424 */ /* 0x000fc800078e00ff */
[----:B------:R0:W-:Y:S01]  /*07b0*/  @!P0 STS.U8 [R2], RZ ;  /* 0x000000ff02008388 */ /* 0x0001e20000000000 */
        /* <DEDUP_REMOVED lines=10> */
.L_x_353:
[C---:B------:R-:W-:Y:S01]  /*0860*/  VIADD R6, R9.reuse, 0x1 ;  /* 0x0000000109067836 */ /* 0x040fe20000000000 */
[C---:B------:R-:W-:Y:S01]  /*0870*/  IADD3 R2, PT, PT, R14.reuse, UR4, R9 ;  /* 0x000000040e027c10 */ /* 0x040fe2000fffe009 */
[C---:B------:R-:W-:Y:S02]  /*0880*/  VIADD R7, R9.reuse, 0x2 ;  /* 0x0000000209077836 */ /* 0x040fe40000000000 */
[C---:B------:R-:W-:Y:S01]  /*0890*/  VIADD R8, R9.reuse, 0x3 ;  /* 0x0000000309087836 */ /* 0x040fe20000000000 */
[C---:B------:R-:W-:Y:S01]  /*08a0*/  IADD3 R6, PT, PT, R14.reuse, UR4, R6 ;  /* 0x000000040e067c10 */ /* 0x040fe2000fffe006 */
[----:B------:R0:W-:Y:S01]  /*08b0*/  STS.U8 [R2], RZ ;  /* 0x000000ff02007388 */ /* 0x0001e20000000000 */
[C---:B------:R-:W-:Y:S02]  /*08c0*/  IADD3 R7, PT, PT, R14.reuse, UR4, R7 ;  /* 0x000000040e077c10 */ /* 0x040fe4000fffe007 */
[----:B------:R-:W-:Y:S01]  /*08d0*/  IADD3 R8, PT, PT, R14, UR4, R8 ;  /* 0x000000040e087c10 */ /* 0x000fe2000fffe008 */
[----:B------:R0:W-:Y:S01]  /*08e0*/  STS.U8 [R6], RZ ;  /* 0x000000ff06007388 */ /* 0x0001e20000000000 */
[----:B------:R-:W-:-:S03]  /*08f0*/  IADD3 R9, P1, PT, R9, 0x4, RZ ;  /* 0x0000000409097810 */ /* 0x000fc60007f3e0ff */
[----:B------:R0:W-:Y:S02]  /*0900*/  STS.U8 [R7], RZ ;  /* 0x000000ff07007388 */ /* 0x0001e40000000000 */
[----:B------:R-:W-:Y:S01]  /*0910*/  IMAD.X R10, RZ, RZ, R10, P1 ;  /* 0x000000ffff0a7224 */ /* 0x000fe200008e060a */
[----:B------:R-:W-:Y:S01]  /*0920*/  ISETP.GE.U32.AND P1, PT, R9, R16, PT ;  /* 0x000000100900720c */ /* 0x000fe20003f26070 */
[----:B------:R0:W-:Y:S03]  /*0930*/  STS.U8 [R8], RZ ;  /* 0x000000ff08007388 */ /* 0x0001e60000000000 */
[----:B------:R-:W-:-:S13]  /*0940*/  ISETP.GE.U32.AND.EX P1, PT, R10, R11, PT, P1 ;  /* 0x0000000b0a00720c */ /* 0x000fda0003f26110 */
[----:B0-----:R-:W-:Y:S05]  /*0950*/  @!P1 BRA `(.L_x_353) ;  /* 0xfffffffc00c09947 */ /* 0x001fea000383ffff */
.L_x_352:
        /* <DEDUP_REMOVED lines=8> */
[C---:B------:R-:W-:Y:S02]  /*09e0*/  IADD3 R6, PT, PT, R14.reuse, UR4, R9 ;  /* 0x000000040e067c10 */ /* 0x040fe4000fffe009 */
[----:B------:R-:W-:Y:S02]  /*09f0*/  IADD3 R9, P1, PT, R9, 0x2, RZ ;  /* 0x0000000209097810 */ /* 0x000fe40007f3e0ff */
[----:B------:R-:W-:Y:S01]  /*0a00*/  IADD3 R2, PT, PT, R14, UR4, R2 ;  /* 0x000000040e027c10 */ /* 0x000fe2000fffe002 */
[----:B------:R0:W-:Y:S01]  /*0a10*/  STS.U8 [R6], RZ ;  /* 0x000000ff06007388 */ /* 0x0001e20000000000 */
[----:B------:R-:W-:Y:S01]  /*0a20*/  PLOP3.LUT P0, PT, PT, PT, PT, 0x8, 0x80 ;  /* 0x000000000080781c */ /* 0x000fe20003f0e170 */
[----:B------:R-:W-:Y:S02]  /*0a30*/  IMAD.X R10, RZ, RZ, R10, P1 ;  /* 0x000000ffff0a7224 */ /* 0x000fe400008e060a */
[----:B------:R0:W-:Y:S10]  /*0a40*/  STS.U8 [R2], RZ ;  /* 0x000000ff02007388 */ /* 0x0001f40000000000 */
.L_x_354:
[----:B------:R-:W-:-:S04]  /*0a50*/  ISETP.LT.U32.AND P1, PT, R9, R12, PT ;  /* 0x0000000c0900720c */ /* 0x000fc80003f21070 */
[----:B------:R-:W-:-:S13]  /*0a60*/  ISETP.LT.U32.OR.EX P0, PT, R10, RZ, P0, P1 ;  /* 0x000000ff0a00720c */ /* 0x000fda0000701510 */
[----:B0-----:R-:W-:-:S05]  /*0a70*/  @P0 IADD3 R2, PT, PT, R14, UR4, R9 ;  /* 0x000000040e020c10 */ /* 0x001fca000fffe009 */
[----:B------:R1:W-:Y:S02]  /*0a80*/  @P0 STS.U8 [R2], RZ ;  /* 0x000000ff02000388 */ /* 0x0003e40000000000 */
.L_x_351:
[----:B------:R-:W2:Y:S01]  /*0a90*/  S2R R6, SR_CgaCtaId ;  /* 0x0000000000067919 */ /* 0x000ea20000008800 */
[----:B------:R-:W-:Y:S02]  /*0aa0*/  MOV R13, 0x400 ;  /* 0x00000400000d7802 */ /* 0x000fe40000000f00 */
[----:B------:R-:W-:-:S03]  /*0ab0*/  ISETP.NE.AND P2, PT, R21, RZ, PT ;  /* 0x000000ff1500720c */ /* 0x000fc60003f45270 */
[----:B------:R-:W-:-:S05]  /*0ac0*/  VIADD R19, R13, 0xd0 ;  /* 0x000000d00d137836 */ /* 0x000fca0000000000 */
[----:B--2---:R-:W-:-:S05]  /*0ad0*/  LEA R19, R6, R19, 0x18 ;  /* 0x0000001306137211 */ /* 0x004fca00078ec0ff */
[----:B------:R-:W-:Y:S01]  /*0ae0*/  IMAD.IADD R26, R19, 0x1, R21 ;  /* 0x00000001131a7824 */ /* 0x000fe200078e0215 */
[----:B------:R-:W-:Y:S06]  /*0af0*/  @!P2 BRA `(.L_x_355) ;  /* 0x0000000000d0a947 */ /* 0x000fec0003800000 */
[----:B------:R-:W-:Y:S01]  /*0b00*/  ISETP.GT.U32.AND P0, PT, R21, RZ, PT ;  /* 0x000000ff1500720c */ /* 0x000fe20003f04070 */
[----:B------:R-:W-:Y:S02]  /*0b10*/  IMAD.MOV.U32 R7, RZ, RZ, RZ ;  /* 0x000000ffff077224 */ /* 0x000fe400078e00ff */
[----:B01----:R-:W-:Y:S01]  /*0b20*/  IMAD.MOV.U32 R2, RZ, RZ, RZ ;  /* 0x000000ffff027224 */ /* 0x003fe200078e00ff */
[----:B------:R-:W-:-:S13]  /*0b30*/  ISETP.GT.U32.AND.EX P0, PT, RZ, RZ, PT, P0 ;  /* 0x000000ffff00720c */ /* 0x000fda0003f04100 */
[----:B------:R-:W-:Y:S02]  /*0b40*/  @!P0 IMAD.IADD R8, R26, 0x1, R7 ;  /* 0x000000011a088824 */ /* 0x000fe400078e0207 */
[----:B------:R-:W-:-:S05]  /*0b50*/  @!P0 IMAD.MOV.U32 R7, RZ, RZ, 0x1 ;  /* 0x00000001ff078424 */ /* 0x000fca00078e00ff */
[CC--:B------:R-:W-:Y:S02]  /*0b60*/  IADD3 R9, P4, PT, R21.reuse, -R7.reuse, RZ ;  /* 0x8000000715097210 */ /* 0x0c0fe40007f9e0ff */
[----:B------:R-:W-:Y:S02]  /*0b70*/  ISETP.GT.U32.AND P3, PT, R21, R7, PT ;  /* 0x000000071500720c */ /* 0x000fe40003f64070 */
[----:B------:R-:W-:Y:S01]  /*0b80*/  ISETP.LE.U32.AND P1, PT, R9, 0x3, PT ;  /* 0x000000030900780c */ /* 0x000fe20003f23070 */
[----:B------:R-:W-:Y:S01]  /*0b90*/  IMAD.MOV.U32 R9, RZ, RZ, 0x1 ;  /* 0x00000001ff097424 */ /* 0x000fe200078e00ff */
[----:B------:R-:W-:Y:S01]  /*0ba0*/  ISETP.GT.U32.AND.EX P3, PT, RZ, R2, PT, P3 ;  /* 0x00000002ff00720c */ /* 0x000fe20003f64130 */
[----:B------:R-:W-:-:S03]  /*0bb0*/  IMAD.X R10, RZ, RZ, ~R2, P4 ;  /* 0x000000ffff0a7224 */ /* 0x000fc600020e0e02 */
[----:B------:R0:W-:Y:S02]  /*0bc0*/  @!P0 STS.U8 [R8], R9 ;  /* 0x0000000908008388 */ /* 0x0001e40000000000 */
[----:B------:R-:W-:-:S13]  /*0bd0*/  ISETP.LE.U32.OR.EX P1, PT, R10, RZ, !P3, P1 ;  /* 0x000000ff0a00720c */ /* 0x000fda0005f23510 */
[----:B0-----:R-:W-:Y:S05]  /*0be0*/  @P1 BRA `(.L_x_356) ;  /* 0x0000000000441947 */ /* 0x001fea0003800000 */
[----:B------:R-:W-:Y:S01]  /*0bf0*/  IADD3 R12, P1, PT, R21, -0x3, RZ ;  /* 0xfffffffd150c7810 */ /* 0x000fe20007f3e0ff */
[----:B------:R-:W-:Y:S01]  /*0c00*/  IMAD.MOV.U32 R14, RZ, RZ, 0x1 ;  /* 0x00000001ff0e7424 */ /* 0x000fe200078e00ff */
[----:B------:R-:W-:-:S03]  /*0c10*/  PLOP3.LUT P0, PT, PT, PT, PT, 0x8, 0x80 ;  /* 0x000000000080781c */ /* 0x000fc60003f0e170 */
[----:B------:R-:W-:-:S10]  /*0c20*/  IMAD.X R15, RZ, RZ, -0x1, P1 ;  /* 0xffffffffff0f7424 */ /* 0x000fd400008e06ff */
.L_x_357:
[C-C-:B------:R-:W-:Y:S01]  /*0c30*/  IMAD.IADD R8, R26.reuse, 0x1, R7.reuse ;  /* 0x000000011a087824 */ /* 0x140fe200078e0207 */
[C-C-:B------:R-:W-:Y:S02]  /*0c40*/  IADD3 R9, PT, PT, R26.reuse, 0x1, R7.reuse ;  /* 0x000000011a097810 */ /* 0x140fe40007ffe007 */
[C-C-:B------:R-:W-:Y:S02]  /*0c50*/  IADD3 R10, PT, PT, R26.reuse, 0x2, R7.reuse ;  /* 0x000000021a0a7810 */ /* 0x140fe40007ffe007 */
[----:B------:R-:W-:Y:S01]  /*0c60*/  IADD3 R11, PT, PT, R26, 0x3, R7 ;  /* 0x000000031a0b7810 */ /* 0x000fe20007ffe007 */
[----:B------:R0:W-:Y:S01]  /*0c70*/  STS.U8 [R8], R14 ;  /* 0x0000000e08007388 */ /* 0x0001e20000000000 */
[----:B------:R-:W-:-:S03]  /*0c80*/  IADD3 R7, P1, PT, R7, 0x4, RZ ;  /* 0x0000000407077810 */ /* 0x000fc60007f3e0ff */
[----:B------:R0:W-:Y:S02]  /*0c90*/  STS.U8 [R9], R14 ;  /* 0x0000000e09007388 */ /* 0x0001e40000000000 */
[----:B------:R-:W-:Y:S01]  /*0ca0*/  IMAD.X R2, RZ, RZ, R2, P1 ;  /* 0x000000ffff027224 */ /* 0x000fe200008e0602 */
[----:B------:R-:W-:Y:S01]  /*0cb0*/  ISETP.GE.U32.AND P1, PT, R7, R12, PT ;  /* 0x0000000c0700720c */ /* 0x000fe20003f26070 */
[----:B------:R0:W-:Y:S03]  /*0cc0*/  STS.U8 [R10], R14 ;  /* 0x0000000e0a007388 */ /* 0x0001e60000000000 */
[----:B------:R-:W-:Y:S01]  /*0cd0*/  ISETP.GE.U32.AND.EX P1, PT, R2, R15, PT, P1 ;  /* 0x0000000f0200720c */ /* 0x000fe20003f26110 */
[----:B------:R0:W-:-:S12]  /*0ce0*/  STS.U8 [R11], R14 ;  /* 0x0000000e0b007388 */ /* 0x0001d80000000000 */
[----:B0-----:R-:W-:Y:S05]  /*0cf0*/  @!P1 BRA `(.L_x_357) ;  /* 0xfffffffc00cc9947 */ /* 0x001fea000383ffff */
.L_x_356:
[CC--:B------:R-:W-:Y:S02]  /*0d00*/  IADD3 R8, P4, PT, R21.reuse, -R7.reuse, RZ ;  /* 0x8000000715087210 */ /* 0x0c0fe40007f9e0ff */
[----:B------:R-:W-:Y:S02]  /*0d10*/  ISETP.GT.U32.AND P3, PT, R21, R7, PT ;  /* 0x000000071500720c */ /* 0x000fe40003f64070 */
[----:B------:R-:W-:Y:S01]  /*0d20*/  ISETP.LE.U32.AND P1, PT, R8, 0x1, PT ;  /* 0x000000010800780c */ /* 0x000fe20003f23070 */
[----:B------:R-:W-:Y:S01]  /*0d30*/  IMAD.X R8, RZ, RZ, ~R2, P4 ;  /* 0x000000ffff087224 */ /* 0x000fe200020e0e02 */
[----:B------:R-:W-:-:S04]  /*0d40*/  ISETP.GT.U32.AND.EX P3, PT, RZ, R2, PT, P3 ;  /* 0x00000002ff00720c */ /* 0x000fc80003f64130 */
[----:B------:R-:W-:-:S13]  /*0d50*/  ISETP.LE.U32.OR.EX P1, PT, R8, RZ, !P3, P1 ;  /* 0x000000ff0800720c */ /* 0x000fda0005f23510 */
[----:B------:R-:W-:Y:S05]  /*0d60*/  @P1 BRA `(.L_x_358) ;  /* 0x0000000000201947 */ /* 0x000fea0003800000 */
[----:B------:R-:W-:Y:S01]  /*0d70*/  IMAD.MOV.U32 R10, RZ, RZ, 0x1 ;  /* 0x00000001ff0a7424 */ /* 0x000fe200078e00ff */
[C-C-:B------:R-:W-:Y:S01]  /*0d80*/  IADD3 R8, PT, PT, R26.reuse, 0x1, R7.reuse ;  /* 0x000000011a087810 */ /* 0x140fe20007ffe007 */
[----:B------:R-:W-:Y:S01]  /*0d90*/  IMAD.IADD R9, R26, 0x1, R7 ;  /* 0x000000011a097824 */ /* 0x000fe200078e0207 */
[----:B------:R-:W-:Y:S02]  /*0da0*/  IADD3 R7, P1, PT, R7, 0x2, RZ ;  /* 0x0000000207077810 */ /* 0x000fe40007f3e0ff */
[----:B------:R-:W-:Y:S02]  /*0db0*/  PLOP3.LUT P0, PT, PT, PT, PT, 0x8, 0x80 ;  /* 0x000000000080781c */ /* 0x000fe40003f0e170 */
[----:B------:R0:W-:Y:S01]  /*0dc0*/  STS.U8 [R9], R10 ;  /* 0x0000000a09007388 */ /* 0x0001e20000000000 */
[----:B------:R-:W-:-:S03]  /*0dd0*/  IMAD.X R2, RZ, RZ, R2, P1 ;  /* 0x000000ffff027224 */ /* 0x000fc600008e0602 */
[----:B------:R0:W-:Y:S07]  /*0de0*/  STS.U8 [R8], R10 ;  /* 0x0000000a08007388 */ /* 0x0001ee0000000000 */
.L_x_358:
[----:B------:R-:W-:-:S04]  /*0df0*/  ISETP.LT.U32.AND P1, PT, R7, R21, PT ;  /* 0x000000150700720c */ /* 0x000fc80003f21070 */
[----:B------:R-:W-:Y:S01]  /*0e00*/  ISETP.LT.U32.OR.EX P0, PT, R2, RZ, P0, P1 ;  /* 0x000000ff0200720c */ /* 0x000fe20000701510 */
[----:B------:R-:W-:-:S12]  /*0e10*/  IMAD.MOV.U32 R2, RZ, RZ, 0x1 ;  /* 0x00000001ff027424 */ /* 0x000fd800078e00ff */
[----:B------:R-:W-:-:S05]  /*0e20*/  @P0 IMAD.IADD R7, R26, 0x1, R7 ;  /* 0x000000011a070824 */ /* 0x000fca00078e0207 */
[----:B------:R2:W-:Y:S02]  /*0e30*/  @P0 STS.U8 [R7], R2 ;  /* 0x0000000207000388 */ /* 0x0005e40000000000 */
.L_x_355:
[----:B------:R-:W-:Y:S01]  /*0e40*/  IMAD.IADD R26, R26, 0x1, R21 ;  /* 0x000000011a1a7824 */ /* 0x000fe200078e0215 */
[----:B------:R-:W-:Y:S06]  /*0e50*/  @!P2 BRA `(.L_x_359) ;  /* 0x0000000000bca947 */ /* 0x000fec0003800000 */
[----:B------:R-:W-:Y:S02]  /*0e60*/  ISETP.GT.U32.AND P0, PT, R21, RZ, PT ;  /* 0x000000ff1500720c */ /* 0x000fe40003f04070 */
[----:B0-----:R-:W-:Y:S02]  /*0e70*/  CS2R R10, SRZ ;  /* 0x00000000000a7805 */ /* 0x001fe4000001ff00 */
[----:B------:R-:W-:-:S13]  /*0e80*/  ISETP.GT.U32.AND.EX P0, PT, RZ, RZ, PT, P0 ;  /* 0x000000ffff00720c */ /* 0x000fda0003f04100 */
[----:B-12---:R-:W-:Y:S02]  /*0e90*/  @!P0 IMAD.IADD R2, R26, 0x1, R11 ;  /* 0x000000011a028824 */ /* 0x006fe400078e020b */
[----:B------:R-:W-:-:S03]  /*0ea0*/  @!P0 IMAD.MOV.U32 R11, RZ, RZ, 0x1 ;  /* 0x00000001ff0b8424 */ /* 0x000fc600078e00ff */
[----:B------:R0:W-:Y:S02]  /*0eb0*/  @!P0 STS.U8 [R2], RZ ;  /* 0x000000ff02008388 */ /* 0x0001e40000000000 */
[CC--:B------:R-:W-:Y:S02]  /*0ec0*/  IADD3 R7, P3, PT, R21.reuse, -R11.reuse, RZ ;  /* 0x8000000b15077210 */ /* 0x0c0fe40007f7e0ff */
        /* <DEDUP_REMOVED lines=9> */
.L_x_361:
[C-C-:B------:R-:W-:Y:S01]  /*0f60*/  IMAD.IADD R2, R26.reuse, 0x1, R11.reuse ;  /* 0x000000011a027824 */ /* 0x140fe200078e020b */
[C-C-:B------:R-:W-:Y:S02]  /*0f70*/  IADD3 R7, PT, PT, R26.reuse, 0x1, R11.reuse ;  /* 0x000000011a077810 */ /* 0x140fe40007ffe00b */
[C-C-:B------:R-:W-:Y:S02]  /*0f80*/  IADD3 R8, PT, PT, R26.reuse, 0x2, R11.reuse ;  /* 0x000000021a087810 */ /* 0x140fe40007ffe00b */
[----:B------:R-:W-:Y:S01]  /*0f90*/  IADD3 R9, PT, PT, R26, 0x3, R11 ;  /* 0x000000031a097810 */ /* 0x000fe20007ffe00b */
[----:B------:R0:W-:Y:S01]  /*0fa0*/  STS.U8 [R2], RZ ;  /* 0x000000ff02007388 */ /* 0x0001e20000000000 */
[----:B------:R-:W-:-:S03]  /*0fb0*/  IADD3 R11, P1, PT, R11, 0x4, RZ ;  /* 0x000000040b0b7810 */ /* 0x000fc60007f3e0ff */
[----:B------:R0:W-:Y:S02]  /*0fc0*/  STS.U8 [R7], RZ ;  /* 0x000000ff07007388 */ /* 0x0001e40000000000 */
[----:B------:R-:W-:Y:S01]  /*0fd0*/  IMAD.X R10, RZ, RZ, R10, P1 ;  /* 0x000000ffff0a7224 */ /* 0x000fe200008e060a */
[----:B------:R-:W-:Y:S01]  /*0fe0*/  ISETP.GE.U32.AND P1, PT, R11, R12, PT ;  /* 0x0000000c0b00720c */ /* 0x000fe20003f26070 */
[----:B------:R0:W-:Y:S03]  /*0ff0*/  STS.U8 [R8], RZ ;  /* 0x000000ff08007388 */ /* 0x0001e60000000000 */
[----:B------:R-:W-:Y:S01]  /*1000*/  ISETP.GE.U32.AND.EX P1, PT, R10, R15, PT, P1 ;  /* 0x0000000f0a00720c */ /* 0x000fe20003f26110 */
[----:B------:R0:W-:-:S12]  /*1010*/  STS.U8 [R9], RZ ;  /* 0x000000ff09007388 */ /* 0x0001d80000000000 */
[----:B0-----:R-:W-:Y:S05]  /*1020*/  @!P1 BRA `(.L_x_361) ;  /* 0xfffffffc00cc9947 */ /* 0x001fea000383ffff */
.L_x_360:
[CC--:B------:R-:W-:Y:S02]  /*1030*/  IADD3 R2, P3, PT, R21.reuse, -R11.reuse, RZ ;  /* 0x8000000b15027210 */ /* 0x0c0fe40007f7e0ff */
[----:B------:R-:W-:Y:S02]  /*1040*/  ISETP.GT.U32.AND P2, PT, R21, R11, PT ;  /* 0x0000000b1500720c */ /* 0x000fe40003f44070 */
[----:B------:R-:W-:Y:S01]  /*1050*/  ISETP.LE.U32.AND P1, PT, R2, 0x1, PT ;  /* 0x000000010200780c */ /* 0x000fe20003f23070 */
[----:B------:R-:W-:Y:S01]  /*1060*/  IMAD.X R2, RZ, RZ, ~R10, P3 ;  /* 0x000000ffff027224 */ /* 0x000fe200018e0e0a */
[----:B------:R-:W-:-:S04]  /*1070*/  ISETP.GT.U32.AND.EX P2, PT, RZ, R10, PT, P2 ;  /* 0x0000000aff00720c */ /* 0x000fc80003f44120 */
[----:B------:R-:W-:-:S13]  /*1080*/  ISETP.LE.U32.OR.EX P1, PT, R2, RZ, !P2, P1 ;  /* 0x000000ff0200720c */ /* 0x000fda0005723510 */
[----:B------:R-:W-:Y:S05]  /*1090*/  @P1 BRA `(.L_x_362) ;  /* 0x00000000001c1947 */ /* 0x000fea0003800000 */
[C-C-:B------:R-:W-:Y:S01]  /*10a0*/  IMAD.IADD R7, R26.reuse, 0x1, R11.reuse ;  /* 0x000000011a077824 */ /* 0x140fe200078e020b */
[----:B------:R-:W-:Y:S02]  /*10b0*/  IADD3 R2, PT, PT, R26, 0x1, R11 ;  /* 0x000000011a027810 */ /* 0x000fe40007ffe00b */
[----:B------:R-:W-:Y:S02]  /*10c0*/  IADD3 R11, P1, PT, R11, 0x2, RZ ;  /* 0x000000020b0b7810 */ /* 0x000fe40007f3e0ff */
[----:B------:R0:W-:Y:S01]  /*10d0*/  STS.U8 [R7], RZ ;  /* 0x000000ff07007388 */ /* 0x0001e20000000000 */
[----:B------:R-:W-:Y:S02]  /*10e0*/  PLOP3.LUT P0, PT, PT, PT, PT, 0x8, 0x80 ;  /* 0x000000000080781c */ /* 0x000fe40003f0e170 */
[----:B------:R-:W-:Y:S01]  /*10f0*/  IMAD.X R10, RZ, RZ, R10, P1 ;  /* 0x000000ffff0a7224 */ /* 0x000fe200008e060a */
[----:B------:R0:W-:Y:S10]  /*1100*/  STS.U8 [R2], RZ ;  /* 0x000000ff02007388 */ /* 0x0001f40000000000 */
.L_x_362:
[----:B------:R-:W-:-:S04]  /*1110*/  ISETP.LT.U32.AND P1, PT, R11, R21, PT ;  /* 0x000000150b00720c */ /* 0x000fc80003f21070 */
[----:B------:R-:W-:-:S13]  /*1120*/  ISETP.LT.U32.OR.EX P0, PT, R10, RZ, P0, P1 ;  /* 0x000000ff0a00720c */ /* 0x000fda0000701510 */
[----:B0-----:R-:W-:-:S05]  /*1130*/  @P0 IMAD.IADD R2, R26, 0x1, R11 ;  /* 0x000000011a020824 */ /* 0x001fca00078e020b */
[----:B------:R3:W-:Y:S02]  /*1140*/  @P0 STS.U8 [R2], RZ ;  /* 0x000000ff02000388 */ /* 0x0007e40000000000 */
.L_x_359:
[----:B0-----:R-:W-:Y:S01]  /*1150*/  IMAD.MOV.U32 R8, RZ, RZ, 0x9 ;  /* 0x00000009ff087424 */ /* 0x001fe200078e00ff */
[----:B-123--:R-:W0:Y:S01]  /*1160*/  S2R R2, SR_TID.X ;  /* 0x0000000000027919 */ /* 0x00ee220000002100 */
[----:B------:R-:W-:Y:S02]  /*1170*/  IMAD.IADD R19, R4, 0x1, R19 ;  /* 0x0000000104137824 */ /* 0x000fe400078e0213 */
[----:B------:R-:W-:-:S05]  /*1180*/  IMAD R8, R21, R8, 0x9 ;  /* 0x0000000915087424 */ /* 0x000fca00078e0208 */
[----:B------:R-:W-:-:S13]  /*1190*/  ISETP.NE.AND P0, PT, R8, RZ, PT ;  /* 0x000000ff0800720c */ /* 0x000fda0003f05270 */
[----:B------:R-:W-:Y:S05]  /*11a0*/  @!P0 BRA `(.L_x_363) ;  /* 0x0000000000c88947 */ /* 0x000fea0003800000 */
[----:B------:R-:W-:Y:S01]  /*11b0*/  IMAD.SHL.U32 R15, R8, 0x2, RZ ;  /* 0x00000002080f7824 */ /* 0x000fe200078e00ff */
[----:B------:R-:W-:Y:S01]  /*11c0*/  SHF.R.U32.HI R14, RZ, 0x1f, R8 ;  /* 0x0000001fff0e7819 */ /* 0x000fe20000011608 */
[----:B------:R-:W-:Y:S02]  /*11d0*/  IMAD.MOV.U32 R12, RZ, RZ, RZ ;  /* 0x000000ffff0c7224 */ /* 0x000fe400078e00ff */
[----:B------:R-:W-:Y:S01]  /*11e0*/  IMAD.MOV.U32 R11, RZ, RZ, RZ ;  /* 0x000000ffff0b7224 */ /* 0x000fe200078e00ff */
[----:B------:R-:W-:-:S04]  /*11f0*/  ISETP.GT.U32.AND P0, PT, R15, RZ, PT ;  /* 0x000000ff0f00720c */ /* 0x000fc80003f04070 */
[----:B------:R-:W-:-:S13]  /*1200*/  ISETP.GT.U32.AND.EX P0, PT, R14, RZ, PT, P0 ;  /* 0x000000ff0e00720c */ /* 0x000fda0003f04100 */
[----:B------:R-:W-:Y:S02]  /*1210*/  @!P0 IMAD.IADD R7, R19, 0x1, R12 ;  /* 0x0000000113078824 */ /* 0x000fe400078e020c */
[----:B------:R-:W-:-:S03]  /*1220*/  @!P0 IMAD.MOV.U32 R12, RZ, RZ, 0x1 ;  /* 0x00000001ff0c8424 */ /* 0x000fc600078e00ff */
[----:B------:R1:W-:Y:S02]  /*1230*/  @!P0 STS.U8 [R7], RZ ;  /* 0x000000ff07008388 */ /* 0x0003e40000000000 */
[CC--:B------:R-:W-:Y:S02]  /*1240*/  IADD3 R8, P3, PT, R15.reuse, -R12.reuse, RZ ;  /* 0x8000000c0f087210 */ /* 0x0c0fe40007f7e0ff */
[----:B------:R-:W-:Y:S02]  /*1250*/  ISETP.GT.U32.AND P1, PT, R15, R12, PT ;  /* 0x0000000c0f00720c */ /* 0x000fe40003f24070 */
[----:B------:R-:W-:Y:S01]  /*1260*/  ISETP.LE.U32.AND P2, PT, R8, 0x3, PT ;  /* 0x000000030800780c */ /* 0x000fe20003f43070 */
[C---:B------:R-:W-:Y:S01]  /*1270*/  IMAD.X R8, R14.reuse, 0x1, ~R11, P3 ;  /* 0x000000010e087824 */ /* 0x040fe200018e0e0b */
[----:B------:R-:W-:-:S04]  /*1280*/  ISETP.GT.U32.AND.EX P1, PT, R14, R11, PT, P1 ;  /* 0x0000000b0e00720c */ /* 0x000fc80003f24110 */
[----:B------:R-:W-:-:S13]  /*1290*/  ISETP.LE.U32.OR.EX P1, PT, R8, RZ, !P1, P2 ;  /* 0x000000ff0800720c */ /* 0x000fda0004f23520 */
[----:B-1----:R-:W-:Y:S05]  /*12a0*/  @P1 BRA `(.L_x_364) ;  /* 0x0000000000401947 */ /* 0x002fea0003800000 */
[----:B------:R-:W-:Y:S02]  /*12b0*/  IADD3 R17, P1, PT, R15, -0x3, RZ ;  /* 0xfffffffd0f117810 */ /* 0x000fe40007f3e0ff */
[----:B------:R-:W-:Y:S02]  /*12c0*/  PLOP3.LUT P0, PT, PT, PT, PT, 0x8, 0x80 ;  /* 0x000000000080781c */ /* 0x000fe40003f0e170 */
[----:B------:R-:W-:-:S11]  /*12d0*/  IADD3.X R16, PT, PT, R14, -0x1, RZ, P1, !PT ;  /* 0xffffffff0e107810 */ /* 0x000fd60000ffe4ff */
.L_x_365:
        /* <DEDUP_REMOVED lines=12> */
[----:B-1----:R-:W-:Y:S05]  /*13a0*/  @!P1 BRA `(.L_x_365) ;  /* 0xfffffffc00cc9947 */ /* 0x002fea000383ffff */
.L_x_364:
[CC--:B------:R-:W-:Y:S02]  /*13b0*/  IADD3 R7, P3, PT, R15.reuse, -R12.reuse, RZ ;  /* 0x8000000c0f077210 */ /* 0x0c0fe40007f7e0ff */
[----:B------:R-:W-:Y:S02]  /*13c0*/  ISETP.GT.U32.AND P2, PT, R15, R12, PT ;  /* 0x0000000c0f00720c */ /* 0x000fe40003f44070 */
[----:B------:R-:W-:Y:S01]  /*13d0*/  ISETP.LE.U32.AND P1, PT, R7, 0x1, PT ;  /* 0x000000010700780c */ /* 0x000fe20003f23070 */
[C---:B------:R-:W-:Y:S01]  /*13e0*/  IMAD.X R7, R14.reuse, 0x1, ~R11, P3 ;  /* 0x000000010e077824 */ /* 0x040fe200018e0e0b */
[----:B------:R-:W-:-:S04]  /*13f0*/  ISETP.GT.U32.AND.EX P2, PT, R14, R11, PT, P2 ;  /* 0x0000000b0e00720c */ /* 0x000fc80003f44120 */
        /* <DEDUP_REMOVED lines=9> */
.L_x_366:
[----:B------:R-:W-:-:S04]  /*1490*/  ISETP.LT.U32.AND P1, PT, R12, R15, PT ;  /* 0x0000000f0c00720c */ /* 0x000fc80003f21070 */
[----:B------:R-:W-:-:S13]  /*14a0*/  ISETP.LT.U32.OR.EX P0, PT, R11, R14, P0, P1 ;  /* 0x0000000e0b00720c */ /* 0x000fda0000701510 */
[----:B-1----:R-:W-:-:S05]  /*14b0*/  @P0 IMAD.IADD R7, R19, 0x1, R12 ;  /* 0x0000000113070824 */ /* 0x002fca00078e020c */
[----:B------:R1:W-:Y:S02]  /*14c0*/  @P0 STS.U8 [R7], RZ ;  /* 0x000000ff07000388 */ /* 0x0003e40000000000 */
.L_x_363:
[----:B-1----:R-:W-:Y:S01]  /*14d0*/  IMAD.SHL.U32 R7, R21, 0x2, RZ ;  /* 0x0000000215077824 */ /* 0x002fe200078e00ff */
[----:B0-----:R-:W-:-:S04]  /*14e0*/  IADD3 R10, P0, PT, R2, R5, RZ ;  /* 0x00000005020a7210 */ /* 0x001fc80007f1e0ff */
[----:B------:R-:W-:Y:S01]  /*14f0*/  R2UR UR4, R7 ;  /* 0x00000000070472ca */ /* 0x000fe200000e0000 */
[----:B------:R-:W-:-:S05]  /*1500*/  IMAD.X R11, RZ, RZ, UR11, P0 ;  /* 0x0000000bff0b7e24 */ /* 0x000fca00080e06ff */
[----:B------:R0:W5:Y:S01]  /*1510*/  LDG.E.U8 R5, desc[UR16][R10.64] ;  /* 0x000000100a057981 */ /* 0x000162000c1e1100 */
[----:B------:R-:W-:Y:S01]  /*1520*/  ISETP.GE.U32.AND P0, PT, R2, UR14, PT ;  /* 0x0000000e02007c0c */ /* 0x000fe2000bf06070 */
[----:B------:R-:W-:Y:S05]  /*1530*/  BSSY.RECONVERGENT B0, `(.L_x_367) ;  /* 0x0000096000007945 */ /* 0x000fea0003800200 */
[----:B------:R-:W-:Y:S02]  /*1540*/  IMAD.U32 R18, RZ, RZ, UR4 ;  /* 0x00000004ff127e24 */ /* 0x000fe4000f8e00ff */
[----:B------:R-:W-:Y:S02]  /*1550*/  IMAD.U32 R7, RZ, RZ, UR4 ;  /* 0x00000004ff077e24 */ /* 0x000fe4000f8e00ff */
[----:B------:R-:W-:Y:S01]  /*1560*/  IMAD.U32 R8, RZ, RZ, UR4 ;  /* 0x00000004ff087e24 */ /* 0x000fe2000f8e00ff */
[----:B------:R-:W-:Y:S01]  /*1570*/  IADD3 R18, PT, PT, R19, 0x2, R18 ;  /* 0x0000000213127810 */ /* 0x000fe20007ffe012 */
[----:B------:R-:W-:-:S02]  /*1580*/  IMAD.U32 R12, RZ, RZ, UR4 ;  /* 0x00000004ff0c7e24 */ /* 0x000fc4000f8e00ff */
[----:B------:R-:W-:Y:S01]  /*1590*/  IMAD.U32 R15, RZ, RZ, UR4 ;  /* 0x00000004ff0f7e24 */ /* 0x000fe2000f8e00ff */
[----:B------:R-:W-:Y:S01]  /*15a0*/  IADD3 R7, PT, PT, R18, 0x2, R7 ;  /* 0x0000000212077810 */ /* 0x000fe20007ffe007 */
[----:B------:R-:W-:-:S03]  /*15b0*/  IMAD.U32 R17, RZ, RZ, UR4 ;  /* 0x00000004ff117e24 */ /* 0x000fc6000f8e00ff */
[----:B------:R-:W-:-:S04]  /*15c0*/  IADD3 R9, PT, PT, R7, 0x2, R8 ;  /* 0x0000000207097810 */ /* 0x000fc80007ffe008 */
[----:B0-----:R-:W-:-:S04]  /*15d0*/  IADD3 R10, PT, PT, R9, 0x2, R12 ;  /* 0x00000002090a7810 */ /* 0x001fc80007ffe00c */
[----:B------:R-:W-:-:S04]  /*15e0*/  IADD3 R11, PT, PT, R10, 0x2, R15 ;  /* 0x000000020a0b7810 */ /* 0x000fc80007ffe00f */
[----:B------:R-:W-:-:S04]  /*15f0*/  IADD3 R8, PT, PT, R11, 0x2, R8 ;  /* 0x000000020b087810 */ /* 0x000fc80007ffe008 */
[C---:B------:R-:W-:Y:S02]  /*1600*/  IADD3 R12, PT, PT, R8.reuse, 0x2, R15 ;  /* 0x00000002080c7810 */ /* 0x040fe40007ffe00f */
[----:B------:R-:W-:Y:S02]  /*1610*/  R2UR UR10, R8 ;  /* 0x00000000080a72ca */ /* 0x000fe400000e0000 */
[----:B------:R-:W-:-:S04]  /*1620*/  IADD3 R14, PT, PT, R12, 0x2, R17 ;  /* 0x000000020c0e7810 */ /* 0x000fc80007ffe011 */
[----:B------:R-:W-:-:S13]  /*1630*/  R2UR UR11, R14 ;  /* 0x000000000e0b72ca */ /* 0x000fda00000e0000 */
[----:B------:R-:W-:Y:S01]  /*1640*/  UIADD3 UR21, UPT, UPT, UR4, UR11, URZ ;  /* 0x0000000b04157290 */ /* 0x000fe2000fffe0ff */
[----:B------:R-:W-:Y:S11]  /*1650*/  @P0 BRA `(.L_x_368) ;  /* 0x00000008000c0947 */ /* 0x000ff60003800000 */
[----:B------:R-:W-:Y:S01]  /*1660*/  LOP3.LUT R8, RZ, R2, RZ, 0x33, !PT ;  /* 0x00000002ff087212 */ /* 0x000fe200078e33ff */
[----:B------:R-:W-:Y:S04]  /*1670*/  BSSY.RECONVERGENT B1, `(.L_x_369) ;  /* 0x0000013000017945 */ /* 0x000fe80003800200 */
[----:B------:R-:W-:-:S05]  /*1680*/  VIADD R14, R8, UR14 ;  /* 0x0000000e080e7c36 */ /* 0x000fca0008000000 */
[C---:B------:R-:W-:Y:S02]  /*1690*/  LOP3.LUT R8, R14.reuse, 0x60, RZ, 0xc0, !PT ;  /* 0x000000600e087812 */ /* 0x040fe400078ec0ff */
[----:B------:R-:W-:Y:S02]  /*16a0*/  ISETP.GE.U32.AND P1, PT, R14, 0x60, PT ;  /* 0x000000600e00780c */ /* 0x000fe40003f26070 */
[----:B------:R-:W-:Y:S01]  /*16b0*/  ISETP.NE.AND P0, PT, R8, 0x60, PT ;  /* 0x000000600800780c */ /* 0x000fe20003f05270 */
[----:B------:R-:W-:-:S12]  /*16c0*/  IMAD.MOV.U32 R8, RZ, RZ, R2 ;  /* 0x000000ffff087224 */ /* 0x000fd800078e0002 */
[----:B------:R-:W-:Y:S05]  /*16d0*/  @!P0 BRA `(.L_x_370) ;  /* 0x0000000000308947 */ /* 0x000fea0003800000 */
[----:B------:R-:W-:Y:S01]  /*16e0*/  LEA.HI R14, R14, 0x1, RZ, 0x1b ;  /* 0x000000010e0e7811 */ /* 0x000fe200078fd8ff */
[----:B------:R-:W-:Y:S02]  /*16f0*/  IMAD.MOV.U32 R16, RZ, RZ, RZ ;  /* 0x000000ffff107224 */ /* 0x000fe400078e00ff */
[----:B------:R-:W-:Y:S01]  /*1700*/  IMAD.MOV.U32 R8, RZ, RZ, R2 ;  /* 0x000000ffff087224 */ /* 0x000fe200078e0002 */
[----:B------:R-:W-:-:S07]  /*1710*/  LOP3.LUT R17, R14, 0x3, RZ, 0xc0, !PT ;  /* 0x000000030e117812 */ /* 0x000fce00078ec0ff */
.L_x_371:
[----:B------:R-:W-:-:S05]  /*1720*/  IADD3 R14, P0, PT, R8, UR12, RZ ;  /* 0x0000000c080e7c10 */ /* 0x000fca000ff1e0ff */
[----:B------:R-:W-:-:S06]  /*1730*/  IMAD.X R15, RZ, RZ, UR13, P0 ;  /* 0x0000000dff0f7e24 */ /* 0x000fcc00080e06ff */
[----:B------:R-:W2:Y:S01]  /*1740*/  LDG.E.U8 R15, desc[UR16][R14.64] ;  /* 0x000000100e0f7981 */ /* 0x000ea2000c1e1100 */
[----:B------:R-:W-:-:S05]  /*1750*/  VIADD R16, R16, 0x1 ;  /* 0x0000000110107836 */ /* 0x000fca0000000000 */
[----:B------:R-:W-:Y:S01]  /*1760*/  ISETP.NE.AND P0, PT, R16, R17, PT ;  /* 0x000000111000720c */ /* 0x000fe20003f05270 */
[----:B--2---:R0:W-:Y:S02]  /*1770*/  STS.U8 [R8+UR21+0x2], R15 ;  /* 0x0000020f08007988 */ /* 0x0041e40008000015 */
[----:B0-----:R-:W-:-:S10]  /*1780*/  VIADD R8, R8, 0x20 ;  /* 0x0000002008087836 */ /* 0x001fd40000000000 */
[----:B------:R-:W-:Y:S05]  /*1790*/  @P0 BRA `(.L_x_371) ;  /* 0xfffffffc00e00947 */ /* 0x000fea000383ffff */
.L_x_370:
[----:B------:R-:W-:Y:S05]  /*17a0*/  BSYNC.RECONVERGENT B1 ;  /* 0x0000000000017941 */ /* 0x000fea0003800200 */
.L_x_369:
[----:B------:R-:W-:Y:S05]  /*17b0*/  @!P1 BRA `(.L_x_368) ;  /* 0x0000000400b49947 */ /* 0x000fea0003800000 */
[----:B------:R-:W-:-:S13]  /*17c0*/  ISETP.GE.U32.AND P0, PT, R8, UR14, PT ;  /* 0x0000000e08007c0c */ /* 0x000fda000bf06070 */
[----:B------:R-:W-:-:S05]  /*17d0*/  @P0 IADD3 R14, P1, PT, R8, UR12, RZ ;  /* 0x0000000c080e0c10 */ /* 0x000fca000ff3e0ff */
[----:B------:R-:W-:-:S05]  /*17e0*/  @P0 IMAD.X R15, RZ, RZ, UR13, P1 ;  /* 0x0000000dff0f0e24 */ /* 0x000fca00088e06ff */
[----:B------:R-:W2:Y:S04]  /*17f0*/  @P0 LDG.E.U8 R17, desc[UR16][R14.64] ;  /* 0x000000100e110981 */ /* 0x000ea8000c1e1100 */
[----:B------:R-:W3:Y:S04]  /*1800*/  @P0 LDG.E.U8 R23, desc[UR16][R14.64+0x20] ;  /* 0x000020100e170981 */ /* 0x000ee8000c1e1100 */
[----:B------:R-:W4:Y:S04]  /*1810*/  @P0 LDG.E.U8 R25, desc[UR16][R14.64+0x40] ;  /* 0x000040100e190981 */ /* 0x000f28000c1e1100 */
[----:B------:R-:W4:Y:S01]  /*1820*/  @P0 LDG.E.U8 R27, desc[UR16][R14.64+0x60] ;  /* 0x000060100e1b0981 */ /* 0x000f22000c1e1100 */
[----:B------:R-:W-:Y:S03]  /*1830*/  BSSY.RECONVERGENT B1, `(.L_x_372) ;  /* 0x000003c000017945 */ /* 0x000fe60003800200 */
[----:B--2---:R-:W-:Y:S04]  /*1840*/  @P0 STS.U8 [R8+UR21+0x2], R17 ;  /* 0x0000021108000988 */ /* 0x004fe80008000015 */
[----:B---3--:R-:W-:Y:S04]  /*1850*/  @P0 STS.U8 [R8+UR21+0x22], R23 ;  /* 0x0000221708000988 */ /* 0x008fe80008000015 */
[----:B----4-:R-:W-:Y:S04]  /*1860*/  @P0 STS.U8 [R8+UR21+0x42], R25 ;  /* 0x0000421908000988 */ /* 0x010fe80008000015 */
[----:B------:R0:W-:Y:S02]  /*1870*/  @P0 STS.U8 [R8+UR21+0x62], R27 ;  /* 0x0000621b08000988 */ /* 0x0001e40008000015 */
[----:B0-----:R-:W-:Y:S01]  /*1880*/  @P0 VIADD R8, R8, 0x80 ;  /* 0x0000008008080836 */ /* 0x001fe20000000000 */
[----:B------:R-:W-:-:S04]  /*1890*/  PLOP3.LUT P0, PT, P0, PT, PT, 0x8, 0x80 ;  /* 0x000000000080781c */ /* 0x000fc8000070e170 */
[C---:B------:R-:W-:Y:S02]  /*18a0*/  ISETP.LT.U32.AND P1, PT, R8.reuse, UR14, PT ;  /* 0x0000000e08007c0c */ /* 0x040fe4000bf21070 */
[----:B------:R-:W-:-:S04]  /*18b0*/  IADD3 R16, PT, PT, -R8, UR14, RZ ;  /* 0x0000000e08107c10 */ /* 0x000fc8000fffe1ff */
[----:B------:R-:W-:-:S13]  /*18c0*/  ISETP.LE.U32.OR P1, PT, R16, 0x180, !P1 ;  /* 0x000001801000780c */ /* 0x000fda0004f23470 */
[----:B------:R-:W-:Y:S05]  /*18d0*/  @P1 BRA `(.L_x_373) ;  /* 0x0000000000c41947 */ /* 0x000fea0003800000 */
[----:B------:R-:W-:Y:S01]  /*18e0*/  IMAD.U32 R25, RZ, RZ, UR14 ;  /* 0x0000000eff197e24 */ /* 0x000fe2000f8e00ff */
[----:B------:R-:W-:-:S03]  /*18f0*/  PLOP3.LUT P0, PT, PT, PT, PT, 0x8, 0x80 ;  /* 0x000000000080781c */ /* 0x000fc60003f0e170 */
[----:B------:R-:W-:-:S10]  /*1900*/  VIADD R25, R25, 0xfffffe80 ;  /* 0xfffffe8019197836 */ /* 0x000fd40000000000 */
.L_x_374:
[----:B------:R-:W-:-:S05]  /*1910*/  IADD3 R14, P1, PT, R8, UR12, RZ ;  /* 0x0000000c080e7c10 */ /* 0x000fca000ff3e0ff */
[----:B------:R-:W-:-:S05]  /*1920*/  IMAD.X R15, RZ, RZ, UR13, P1 ;  /* 0x0000000dff0f7e24 */ /* 0x000fca00088e06ff */
[----:B------:R-:W2:Y:S04]  /*1930*/  LDG.E.U8 R20, desc[UR16][R14.64] ;  /* 0x000000100e147981 */ /* 0x000ea8000c1e1100 */
[----:B------:R-:W3:Y:S01]  /*1940*/  LDG.E.U8 R27, desc[UR16][R14.64+0x40] ;  /* 0x000040100e1b7981 */ /* 0x000ee2000c1e1100 */
[C---:B------:R-:W-:Y:S02]  /*1950*/  VIADD R16, R8.reuse, 0x80 ;  /* 0x0000008008107836 */ /* 0x040fe40000000000 */
[----:B------:R-:W-:Y:S01]  /*1960*/  VIADD R22, R8, 0x100 ;  /* 0x0000010008167836 */ /* 0x000fe20000000000 */
[----:B------:R-:W4:Y:S02]  /*1970*/  LDG.E.U8 R29, desc[UR16][R14.64+0x20] ;  /* 0x000020100e1d7981 */ /* 0x000f24000c1e1100 */
[----:B------:R-:W-:-:S02]  /*1980*/  IADD3 R16, P1, PT, R16, UR12, RZ ;  /* 0x0000000c10107c10 */ /* 0x000fc4000ff3e0ff */
[----:B------:R-:W4:Y:S03]  /*1990*/  LDG.E.U8 R14, desc[UR16][R14.64+0x60] ;  /* 0x000060100e0e7981 */ /* 0x000f26000c1e1100 */
[----:B------:R-:W-:Y:S01]  /*19a0*/  IMAD.X R17, RZ, RZ, UR13, P1 ;  /* 0x0000000dff117e24 */ /* 0x000fe200088e06ff */
[----:B------:R-:W-:-:S04]  /*19b0*/  IADD3 R22, P1, PT, R22, UR12, RZ ;  /* 0x0000000c16167c10 */ /* 0x000fc8000ff3e0ff */
[----:B------:R-:W4:Y:S01]  /*19c0*/  LDG.E.U8 R28, desc[UR16][R16.64+0x20] ;  /* 0x00002010101c7981 */ /* 0x000f22000c1e1100 */
[----:B------:R-:W-:-:S03]  /*19d0*/  IMAD.X R23, RZ, RZ, UR13, P1 ;  /* 0x0000000dff177e24 */ /* 0x000fc600088e06ff */
[----:B------:R-:W4:Y:S04]  /*19e0*/  LDG.E.U8 R15, desc[UR16][R16.64] ;  /* 0x00000010100f7981 */ /* 0x000f28000c1e1100 */
[----:B------:R-:W4:Y:S04]  /*19f0*/  LDG.E.U8 R24, desc[UR16][R16.64+0x60] ;  /* 0x0000601010187981 */ /* 0x000f28000c1e1100 */
[----:B--2---:R0:W-:Y:S04]  /*1a00*/  STS.U8 [R8+UR21+0x2], R20 ;  /* 0x0000021408007988 */ /* 0x0041e80008000015 */
[----:B---3--:R1:W-:Y:S04]  /*1a10*/  STS.U8 [R8+UR21+0x42], R27 ;  /* 0x0000421b08007988 */ /* 0x0083e80008000015 */
[----:B0-----:R-:W2:Y:S04]  /*1a20*/  LDG.E.U8 R20, desc[UR16][R16.64+0x40] ;  /* 0x0000401010147981 */ /* 0x001ea8000c1e1100 */
[----:B-1----:R-:W3:Y:S04]  /*1a30*/  LDG.E.U8 R27, desc[UR16][R22.64] ;  /* 0x00000010161b7981 */ /* 0x002ee8000c1e1100 */
[----:B----4-:R0:W-:Y:S04]  /*1a40*/  STS.U8 [R8+UR21+0x62], R14 ;  /* 0x0000620e08007988 */ /* 0x0101e80008000015 */
[----:B------:R1:W-:Y:S04]  /*1a50*/  STS.U8 [R8+UR21+0x22], R29 ;  /* 0x0000221d08007988 */ /* 0x0003e80008000015 */
[----:B------:R-:W4:Y:S01]  /*1a60*/  LDG.E.U8 R17, desc[UR16][R22.64+0x40] ;  /* 0x0000401016117981 */ /* 0x000f22000c1e1100 */
[----:B0-----:R-:W-:-:S03]  /*1a70*/  VIADD R14, R8, 0x180 ;  /* 0x00000180080e7836 */ /* 0x001fc60000000000 */
[----:B------:R0:W-:Y:S02]  /*1a80*/  STS.U8 [R8+UR21+0x82], R15 ;  /* 0x0000820f08007988 */ /* 0x0001e40008000015 */
[----:B------:R-:W-:Y:S02]  /*1a90*/  IADD3 R14, P1, PT, R14, UR12, RZ ;  /* 0x0000000c0e0e7c10 */ /* 0x000fe4000ff3e0ff */
[----:B-1----:R-:W4:Y:S04]  /*1aa0*/  LDG.E.U8 R29, desc[UR16][R22.64+0x20] ;  /* 0x00002010161d7981 */ /* 0x002f28000c1e1100 */
[----:B------:R-:W4:Y:S01]  /*1ab0*/  LDG.E.U8 R16, desc[UR16][R22.64+0x60] ;  /* 0x0000601016107981 */ /* 0x000f22000c1e1100 */
[----:B0-----:R-:W-:-:S05]  /*1ac0*/  IMAD.X R15, RZ, RZ, UR13, P1 ;  /* 0x0000000dff0f7e24 */ /* 0x001fca00088e06ff */
[----:B------:R-:W4:Y:S04]  /*1ad0*/  LDG.E.U8 R23, desc[UR16][R14.64+0x40] ;  /* 0x000040100e177981 */ /* 0x000f28000c1e1100 */
[----:B------:R-:W4:Y:S04]  /*1ae0*/  LDG.E.U8 R22, desc[UR16][R14.64+0x60] ;  /* 0x000060100e167981 */ /* 0x000f28000c1e1100 */
[----:B--2---:R0:W-:Y:S04]  /*1af0*/  STS.U8 [R8+UR21+0xc2], R20 ;  /* 0x0000c21408007988 */ /* 0x0041e80008000015 */
[----:B---3--:R1:W-:Y:S04]  /*1b00*/  STS.U8 [R8+UR21+0x102], R27 ;  /* 0x0001021b08007988 */ /* 0x0083e80008000015 */
[----:B0-----:R-:W2:Y:S04]  /*1b10*/  LDG.E.U8 R20, desc[UR16][R14.64+0x20] ;  /* 0x000020100e147981 */ /* 0x001ea8000c1e1100 */
[----:B-1----:R-:W3:Y:S04]  /*1b20*/  LDG.E.U8 R27, desc[UR16][R14.64] ;  /* 0x000000100e1b7981 */ /* 0x002ee8000c1e1100 */
[----:B------:R-:W-:Y:S04]  /*1b30*/  STS.U8 [R8+UR21+0xa2], R28 ;  /* 0x0000a21c08007988 */ /* 0x000fe80008000015 */
[----:B------:R-:W-:Y:S04]  /*1b40*/  STS.U8 [R8+UR21+0xe2], R24 ;  /* 0x0000e21808007988 */ /* 0x000fe80008000015 */
[----:B----4-:R-:W-:Y:S04]  /*1b50*/  STS.U8 [R8+UR21+0x122], R29 ;  /* 0x0001221d08007988 */ /* 0x010fe80008000015 */
[----:B------:R-:W-:Y:S04]  /*1b60*/  STS.U8 [R8+UR21+0x142], R17 ;  /* 0x0001421108007988 */ /* 0x000fe80008000015 */
[----:B------:R-:W-:Y:S04]  /*1b70*/  STS.U8 [R8+UR21+0x162], R16 ;  /* 0x0001621008007988 */ /* 0x000fe80008000015 */
[----:B------:R-:W-:Y:S04]  /*1b80*/  STS.U8 [R8+UR21+0x1c2], R23 ;  /* 0x0001c21708007988 */ /* 0x000fe80008000015 */
[----:B------:R-:W-:Y:S04]  /*1b90*/  STS.U8 [R8+UR21+0x1e2], R22 ;  /* 0x0001e21608007988 */ /* 0x000fe80008000015 */
[----:B--2---:R-:W-:Y:S04]  /*1ba0*/  STS.U8 [R8+UR21+0x1a2], R20 ;  /* 0x0001a21408007988 */ /* 0x004fe80008000015 */
[----:B---3--:R0:W-:Y:S02]  /*1bb0*/  STS.U8 [R8+UR21+0x182], R27 ;  /* 0x0001821b08007988 */ /* 0x0081e40008000015 */
[----:B0-----:R-:W-:-:S05]  /*1bc0*/  VIADD R8, R8, 0x200 ;  /* 0x0000020008087836 */ /* 0x001fca0000000000 */
[----:B------:R-:W-:-:S13]  /*1bd0*/  ISETP.GE.U32.AND P1, PT, R8, R25, PT ;  /* 0x000000190800720c */ /* 0x000fda0003f26070 */
[----:B------:R-:W-:Y:S05]  /*1be0*/  @!P1 BRA `(.L_x_374) ;  /* 0xfffffffc00489947 */ /* 0x000fea000383ffff */
.L_x_373:
[----:B------:R-:W-:Y:S05]  /*1bf0*/  BSYNC.RECONVERGENT B1 ;  /* 0x0000000000017941 */ /* 0x000fea0003800200 */
.L_x_372:
[C---:B------:R-:W-:Y:S01]  /*1c00*/  ISETP.LT.U32.AND P1, PT, R8.reuse, UR14, PT ;  /* 0x0000000e08007c0c */ /* 0x040fe2000bf21070 */
[----:B------:R-:W-:Y:S01]  /*1c10*/  BSSY.RECONVERGENT B1, `(.L_x_375) ;  /* 0x000001b000017945 */ /* 0x000fe20003800200 */
[----:B------:R-:W-:-:S04]  /*1c20*/  IADD3 R14, PT, PT, -R8, UR14, RZ ;  /* 0x0000000e080e7c10 */ /* 0x000fc8000fffe1ff */
[----:B------:R-:W-:-:S13]  /*1c30*/  ISETP.LE.U32.OR P1, PT, R14, 0x80, !P1 ;  /* 0x000000800e00780c */ /* 0x000fda0004f23470 */
[----:B------:R-:W-:Y:S05]  /*1c40*/  @P1 BRA `(.L_x_376) ;  /* 0x00000000005c1947 */ /* 0x000fea0003800000 */
[C---:B------:R-:W-:Y:S01]  /*1c50*/  IADD3 R14, P0, PT, R8.reuse, UR12, RZ ;  /* 0x0000000c080e7c10 */ /* 0x040fe2000ff1e0ff */
[----:B------:R-:W-:-:S04]  /*1c60*/  VIADD R16, R8, 0x80 ;  /* 0x0000008008107836 */ /* 0x000fc80000000000 */
[----:B------:R-:W-:Y:S01]  /*1c70*/  IMAD.X R15, RZ, RZ, UR13, P0 ;  /* 0x0000000dff0f7e24 */ /* 0x000fe200080e06ff */
[----:B------:R-:W-:-:S04]  /*1c80*/  IADD3 R16, P0, PT, R16, UR12, RZ ;  /* 0x0000000c10107c10 */ /* 0x000fc8000ff1e0ff */
[----:B------:R-:W2:Y:S01]  /*1c90*/  LDG.E.U8 R23, desc[UR16][R14.64] ;  /* 0x000000100e177981 */ /* 0x000ea2000c1e1100 */
[----:B------:R-:W-:-:S03]  /*1ca0*/  IMAD.X R17, RZ, RZ, UR13, P0 ;  /* 0x0000000dff117e24 */ /* 0x000fc600080e06ff */
[----:B------:R-:W3:Y:S04]  /*1cb0*/  LDG.E.U8 R25, desc[UR16][R14.64+0x20] ;  /* 0x000020100e197981 */ /* 0x000ee8000c1e1100 */
[----:B------:R-:W4:Y:S04]  /*1cc0*/  LDG.E.U8 R27, desc[UR16][R14.64+0x40] ;  /* 0x000040100e1b7981 */ /* 0x000f28000c1e1100 */
[----:B------:R-:W4:Y:S04]  /*1cd0*/  LDG.E.U8 R29, desc[UR16][R14.64+0x60] ;  /* 0x000060100e1d7981 */ /* 0x000f28000c1e1100 */
[----:B------:R-:W4:Y:S04]  /*1ce0*/  LDG.E.U8 R20, desc[UR16][R16.64] ;  /* 0x0000001010147981 */ /* 0x000f28000c1e1100 */
[----:B------:R-:W4:Y:S04]  /*1cf0*/  LDG.E.U8 R22, desc[UR16][R16.64+0x20] ;  /* 0x0000201010167981 */ /* 0x000f28000c1e1100 */
[----:B------:R-:W4:Y:S04]  /*1d00*/  LDG.E.U8 R24, desc[UR16][R16.64+0x40] ;  /* 0x0000401010187981 */ /* 0x000f28000c1e1100 */
[----:B------:R-:W4:Y:S01]  /*1d10*/  LDG.E.U8 R28, desc[UR16][R16.64+0x60] ;  /* 0x00006010101c7981 */ /* 0x000f22000c1e1100 */
[----:B------:R-:W-:-:S03]  /*1d20*/  PLOP3.LUT P0, PT, PT, PT, PT, 0x8, 0x80 ;  /* 0x000000000080781c */ /* 0x000fc60003f0e170 */
[----:B--2---:R-:W-:Y:S04]  /*1d30*/  STS.U8 [R8+UR21+0x2], R23 ;  /* 0x0000021708007988 */ /* 0x004fe80008000015 */
[----:B---3--:R-:W-:Y:S04]  /*1d40*/  STS.U8 [R8+UR21+0x22], R25 ;  /* 0x0000221908007988 */ /* 0x008fe80008000015 */
[----:B----4-:R-:W-:Y:S04]  /*1d50*/  STS.U8 [R8+UR21+0x42], R27 ;  /* 0x0000421b08007988 */ /* 0x010fe80008000015 */
[----:B------:R-:W-:Y:S04]  /*1d60*/  STS.U8 [R8+UR21+0x62], R29 ;  /* 0x0000621d08007988 */ /* 0x000fe80008000015 */
[----:B------:R-:W-:Y:S04]  /*1d70*/  STS.U8 [R8+UR21+0x82], R20 ;  /* 0x0000821408007988 */ /* 0x000fe80008000015 */
[----:B------:R-:W-:Y:S04]  /*1d80*/  STS.U8 [R8+UR21+0xa2], R22 ;  /* 0x0000a21608007988 */ /* 0x000fe80008000015 */
[----:B------:R-:W-:Y:S04]  /*1d90*/  STS.U8 [R8+UR21+0xc2], R24 ;  /* 0x0000c21808007988 */ /* 0x000fe80008000015 */
[----:B------:R0:W-:Y:S02]  /*1da0*/  STS.U8 [R8+UR21+0xe2], R28 ;  /* 0x0000e21c08007988 */ /* 0x0001e40008000015 */
[----:B0-----:R-:W-:-:S07]  /*1db0*/  VIADD R8, R8, 0x100 ;  /* 0x0000010008087836 */ /* 0x001fce0000000000 */
.L_x_376:
[----:B------:R-:W-:Y:S05]  /*1dc0*/  BSYNC.RECONVERGENT B1 ;  /* 0x0000000000017941 */ /* 0x000fea0003800200 */
.L_x_375:
[----:B------:R-:W-:-:S13]  /*1dd0*/  ISETP.LT.U32.OR P0, PT, R8, UR14, P0 ;  /* 0x0000000e08007c0c */ /* 0x000fda0008701470 */
[----:B------:R-:W-:Y:S05]  /*1de0*/  @!P0 BRA `(.L_x_368) ;  /* 0x0000000000288947 */ /* 0x000fea0003800000 */
[----:B------:R-:W-:-:S05]  /*1df0*/  IADD3 R14, P0, PT, R8, UR12, RZ ;  /* 0x0000000c080e7c10 */ /* 0x000fca000ff1e0ff */
[----:B------:R-:W-:-:S05]  /*1e00*/  IMAD.X R15, RZ, RZ, UR13, P0 ;  /* 0x0000000dff0f7e24 */ /* 0x000fca00080e06ff */
[----:B------:R-:W2:Y:S04]  /*1e10*/  LDG.E.U8 R17, desc[UR16][R14.64] ;  /* 0x000000100e117981 */ /* 0x000ea8000c1e1100 */
[----:B------:R-:W3:Y:S04]  /*1e20*/  LDG.E.U8 R23, desc[UR16][R14.64+0x20] ;  /* 0x000020100e177981 */ /* 0x000ee8000c1e1100 */
[----:B------:R-:W4:Y:S04]  /*1e30*/  LDG.E.U8 R25, desc[UR16][R14.64+0x40] ;  /* 0x000040100e197981 */ /* 0x000f28000c1e1100 */
[----:B------:R-:W4:Y:S04]  /*1e40*/  LDG.E.U8 R27, desc[UR16][R14.64+0x60] ;  /* 0x000060100e1b7981 */ /* 0x000f28000c1e1100 */
[----:B--2---:R0:W-:Y:S04]  /*1e50*/  STS.U8 [R8+UR21+0x2], R17 ;  /* 0x0000021108007988 */ /* 0x0041e80008000015 */
[----:B---3--:R0:W-:Y:S04]  /*1e60*/  STS.U8 [R8+UR21+0x22], R23 ;  /* 0x0000221708007988 */ /* 0x0081e80008000015 */
[----:B----4-:R0:W-:Y:S04]  /*1e70*/  STS.U8 [R8+UR21+0x42], R25 ;  /* 0x0000421908007988 */ /* 0x0101e80008000015 */
[----:B------:R0:W-:Y:S02]  /*1e80*/  STS.U8 [R8+UR21+0x62], R27 ;  /* 0x0000621b08007988 */ /* 0x0001e40008000015 */
.L_x_368:
[----:B------:R-:W-:Y:S05]  /*1e90*/  BSYNC.RECONVERGENT B0 ;  /* 0x0000000000007941 */ /* 0x000fea0003800200 */
.L_x_367:
[----:B------:R-:W-:Y:S01]  /*1ea0*/  BAR.SYNC.DEFER_BLOCKING 0x0 ;  /* 0x0000000000007b1d */ /* 0x000fe20000010000 */
[----:B------:R-:W-:Y:S01]  /*1eb0*/  IMAD.U32 R15, RZ, RZ, UR4 ;  /* 0x00000004ff0f7e24 */ /* 0x000fe2000f8e00ff */
[----:B------:R-:W-:Y:S01]  /*1ec0*/  LEA R13, R6, R13, 0x18 ;  /* 0x0000000d060d7211 */ /* 0x000fe200078ec0ff */
[----:B0-----:R-:W-:-:S03]  /*1ed0*/  IMAD.MOV.U32 R17, RZ, RZ, 0xffff ;  /* 0x0000ffffff117424 */ /* 0x001fc600078e00ff */
[----:B------:R-:W-:Y:S02]  /*1ee0*/  LOP3.LUT R15, R15, 0x2, RZ, 0x3c, !PT ;  /* 0x000000020f0f7812 */ /* 0x000fe400078e3cff */
[----:B------:R-:W-:Y:S02]  /*1ef0*/  PRMT R14, R17, 0x5410, R17 ;  /* 0x00005410110e7816 */ /* 0x000fe40000000011 */
[----:B------:R-:W-:Y:S01]  /*1f00*/  IADD3 R15, PT, PT, R4, UR14, R15 ;  /* 0x0000000e040f7c10 */ /* 0x000fe2000fffe00f */
[----:B------:R-:W-:Y:S01]  /*1f10*/  VIADD R4, R21, UR14 ;  /* 0x0000000e15047c36 */ /* 0x000fe20008000000 */
[----:B------:R-:W-:Y:S02]  /*1f20*/  PRMT R16, R17, 0x5410, RZ ;  /* 0x0000541011107816 */ /* 0x000fe400000000ff */
[----:B------:R-:W-:Y:S01]  /*1f30*/  R2UR UR4, R15 ;  /* 0x000000000f0472ca */ /* 0x000fe200000e0000 */
[----:B------:R-:W-:Y:S01]  /*1f40*/  VIADD R6, R4, 0xffffffff ;  /* 0xffffffff04067836 */ /* 0x000fe20000000000 */
[----:B------:R-:W-:-:S02]  /*1f50*/  PRMT R15, RZ, 0x5410, RZ ;  /* 0x00005410ff0f7816 */ /* 0x000fc400000000ff */
[----:B------:R-:W-:Y:S02]  /*1f60*/  PRMT R17, R17, 0x5410, RZ ;  /* 0x0000541011117816 */ /* 0x000fe400000000ff */
[----:B------:R-:W-:Y:S01]  /*1f70*/  ISETP.NE.AND P0, PT, R6, RZ, PT ;  /* 0x000000ff0600720c */ /* 0x000fe20003f05270 */
[----:B------:R0:W-:Y:S06]  /*1f80*/  STS.64 [R13+0xc0], R14 ;  /* 0x0000c00e0d007388 */ /* 0x0001ec0000000a00 */
[----:B------:R-:W-:Y:S01]  /*1f90*/  ULOP3.LUT UR4, UR4, 0x3, URZ, 0xc0, !UPT ;  /* 0x0000000304047892 */ /* 0x000fe2000f8ec0ff */
[----:B------:R0:W-:Y:S03]  /*1fa0*/  STS.64 [R13+0xc8], R16 ;  /* 0x0000c8100d007388 */ /* 0x0001e60000000a00 */
[----:B------:R-:W-:-:S04]  /*1fb0*/  UIADD3 UR4, UPT, UPT, -UR4, UR14, URZ ;  /* 0x0000000e04047290 */ /* 0x000fc8000fffe1ff */
[----:B------:R-:W-:Y:S01]  /*1fc0*/  UIADD3 UR12, UPT, UPT, UR4, 0x2, UR21 ;  /* 0x00000002040c7890 */ /* 0x000fe2000fffe015 */
[----:B------:R-:W-:Y:S11]  /*1fd0*/  @!P0 BRA `(.L_x_377) ;  /* 0x0000000400708947 */ /* 0x000ff60003800000 */
[C---:B------:R-:W-:Y:S01]  /*1fe0*/  VIADD R8, R4.reuse, 0xfffffffe ;  /* 0xfffffffe04087836 */ /* 0x040fe20000000000 */
[----:B------:R-:W-:Y:S01]  /*1ff0*/  UIADD3 UR5, UPT, UPT, UR12, 0x4, URZ ;  /* 0x000000040c057890 */ /* 0x000fe2000fffe0ff */
[----:B0-----:R-:W-:Y:S01]  /*2000*/  IMAD.U32 R14, RZ, RZ, UR14 ;  /* 0x0000000eff0e7e24 */ /* 0x001fe2000f8e00ff */
[----:B------:R-:W-:Y:S01]  /*2010*/  LEA R13, R4, UR12, 0x2 ;  /* 0x0000000c040d7c11 */ /* 0x000fe2000f8e10ff */
[----:B------:R-:W-:Y:S01]  /*2020*/  IMAD.MOV.U32 R15, RZ, RZ, RZ ;  /* 0x000000ffff0f7224 */ /* 0x000fe200078e00ff */
[----:B------:R-:W-:Y:S01]  /*2030*/  ISETP.GE.U32.AND P0, PT, R8, 0x3, PT ;  /* 0x000000030800780c */ /* 0x000fe20003f06070 */
[----:B------:R-:W-:Y:S01]  /*2040*/  VIADD R8, R4, 0x1 ;  /* 0x0000000104087836 */ /* 0x000fe20000000000 */
[----:B------:R-:W-:Y:S01]  /*2050*/  LOP3.LUT R22, R6, 0x3, RZ, 0xc0, !PT ;  /* 0x0000000306167812 */ /* 0x000fe200078ec0ff */
[----:B------:R-:W-:Y:S02]  /*2060*/  IMAD.MOV.U32 R23, RZ, RZ, RZ ;  /* 0x000000ffff177224 */ /* 0x000fe400078e00ff */
[----:B------:R-:W-:-:S08]  /*2070*/  VIADD R14, R14, 0x1 ;  /* 0x000000010e0e7836 */ /* 0x000fd00000000000 */
[----:B------:R-:W-:Y:S05]  /*2080*/  @!P0 BRA `(.L_x_378) ;  /* 0x0000000000ec8947 */ /* 0x000fea0003800000 */
[----:B------:R-:W-:Y:S01]  /*2090*/  ISETP.NE.AND P0, PT, R2, RZ, PT ;  /* 0x000000ff0200720c */ /* 0x000fe20003f05270 */
[----:B------:R-:W-:Y:S01]  /*20a0*/  IMAD.MOV.U32 R17, RZ, RZ, RZ ;  /* 0x000000ffff117224 */ /* 0x000fe200078e00ff */
[----:B------:R-:W-:Y:S01]  /*20b0*/  LOP3.LUT R15, R6, 0xfffffffc, RZ, 0xc0, !PT ;  /* 0xfffffffc060f7812 */ /* 0x000fe200078ec0ff */
[----:B------:R-:W-:-:S10]  /*20c0*/  IMAD.MOV.U32 R23, RZ, RZ, RZ ;  /* 0x000000ffff177224 */ /* 0x000fd400078e00ff */
.L_x_387:
[----:B------:R-:W-:Y:S01]  /*20d0*/  BSSY.RECONVERGENT B0, `(.L_x_379) ;  /* 0x000000d000007945 */ /* 0x000fe20003800200 */
[C---:B------:R-:W-:Y:S01]  /*20e0*/  VIADD R27, R17.reuse, 0x1 ;  /* 0x00000001111b7836 */ /* 0x040fe20000000000 */
[----:B0123--:R-:W-:Y:S02]  /*20f0*/  LEA R16, R17, UR5, 0x2 ;  /* 0x0000000511107c11 */ /* 0x00ffe4000f8e10ff */
[----:B------:R-:W-:Y:S05]  /*2100*/  @P0 BRA `(.L_x_380) ;  /* 0x0000000000240947 */ /* 0x000fea0003800000 */
[----:B------:R-:W-:Y:S01]  /*2110*/  IMAD.IADD R25, R8, 0x1, -R17 ;  /* 0x0000000108197824 */ /* 0x000fe200078e0a11 */
[C---:B------:R-:W-:Y:S02]  /*2120*/  ISETP.GE.U32.AND P2, PT, R17.reuse, R14, PT ;  /* 0x0000000e1100720c */ /* 0x040fe40003f46070 */
[----:B------:R-:W-:Y:S02]  /*2130*/  ISETP.GE.U32.AND P1, PT, R17, R0, PT ;  /* 0x000000001100720c */ /* 0x000fe40003f26070 */
[----:B------:R-:W-:-:S04]  /*2140*/  SEL R25, R0, R25, !P2 ;  /* 0x0000001900197207 */ /* 0x000fc80005000000 */
[----:B------:R-:W-:-:S05]  /*2150*/  SEL R20, R27, R25, !P1 ;  /* 0x000000191b147207 */ /* 0x000fca0004800000 */
[----:B------:R-:W-:-:S04]  /*2160*/  IMAD.IADD R23, R23, 0x1, R20 ;  /* 0x0000000117177824 */ /* 0x000fc800078e0214 */
[----:B------:R-:W-:Y:S01]  /*2170*/  VIADD R20, R23, 0x2 ;  /* 0x0000000217147836 */ /* 0x000fe20000000000 */
[----:B------:R0:W-:Y:S04]  /*2180*/  STS [R16+0x4], R23 ;  /* 0x0000041710007388 */ /* 0x0001e80000000800 */
[----:B------:R0:W-:Y:S02]  /*2190*/  STS [R13+0x4], R20 ;  /* 0x000004140d007388 */ /* 0x0001e40000000800 */
.L_x_380:
[----:B------:R-:W-:Y:S05]  /*21a0*/  BSYNC.RECONVERGENT B0 ;  /* 0x0000000000007941 */ /* 0x000fea0003800200 */
.L_x_379:
[----:B------:R-:W-:Y:S01]  /*21b0*/  BSSY.RECONVERGENT B0, `(.L_x_381) ;  /* 0x000000c000007945 */ /* 0x000fe20003800200 */
[----:B------:R-:W-:-:S03]  /*21c0*/  VIADD R25, R17, 0x2 ;  /* 0x0000000211197836 */ /* 0x000fc60000000000 */
[----:B------:R-:W-:Y:S05]  /*21d0*/  @P0 BRA `(.L_x_382) ;  /* 0x0000000000240947 */ /* 0x000fea0003800000 */
[C---:B------:R-:W-:Y:S02]  /*21e0*/  ISETP.GE.U32.AND P1, PT, R27.reuse, R0, PT ;  /* 0x000000001b00720c */ /* 0x040fe40003f26070 */
[----:B------:R-:W-:Y:S01]  /*21f0*/  ISETP.GE.U32.AND P2, PT, R27, R14, PT ;  /* 0x0000000e1b00720c */ /* 0x000fe20003f46070 */
[----:B------:R-:W-:-:S05]  /*2200*/  IMAD.IADD R27, R4, 0x1, -R17 ;  /* 0x00000001041b7824 */ /* 0x000fca00078e0a11 */
[----:B0-----:R-:W-:-:S04]  /*2210*/  SEL R20, R0, R27, !P2 ;  /* 0x0000001b00147207 */ /* 0x001fc80005000000 */
[----:B------:R-:W-:-:S05]  /*2220*/  SEL R20, R25, R20, !P1 ;  /* 0x0000001419147207 */ /* 0x000fca0004800000 */
[----:B------:R-:W-:-:S04]  /*2230*/  IMAD.IADD R23, R23, 0x1, R20 ;  /* 0x0000000117177824 */ /* 0x000fc800078e0214 */
[----:B------:R-:W-:Y:S01]  /*2240*/  VIADD R20, R23, 0x2 ;  /* 0x0000000217147836 */ /* 0x000fe20000000000 */
[----:B------:R1:W-:Y:S04]  /*2250*/  STS [R16+0x8], R23 ;  /* 0x0000081710007388 */ /* 0x0003e80000000800 */
[----:B------:R1:W-:Y:S02]  /*2260*/  STS [R13+0x4], R20 ;  /* 0x000004140d007388 */ /* 0x0003e40000000800 */
.L_x_382:
[----:B------:R-:W-:Y:S05]  /*2270*/  BSYNC.RECONVERGENT B0 ;  /* 0x0000000000007941 */ /* 0x000fea0003800200 */
.L_x_381:
[----:B------:R-:W-:Y:S01]  /*2280*/  BSSY.RECONVERGENT B0, `(.L_x_383) ;  /* 0x000000c000007945 */ /* 0x000fe20003800200 */
[----:B------:R-:W-:-:S03]  /*2290*/  VIADD R27, R17, 0x3 ;  /* 0x00000003111b7836 */ /* 0x000fc60000000000 */
[----:B------:R-:W-:Y:S05]  /*22a0*/  @P0 BRA `(.L_x_384) ;  /* 0x0000000000240947 */ /* 0x000fea0003800000 */
[----:B------:R-:W-:Y:S01]  /*22b0*/  IMAD.IADD R29, R8, 0x1, -R25 ;  /* 0x00000001081d7824 */ /* 0x000fe200078e0a19 */
[C---:B------:R-:W-:Y:S02]  /*22c0*/  ISETP.GE.U32.AND P2, PT, R25.reuse, R14, PT ;  /* 0x0000000e1900720c */ /* 0x040fe40003f46070 */
[----:B------:R-:W-:Y:S02]  /*22d0*/  ISETP.GE.U32.AND P1, PT, R25, R0, PT ;  /* 0x000000001900720c */ /* 0x000fe40003f26070 */
[----:B01----:R-:W-:-:S04]  /*22e0*/  SEL R20, R0, R29, !P2 ;  /* 0x0000001d00147207 */ /* 0x003fc80005000000 */
[----:B------:R-:W-:-:S05]  /*22f0*/  SEL R20, R27, R20, !P1 ;  /* 0x000000141b147207 */ /* 0x000fca0004800000 */
[----:B------:R-:W-:-:S04]  /*2300*/  IMAD.IADD R23, R23, 0x1, R20 ;  /* 0x0000000117177824 */ /* 0x000fc800078e0214 */
[----:B------:R-:W-:Y:S01]  /*2310*/  VIADD R20, R23, 0x2 ;  /* 0x0000000217147836 */ /* 0x000fe20000000000 */
[----:B------:R2:W-:Y:S04]  /*2320*/  STS [R16+0xc], R23 ;  /* 0x00000c1710007388 */ /* 0x0005e80000000800 */
[----:B------:R2:W-:Y:S02]  /*2330*/  STS [R13+0x4], R20 ;  /* 0x000004140d007388 */ /* 0x0005e40000000800 */
.L_x_384:
[----:B------:R-:W-:Y:S05]  /*2340*/  BSYNC.RECONVERGENT B0 ;  /* 0x0000000000007941 */ /* 0x000fea0003800200 */
.L_x_383:
[----:B------:R-:W-:Y:S01]  /*2350*/  BSSY.RECONVERGENT B0, `(.L_x_385) ;  /* 0x000000c000007945 */ /* 0x000fe20003800200 */
[----:B------:R-:W-:-:S03]  /*2360*/  VIADD R17, R17, 0x4 ;  /* 0x0000000411117836 */ /* 0x000fc60000000000 */
[----:B------:R-:W-:Y:S05]  /*2370*/  @P0 BRA `(.L_x_386) ;  /* 0x0000000000240947 */ /* 0x000fea0003800000 */
[----:B------:R-:W-:Y:S01]  /*2380*/  IMAD.IADD R25, R8, 0x1, -R27 ;  /* 0x0000000108197824 */ /* 0x000fe200078e0a1b */
[C---:B------:R-:W-:Y:S02]  /*2390*/  ISETP.GE.U32.AND P2, PT, R27.reuse, R14, PT ;  /* 0x0000000e1b00720c */ /* 0x040fe40003f46070 */
[----:B------:R-:W-:Y:S02]  /*23a0*/  ISETP.GE.U32.AND P1, PT, R27, R0, PT ;  /* 0x000000001b00720c */ /* 0x000fe40003f26070 */
[----:B012---:R-:W-:-:S04]  /*23b0*/  SEL R20, R0, R25, !P2 ;  /* 0x0000001900147207 */ /* 0x007fc80005000000 */
[----:B------:R-:W-:-:S05]  /*23c0*/  SEL R20, R17, R20, !P1 ;  /* 0x0000001411147207 */ /* 0x000fca0004800000 */
[----:B------:R-:W-:-:S04]  /*23d0*/  IMAD.IADD R23, R23, 0x1, R20 ;  /* 0x0000000117177824 */ /* 0x000fc800078e0214 */
[----:B------:R-:W-:Y:S01]  /*23e0*/  VIADD R20, R23, 0x2 ;  /* 0x0000000217147836 */ /* 0x000fe20000000000 */
[----:B------:R3:W-:Y:S04]  /*23f0*/  STS [R16+0x10], R23 ;  /* 0x0000101710007388 */ /* 0x0007e80000000800 */
[----:B------:R3:W-:Y:S02]  /*2400*/  STS [R13+0x4], R20 ;  /* 0x000004140d007388 */ /* 0x0007e40000000800 */
.L_x_386:
[----:B------:R-:W-:Y:S05]  /*2410*/  BSYNC.RECONVERGENT B0 ;  /* 0x0000000000007941 */ /* 0x000fea0003800200 */
.L_x_385:
[----:B------:R-:W-:-:S13]  /*2420*/  ISETP.NE.AND P1, PT, R17, R15, PT ;  /* 0x0000000f1100720c */ /* 0x000fda0003f25270 */
[----:B------:R-:W-:Y:S05]  /*2430*/  @P1 BRA `(.L_x_387) ;  /* 0xfffffffc00241947 */ /* 0x000fea000383ffff */
.L_x_378:
[----:B------:R-:W-:-:S13]  /*2440*/  ISETP.NE.AND P0, PT, R22, RZ, PT ;  /* 0x000000ff1600720c */ /* 0x000fda0003f05270 */
[----:B------:R-:W-:Y:S05]  /*2450*/  @!P0 BRA `(.L_x_377) ;  /* 0x0000000000508947 */ /* 0x000fea0003800000 */
[----:B------:R-:W-:Y:S01]  /*2460*/  ISETP.NE.AND P3, PT, R2, RZ, PT ;  /* 0x000000ff0200720c */ /* 0x000fe20003f65270 */
[----:B------:R-:W-:-:S12]  /*2470*/  UMOV UR4, URZ ;  /* 0x000000ff00047c82 */ /* 0x000fd80008000000 */
.L_x_390:
[----:B------:R-:W-:Y:S01]  /*2480*/  UIADD3 UR4, UPT, UPT, UR4, 0x1, URZ ;  /* 0x0000000104047890 */ /* 0x000fe2000fffe0ff */
[----:B------:R-:W-:Y:S01]  /*2490*/  BSSY.RECONVERGENT B0, `(.L_x_388) ;  /* 0x000000e000007945 */ /* 0x000fe20003800200 */
[----:B0123--:R-:W-:-:S04]  /*24a0*/  VIADD R20, R15, 0x1 ;  /* 0x000000010f147836 */ /* 0x00ffc80000000000 */
[----:B------:R-:W-:Y:S01]  /*24b0*/  ISETP.NE.AND P2, PT, R22, UR4, PT ;  /* 0x0000000416007c0c */ /* 0x000fe2000bf45270 */
[----:B------:R-:W-:-:S12]  /*24c0*/  @P3 BRA `(.L_x_389) ;  /* 0x0000000000283947 */ /* 0x000fd80003800000 */
[----:B------:R-:W-:Y:S01]  /*24d0*/  IMAD.IADD R17, R8, 0x1, -R15 ;  /* 0x0000000108117824 */ /* 0x000fe200078e0a0f */
[C---:B------:R-:W-:Y:S02]  /*24e0*/  ISETP.GE.U32.AND P1, PT, R15.reuse, R14, PT ;  /* 0x0000000e0f00720c */ /* 0x040fe40003f26070 */
[----:B------:R-:W-:Y:S02]  /*24f0*/  ISETP.GE.U32.AND P0, PT, R15, R0, PT ;  /* 0x000000000f00720c */ /* 0x000fe40003f06070 */
[----:B------:R-:W-:-:S04]  /*2500*/  SEL R17, R0, R17, !P1 ;  /* 0x0000001100117207 */ /* 0x000fc80004800000 */
[----:B------:R-:W-:-:S05]  /*2510*/  SEL R2, R20, R17, !P0 ;  /* 0x0000001114027207 */ /* 0x000fca0004000000 */
[----:B------:R-:W-:Y:S01]  /*2520*/  IMAD.IADD R23, R23, 0x1, R2 ;  /* 0x0000000117177824 */ /* 0x000fe200078e0202 */
[----:B------:R-:W-:-:S03]  /*2530*/  LEA R2, R15, UR5, 0x2 ;  /* 0x000000050f027c11 */ /* 0x000fc6000f8e10ff */
[----:B------:R-:W-:Y:S02]  /*2540*/  VIADD R16, R23, 0x2 ;  /* 0x0000000217107836 */ /* 0x000fe40000000000 */
[----:B------:R0:W-:Y:S04]  /*2550*/  STS [R2+0x4], R23 ;  /* 0x0000041702007388 */ /* 0x0001e80000000800 */
[----:B------:R0:W-:Y:S02]  /*2560*/  STS [R13+0x4], R16 ;  /* 0x000004100d007388 */ /* 0x0001e40000000800 */
.L_x_389:
[----:B------:R-:W-:Y:S05]  /*2570*/  BSYNC.RECONVERGENT B0 ;  /* 0x0000000000007941 */ /* 0x000fea0003800200 */
.L_x_388:
[----:B------:R-:W-:Y:S01]  /*2580*/  IMAD.MOV.U32 R15, RZ, RZ, R20 ;  /* 0x000000ffff0f7224 */ /* 0x000fe200078e0014 */
[----:B------:R-:W-:Y:S06]  /*2590*/  @P2 BRA `(.L_x_390) ;  /* 0xfffffffc00b82947 */ /* 0x000fec000383ffff */
.L_x_377:
[----:B------:R-:W-:Y:S01]  /*25a0*/  BAR.SYNC.DEFER_BLOCKING 0x0 ;  /* 0x0000000000007b1d */ /* 0x000fe20000010000 */
[----:B------:R-:W-:Y:S02]  /*25b0*/  ISETP.NE.AND P0, PT, R6, RZ, PT ;  /* 0x000000ff0600720c */ /* 0x000fe40003f05270 */
[----:B0-----:R-:W-:Y:S02]  /*25c0*/  PRMT R14, RZ, 0x7610, R14 ;  /* 0x00007610ff0e7816 */ /* 0x001fe4000000000e */
[----:B------:R-:W-:Y:S02]  /*25d0*/  PRMT R15, RZ, 0x7610, R15 ;  /* 0x00007610ff0f7816 */ /* 0x000fe4000000000f */
[----:B------:R-:W-:-:S07]  /*25e0*/  PRMT R2, RZ, 0x7610, R2 ;  /* 0x00007610ff027816 */ /* 0x000fce0000000002 */
[----:B------:R-:W-:Y:S05]  /*25f0*/  @!P0 BRA `(.L_x_391) ;  /* 0x0000003000c08947 */ /* 0x000fea0003800000 */
[----:B------:R-:W-:Y:S01]  /*2600*/  ISETP.NE.AND P0, PT, R4, 0x2, PT ;  /* 0x000000020400780c */ /* 0x000fe20003f05270 */
[----:B------:R-:W-:Y:S01]  /*2610*/  IMAD.WIDE.U32 R14, R0, 0x2, RZ ;  /* 0x00000002000e7825 */ /* 0x000fe200078e00ff */
[----:B------:R-:W-:-:S03]  /*2620*/  PRMT R0, RZ, 0x7610, R0 ;  /* 0x00007610ff007816 */ /* 0x000fc60000000000 */
[----:B-123--:R-:W-:Y:S01]  /*2630*/  IMAD.MOV.U32 R13, RZ, RZ, 0x1 ;  /* 0x00000001ff0d7424 */ /* 0x00efe200078e00ff */
[----:B------:R-:W-:Y:S01]  /*2640*/  R2UR UR18, R14 ;  /* 0x000000000e1272ca */ /* 0x000fe200000e0000 */
[----:B------:R-:W-:Y:S01]  /*2650*/  IMAD.MOV.U32 R4, RZ, RZ, RZ ;  /* 0x000000ffff047224 */ /* 0x000fe200078e00ff */
[----:B------:R-:W-:Y:S02]  /*2660*/  R2UR UR19, R15 ;  /* 0x000000000f1372ca */ /* 0x000fe400000e0000 */
[----:B------:R-:W-:Y:S02]  /*2670*/  PRMT R15, RZ, 0x7610, R15 ;  /* 0x00007610ff0f7816 */ /* 0x000fe4000000000f */
[----:B------:R-:W-:Y:S01]  /*2680*/  PRMT R14, RZ, 0x7610, R14 ;  /* 0x00007610ff0e7816 */ /* 0x000fe2000000000e */
[----:B------:R-:W-:Y:S10]  /*2690*/  @!P0 BRA `(.L_x_392) ;  /* 0x0000002000708947 */ /* 0x000ff40003800000 */
[----:B------:R-:W-:Y:S01]  /*26a0*/  IMAD.MOV.U32 R4, RZ, RZ, R11 ;  /* 0x000000ffff047224 */ /* 0x000fe200078e000b */
[----:B------:R-:W-:Y:S01]  /*26b0*/  PRMT R0, RZ, 0x7610, R0 ;  /* 0x00007610ff007816 */ /* 0x000fe20000000000 */
[----:B------:R-:W-:Y:S02]  /*26c0*/  IMAD.MOV.U32 R6, RZ, RZ, R7 ;  /* 0x000000ffff067224 */ /* 0x000fe400078e0007 */
[----:B------:R-:W-:Y:S02]  /*26d0*/  IMAD.MOV.U32 R13, RZ, RZ, 0x1 ;  /* 0x00000001ff0d7424 */ /* 0x000fe400078e00ff */
[----:B------:R-:W-:Y:S02]  /*26e0*/  IMAD.MOV.U32 R16, RZ, RZ, RZ ;  /* 0x000000ffff107224 */ /* 0x000fe400078e00ff */
[----:B------:R-:W-:-:S07]  /*26f0*/  IMAD.U32 R2, RZ, RZ, UR11 ;  /* 0x0000000bff027e24 */ /* 0x000fce000f8e00ff */
.L_x_420:
[----:B------:R-:W-:Y:S01]  /*2700*/  VIADD R8, R21, 0x1 ;  /* 0x0000000115087836 */ /* 0x000fe20000000000 */
[----:B------:R-:W-:Y:S01]  /*2710*/  UMOV UR11, UR10 ;  /* 0x0000000a000b7c82 */ /* 0x000fe20008000000 */
[----:B------:R-:W-:Y:S01]  /*2720*/  R2UR UR10, R12 ;  /* 0x000000000c0a72ca */ /* 0x000fe200000e0000 */
[----:B------:R-:W-:Y:S02]  /*2730*/  IMAD.MOV.U32 R7, RZ, RZ, R19 ;  /* 0x000000ffff077224 */ /* 0x000fe400078e0013 */
[----:B------:R-:W-:Y:S01]  /*2740*/  ISETP.NE.AND P1, PT, R8, RZ, PT ;  /* 0x000000ff0800720c */ /* 0x000fe20003f25270 */
[----:B------:R-:W-:Y:S02]  /*2750*/  IMAD.MOV.U32 R11, RZ, RZ, R9 ;  /* 0x000000ffff0b7224 */ /* 0x000fe400078e0009 */
[----:B------:R-:W-:Y:S02]  /*2760*/  IMAD.MOV.U32 R19, RZ, RZ, R18 ;  /* 0x000000ffff137224 */ /* 0x000fe400078e0012 */
[----:B------:R-:W-:-:S02]  /*2770*/  IMAD.MOV.U32 R9, RZ, RZ, R10 ;  /* 0x000000ffff097224 */ /* 0x000fc400078e000a */
[----:B------:R-:W-:Y:S02]  /*2780*/  IMAD.MOV.U32 R18, RZ, RZ, R6 ;  /* 0x000000ffff127224 */ /* 0x000fe400078e0006 */
[----:B------:R-:W-:Y:S02]  /*2790*/  IMAD.MOV.U32 R10, RZ, RZ, R4 ;  /* 0x000000ffff0a7224 */ /* 0x000fe400078e0004 */
[----:B------:R-:W-:Y:S02]  /*27a0*/  IMAD.MOV.U32 R12, RZ, RZ, R2 ;  /* 0x000000ffff0c7224 */ /* 0x000fe400078e0002 */
[----:B------:R-:W-:Y:S05]  /*27b0*/  @!P1 BRA `(.L_x_393) ;  /* 0x0000000000c49947 */ /* 0x000fea0003800000 */
[----:B------:R-:W-:Y:S01]  /*27c0*/  UISETP.GT.U32.AND UP0, UPT, UR18, URZ, UPT ;  /* 0x000000ff1200728c */ /* 0x000fe2000bf04070 */
[----:B------:R-:W-:Y:S01]  /*27d0*/  R2UR UR13, R18 ;  /* 0x00000000120d72ca */ /* 0x000fe200000e0000 */
[----:B------:R-:W-:Y:S01]  /*27e0*/  UMOV UR4, URZ ;  /* 0x000000ff00047c82 */ /* 0x000fe20008000000 */
[----:B------:R-:W-:Y:S01]  /*27f0*/  UMOV UR5, URZ ;  /* 0x000000ff00057c82 */ /* 0x000fe20008000000 */
[----:B------:R-:W-:-:S06]  /*2800*/  UISETP.GT.U32.AND.EX UP0, UPT, UR19, URZ, UPT, UP0 ;  /* 0x000000ff1300728c */ /* 0x000fcc000bf04100 */
[----:B------:R-:W-:-:S05]  /*2810*/  PLOP3.LUT P0, PT, PT, PT, UP0, 0x80, 0x8 ;  /* 0x000000000008781c */ /* 0x000fca0003f0f008 */
[----:B------:R-:W-:Y:S02]  /*2820*/  @!UP0 UMOV UR4, 0x1 ;  /* 0x0000000100048882 */ /* 0x000fe40000000000 */
[----:B------:R-:W-:Y:S02]  /*2830*/  UIADD3 UR15, UP2, UPT, UR18, -UR4, URZ ;  /* 0x80000004120f7290 */ /* 0x000fe4000ff5e0ff */
[----:B------:R-:W-:Y:S02]  /*2840*/  UISETP.GT.U32.AND UP1, UPT, UR18, UR4, UPT ;  /* 0x000000041200728c */ /* 0x000fe4000bf24070 */
[----:B------:R-:W-:Y:S02]  /*2850*/  UIADD3.X UR20, UPT, UPT, UR19, ~UR5, URZ, UP2, !UPT ;  /* 0x8000000513147290 */ /* 0x000fe400097fe4ff */
[----:B------:R-:W-:Y:S01]  /*2860*/  UISETP.GT.U32.AND.EX UP1, UPT, UR19, UR5, UPT, UP1 ;  /* 0x000000051300728c */ /* 0x000fe2000bf24110 */
[----:B------:R-:W-:Y:S01]  /*2870*/  @!P0 STS.U8 [UR13], RZ ;  /* 0x000000ffff008988 */ /* 0x000fe2000800000d */
[----:B------:R-:W-:-:S02]  /*2880*/  UISETP.LE.U32.AND UP2, UPT, UR15, 0x3, UPT ;  /* 0x000000030f00788c */ /* 0x000fc4000bf43070 */
[----:B------:R-:W-:Y:S02]  /*2890*/  @!UP0 UIADD3 UR13, UPT, UPT, UR13, 0x1, URZ ;  /* 0x000000010d0d8890 */ /* 0x000fe4000fffe0ff */
[----:B------:R-:W-:-:S09]  /*28a0*/  UISETP.LE.U32.OR.EX UP1, UPT, UR20, URZ, !UP1, UP2 ;  /* 0x000000ff1400728c */ /* 0x000fd2000cf23520 */
[----:B------:R-:W-:Y:S05]  /*28b0*/  BRA.U UP1, `(.L_x_394) ;  /* 0x0000000101407547 */ /* 0x000fea000b800000 */
[----:B------:R-:W-:Y:S01]  /*28c0*/  IMAD.U32 R2, RZ, RZ, UR18 ;  /* 0x00000012ff027e24 */ /* 0x000fe2000f8e00ff */
[----:B------:R-:W-:Y:S01]  /*28d0*/  UPLOP3.LUT UP0, UPT, UPT, UPT, UPT, 0x40, 0x4 ;  /* 0x000000000004789c */ /* 0x000fe20003f0e870 */
[----:B------:R-:W-:-:S03]  /*28e0*/  IMAD.U32 R4, RZ, RZ, UR19 ;  /* 0x00000013ff047e24 */ /* 0x000fc6000f8e00ff */
[----:B------:R-:W-:-:S04]  /*28f0*/  IADD3 R2, P0, PT, R2, -0x3, RZ ;  /* 0xfffffffd02027810 */ /* 0x000fc80007f1e0ff */
[----:B------:R-:W-:-:S09]  /*2900*/  IADD3.X R4, PT, PT, R4, -0x1, RZ, P0, !PT ;  /* 0xffffffff04047810 */ /* 0x000fd200007fe4ff */
.L_x_395:
[----:B------:R-:W-:Y:S01]  /*2910*/  UIADD3 UR4, UP1, UPT, UR4, 0x4, URZ ;  /* 0x0000000404047890 */ /* 0x000fe2000ff3e0ff */
[----:B------:R-:W-:Y:S03]  /*2920*/  STS.U8 [UR13], RZ ;  /* 0x000000ffff007988 */ /* 0x000fe6000800000d */
[----:B------:R-:W-:Y:S01]  /*2930*/  UIADD3.X UR5, UPT, UPT, URZ, UR5, URZ, UP1, !UPT ;  /* 0x00000005ff057290 */ /* 0x000fe20008ffe4ff */
[----:B------:R-:W-:Y:S01]  /*2940*/  STS.U8 [UR13+0x1], RZ ;  /* 0x000001ffff007988 */ /* 0x000fe2000800000d */
[----:B------:R-:W-:-:S03]  /*2950*/  ISETP.LE.U32.AND P0, PT, R2, UR4, PT ;  /* 0x0000000402007c0c */ /* 0x000fc6000bf03070 */
[----:B------:R-:W-:Y:S01]  /*2960*/  STS.U8 [UR13+0x2], RZ ;  /* 0x000002ffff007988 */ /* 0x000fe2000800000d */
[----:B------:R-:W-:-:S03]  /*2970*/  IMAD.U32 R17, RZ, RZ, UR5 ;  /* 0x00000005ff117e24 */ /* 0x000fc6000f8e00ff */
[----:B------:R-:W-:Y:S01]  /*2980*/  STS.U8 [UR13+0x3], RZ ;  /* 0x000003ffff007988 */ /* 0x000fe2000800000d */
[----:B------:R-:W-:Y:S01]  /*2990*/  UIADD3 UR13, UPT, UPT, UR13, 0x4, URZ ;  /* 0x000000040d0d7890 */ /* 0x000fe2000fffe0ff */
[----:B------:R-:W-:-:S13]  /*29a0*/  ISETP.GE.U32.AND.EX P0, PT, R17, R4, PT, P0 ;  /* 0x000000041100720c */ /* 0x000fda0003f06100 */
[----:B------:R-:W-:Y:S05]  /*29b0*/  @!P0 BRA `(.L_x_395) ;  /* 0xfffffffc00d48947 */ /* 0x000fea000383ffff */
.L_x_394:
[----:B------:R-:W-:Y:S02]  /*29c0*/  UIADD3 UR15, UP2, UPT, UR18, -UR4, URZ ;  /* 0x80000004120f7290 */ /* 0x000fe4000ff5e0ff */
[----:B------:R-:W-:Y:S02]  /*29d0*/  UISETP.GT.U32.AND UP1, UPT, UR18, UR4, UPT ;  /* 0x000000041200728c */ /* 0x000fe4000bf24070 */
[----:B------:R-:W-:Y:S02]  /*29e0*/  UIADD3.X UR20, UPT, UPT, UR19, ~UR5, URZ, UP2, !UPT ;  /* 0x8000000513147290 */ /* 0x000fe400097fe4ff */
[----:B------:R-:W-:Y:S02]  /*29f0*/  UISETP.GT.U32.AND.EX UP1, UPT, UR19, UR5, UPT, UP1 ;  /* 0x000000051300728c */ /* 0x000fe4000bf24110 */
[----:B------:R-:W-:-:S04]  /*2a00*/  UISETP.LE.U32.AND UP2, UPT, UR15, 0x1, UPT ;  /* 0x000000010f00788c */ /* 0x000fc8000bf43070 */
[----:B------:R-:W-:-:S06]  /*2a10*/  UISETP.LE.U32.OR.EX UP1, UPT, UR20, URZ, !UP1, UP2 ;  /* 0x000000ff1400728c */ /* 0x000fcc000cf23520 */
[----:B------:R-:W-:-:S05]  /*2a20*/  PLOP3.LUT P0, PT, PT, PT, UP1, 0x80, 0x8 ;  /* 0x000000000008781c */ /* 0x000fca0003f0f018 */
[----:B------:R-:W-:Y:S02]  /*2a30*/  @!UP1 UIADD3 UR4, UP2, UPT, UR4, 0x2, URZ ;  /* 0x0000000204049890 */ /* 0x000fe4000ff5e0ff */
[----:B------:R-:W-:Y:S02]  /*2a40*/  @!UP1 UPLOP3.LUT UP0, UPT, UPT, UPT, UPT, 0x40, 0x4 ;  /* 0x000000000004989c */ /* 0x000fe40003f0e870 */
[----:B------:R-:W-:Y:S02]  /*2a50*/  @!UP1 UIADD3.X UR5, UPT, UPT, URZ, UR5, URZ, UP2, !UPT ;  /* 0x00000005ff059290 */ /* 0x000fe400097fe4ff */
[----:B------:R-:W-:Y:S02]  /*2a60*/  UISETP.LT.U32.AND UP2, UPT, UR4, UR18, UPT ;  /* 0x000000120400728c */ /* 0x000fe4000bf41070 */
[----:B------:R-:W-:Y:S02]  /*2a70*/  @!P0 STS.U8 [UR13], RZ ;  /* 0x000000ffff008988 */ /* 0x000fe4000800000d */
[----:B------:R-:W-:-:S02]  /*2a80*/  UISETP.LT.U32.OR.EX UP0, UPT, UR5, UR19, UP0, UP2 ;  /* 0x000000130500728c */ /* 0x000fc40008701520 */
[----:B------:R-:W-:Y:S01]  /*2a90*/  @!P0 STS.U8 [UR13+0x1], RZ ;  /* 0x000001ffff008988 */ /* 0x000fe2000800000d */
[----:B------:R-:W-:-:S03]  /*2aa0*/  @!UP1 UIADD3 UR13, UPT, UPT, UR13, 0x2, URZ ;  /* 0x000000020d0d9890 */ /* 0x000fc6000fffe0ff */
[----:B------:R-:W-:-:S13]  /*2ab0*/  PLOP3.LUT P2, PT, PT, PT, UP0, 0x80, 0x8 ;  /* 0x000000000008781c */ /* 0x000fda0003f4f008 */
[----:B------:R-:W-:Y:S01]  /*2ac0*/  @P2 STS.U8 [UR13], RZ ;  /* 0x000000ffff002988 */ /* 0x000fe2000800000d */
.L_x_393:
[----:B------:R-:W-:Y:S06]  /*2ad0*/  BAR.SYNC.DEFER_BLOCKING 0x0 ;  /* 0x0000000000007b1d */ /* 0x000fec0000010000 */
[----:B------:R-:W-:Y:S05]  /*2ae0*/  @!P1 BRA `(.L_x_396) ;  /* 0x0000000000d49947 */ /* 0x000fea0003800000 */
[----:B------:R-:W-:Y:S01]  /*2af0*/  IMAD.U32 R2, RZ, RZ, UR19 ;  /* 0x00000013ff027e24 */ /* 0x000fe2000f8e00ff */
[----:B------:R-:W-:Y:S01]  /*2b00*/  ISETP.LT.U32.AND P0, PT, RZ, UR18, PT ;  /* 0x00000012ff007c0c */ /* 0x000fe2000bf01070 */
[----:B------:R-:W-:Y:S02]  /*2b10*/  IMAD.MOV.U32 R17, RZ, RZ, RZ ;  /* 0x000000ffff117224 */ /* 0x000fe400078e00ff */
[----:B------:R-:W-:Y:S01]  /*2b20*/  IMAD.U32 R23, RZ, RZ, UR19 ;  /* 0x00000013ff177e24 */ /* 0x000fe2000f8e00ff */
[----:B------:R-:W-:Y:S01]  /*2b30*/  ISETP.GT.U32.AND.EX P0, PT, R2, RZ, PT, P0 ;  /* 0x000000ff0200720c */ /* 0x000fe20003f04100 */
[----:B------:R-:W-:Y:S02]  /*2b40*/  IMAD.MOV.U32 R2, RZ, RZ, RZ ;  /* 0x000000ffff027224 */ /* 0x000fe400078e00ff */
[----:B------:R-:W-:-:S10]  /*2b50*/  IMAD.U32 R25, RZ, RZ, UR19 ;  /* 0x00000013ff197e24 */ /* 0x000fd4000f8e00ff */
[----:B------:R-:W-:Y:S02]  /*2b60*/  @!P0 IMAD.IADD R4, R10, 0x1, R17 ;  /* 0x000000010a048824 */ /* 0x000fe400078e0211 */
[----:B------:R-:W-:-:S03]  /*2b70*/  @!P0 IMAD.MOV.U32 R17, RZ, RZ, 0x1 ;  /* 0x00000001ff118424 */ /* 0x000fc600078e00ff */
[----:B------:R0:W-:Y:S02]  /*2b80*/  @!P0 STS.U8 [R4], RZ ;  /* 0x000000ff04008388 */ /* 0x0001e40000000000 */
[C---:B------:R-:W-:Y:S02]  /*2b90*/  IADD3 R6, P4, PT, -R17.reuse, UR18, RZ ;  /* 0x0000001211067c10 */ /* 0x040fe4000ff9e1ff */
[----:B------:R-:W-:Y:S02]  /*2ba0*/  ISETP.LT.U32.AND P3, PT, R17, UR18, PT ;  /* 0x0000001211007c0c */ /* 0x000fe4000bf61070 */
[----:B------:R-:W-:Y:S02]  /*2bb0*/  ISETP.LE.U32.AND P2, PT, R6, 0x3, PT ;  /* 0x000000030600780c */ /* 0x000fe40003f43070 */
[----:B------:R-:W-:Y:S02]  /*2bc0*/  ISETP.GT.U32.AND.EX P3, PT, R23, R2, PT, P3 ;  /* 0x000000021700720c */ /* 0x000fe40003f64130 */
[----:B------:R-:W-:-:S04]  /*2bd0*/  IADD3.X R6, PT, PT, ~R2, UR19, RZ, P4, !PT ;  /* 0x0000001302067c10 */ /* 0x000fc8000a7fe5ff */
[----:B------:R-:W-:-:S13]  /*2be0*/  ISETP.LE.U32.OR.EX P2, PT, R6, RZ, !P3, P2 ;  /* 0x000000ff0600720c */ /* 0x000fda0005f43520 */
[----:B0-----:R-:W-:Y:S05]  /*2bf0*/  @P2 BRA `(.L_x_397) ;  /* 0x0000000000482947 */ /* 0x001fea0003800000 */
[----:B------:R-:W-:Y:S01]  /*2c00*/  IMAD.U32 R22, RZ, RZ, UR18 ;  /* 0x00000012ff167e24 */ /* 0x000fe2000f8e00ff */
[----:B------:R-:W-:Y:S01]  /*2c10*/  PLOP3.LUT P0, PT, PT, PT, PT, 0x8, 0x80 ;  /* 0x000000000080781c */ /* 0x000fe20003f0e170 */
[----:B------:R-:W-:-:S03]  /*2c20*/  IMAD.U32 R23, RZ, RZ, UR19 ;  /* 0x00000013ff177e24 */ /* 0x000fc6000f8e00ff */
[----:B------:R-:W-:-:S04]  /*2c30*/  IADD3 R22, P2, PT, R22, -0x3, RZ ;  /* 0xfffffffd16167810 */ /* 0x000fc80007f5e0ff */
[----:B------:R-:W-:-:S09]  /*2c40*/  IADD3.X R23, PT, PT, R23, -0x1, RZ, P2, !PT ;  /* 0xffffffff17177810 */ /* 0x000fd200017fe4ff */
.L_x_398:
        /* <DEDUP_REMOVED lines=13> */
.L_x_397:
[C---:B------:R-:W-:Y:S02]  /*2d20*/  IADD3 R4, P4, PT, -R17.reuse, UR18, RZ ;  /* 0x0000001211047c10 */ /* 0x040fe4000ff9e1ff */
[----:B------:R-:W-:Y:S02]  /*2d30*/  ISETP.LT.U32.AND P3, PT, R17, UR18, PT ;  /* 0x0000001211007c0c */ /* 0x000fe4000bf61070 */
[----:B------:R-:W-:Y:S02]  /*2d40*/  ISETP.LE.U32.AND P2, PT, R4, 0x1, PT ;  /* 0x000000010400780c */ /* 0x000fe40003f43070 */
[----:B------:R-:W-:Y:S02]  /*2d50*/  ISETP.GT.U32.AND.EX P3, PT, R25, R2, PT, P3 ;  /* 0x000000021900720c */ /* 0x000fe40003f64130 */
[----:B------:R-:W-:-:S04]  /*2d60*/  IADD3.X R4, PT, PT, ~R2, UR19, RZ, P4, !PT ;  /* 0x0000001302047c10 */ /* 0x000fc8000a7fe5ff */
        /* <DEDUP_REMOVED lines=9> */
.L_x_399:
[----:B------:R-:W-:-:S04]  /*2e00*/  ISETP.LT.U32.AND P2, PT, R17, UR18, PT ;  /* 0x0000001211007c0c */ /* 0x000fc8000bf41070 */
[----:B------:R-:W-:-:S13]  /*2e10*/  ISETP.LT.U32.OR.EX P0, PT, R2, UR19, P0, P2 ;  /* 0x0000001302007c0c */ /* 0x000fda0008701520 */
[----:B------:R-:W-:-:S05]  /*2e20*/  @P0 IMAD.IADD R17, R10, 0x1, R17 ;  /* 0x000000010a110824 */ /* 0x000fca00078e0211 */
[----:B------:R1:W-:Y:S02]  /*2e30*/  @P0 STS.U8 [R17], RZ ;  /* 0x000000ff11000388 */ /* 0x0003e40000000000 */
.L_x_396:
[----:B------:R-:W-:Y:S06]  /*2e40*/  BAR.SYNC.DEFER_BLOCKING 0x0 ;  /* 0x0000000000007b1d */ /* 0x000fec0000010000 */
[----:B------:R-:W-:Y:S05]  /*2e50*/  @!P1 BRA `(.L_x_400) ;  /* 0x0000000000d49947 */ /* 0x000fea0003800000 */
[----:B------:R-:W-:Y:S01]  /*2e60*/  IMAD.U32 R2, RZ, RZ, UR19 ;  /* 0x00000013ff027e24 */ /* 0x000fe2000f8e00ff */
[----:B------:R-:W-:Y:S01]  /*2e70*/  ISETP.LT.U32.AND P0, PT, RZ, UR18, PT ;  /* 0x00000012ff007c0c */ /* 0x000fe2000bf01070 */
[----:B-1----:R-:W-:Y:S02]  /*2e80*/  IMAD.MOV.U32 R17, RZ, RZ, RZ ;  /* 0x000000ffff117224 */ /* 0x002fe400078e00ff */
[----:B------:R-:W-:Y:S01]  /*2e90*/  IMAD.U32 R23, RZ, RZ, UR19 ;  /* 0x00000013ff177e24 */ /* 0x000fe2000f8e00ff */
[----:B------:R-:W-:Y:S01]  /*2ea0*/  ISETP.GT.U32.AND.EX P0, PT, R2, RZ, PT, P0 ;  /* 0x000000ff0200720c */ /* 0x000fe20003f04100 */
[----:B------:R-:W-:Y:S02]  /*2eb0*/  IMAD.MOV.U32 R2, RZ, RZ, RZ ;  /* 0x000000ffff027224 */ /* 0x000fe400078e00ff */
[----:B------:R-:W-:-:S10]  /*2ec0*/  IMAD.U32 R25, RZ, RZ, UR19 ;  /* 0x00000013ff197e24 */ /* 0x000fd4000f8e00ff */
[----:B0-----:R-:W-:Y:S02]  /*2ed0*/  @!P0 IMAD.IADD R4, R12, 0x1, R17 ;  /* 0x000000010c048824 */ /* 0x001fe400078e0211 */
        /* <DEDUP_REMOVED lines=14> */
.L_x_402:
        /* <DEDUP_REMOVED lines=13> */
.L_x_401:
        /* <DEDUP_REMOVED lines=14> */
.L_x_403:
[----:B------:R-:W-:-:S04]  /*3170*/  ISETP.LT.U32.AND P2, PT, R17, UR18, PT ;  /* 0x0000001211007c0c */ /* 0x000fc8000bf41070 */
[----:B------:R-:W-:-:S13]  /*3180*/  ISETP.LT.U32.OR.EX P0, PT, R2, UR19, P0, P2 ;  /* 0x0000001302007c0c */ /* 0x000fda0008701520 */
[----:B------:R-:W-:-:S05]  /*3190*/  @P0 IMAD.IADD R17, R12, 0x1, R17 ;  /* 0x000000010c110824 */ /* 0x000fca00078e0211 */
[----:B------:R2:W-:Y:S02]  /*31a0*/  @P0 STS.U8 [R17], RZ ;  /* 0x000000ff11000388 */ /* 0x0005e40000000000 */
.L_x_400:
[----:B------:R-:W3:Y:S01]  /*31b0*/  S2R R27, SR_TID.X ;  /* 0x00000000001b7919 */ /* 0x000ee20000002100 */
[----:B------:R-:W-:Y:S01]  /*31c0*/  ISETP.GE.U32.AND P0, PT, R16, UR14, PT ;  /* 0x0000000e10007c0c */ /* 0x000fe2000bf06070 */
[----:B------:R-:W-:Y:S01]  /*31d0*/  VIADD R24, R26, 0xffffffff ;  /* 0xffffffff1a187836 */ /* 0x000fe20000000000 */
[----:B------:R-:W-:Y:S01]  /*31e0*/  BSSY.RECONVERGENT B0, `(.L_x_404) ;  /* 0x000005b000007945 */ /* 0x000fe20003800200 */
[----:B------:R-:W-:Y:S01]  /*31f0*/  BAR.SYNC.DEFER_BLOCKING 0x0 ;  /* 0x0000000000007b1d */ /* 0x000fe20000010000 */
[----:B------:R-:W-:-:S13]  /*3200*/  ISETP.LT.U32.OR P0, PT, R16, R21, P0 ;  /* 0x000000151000720c */ /* 0x000fda0000701470 */
[----:B------:R-:W-:-:S04]  /*3210*/  @!P0 IMAD.MOV R24, RZ, RZ, R26 ;  /* 0x000000ffff188224 */ /* 0x000fc800078e021a */
[C---:B---3--:R-:W-:Y:S02]  /*3220*/  IMAD.IADD R2, R27.reuse, 0x1, R24 ;  /* 0x000000011b027824 */ /* 0x048fe400078e0218 */
[C---:B------:R-:W-:Y:S02]  /*3230*/  IMAD R20, R27.reuse, 0x2, R7 ;  /* 0x000000021b147824 */ /* 0x040fe400078e0207 */
[C---:B------:R-:W-:Y:S02]  /*3240*/  IMAD R22, R27.reuse, 0x2, R12 ;  /* 0x000000021b167824 */ /* 0x040fe400078e020c */
[----:B------:R-:W3:Y:S01]  /*3250*/  LDS.U8 R2, [R2] ;  /* 0x0000000002027984 */ /* 0x000ee20000000000 */
[C---:B------:R-:W-:Y:S02]  /*3260*/  IMAD R23, R27.reuse, 0x2, R10 ;  /* 0x000000021b177824 */ /* 0x040fe400078e020a */
[C---:B-12---:R-:W-:Y:S02]  /*3270*/  IMAD R17, R27.reuse, 0x2, R19 ;  /* 0x000000021b117824 */ /* 0x046fe400078e0213 */
[----:B------:R-:W-:Y:S01]  /*3280*/  IMAD R25, R27, 0x2, R18 ;  /* 0x000000021b197824 */ /* 0x000fe200078e0212 */
[----:B---3--:R-:W-:-:S13]  /*3290*/  ISETP.NE.AND P0, PT, R2, RZ, PT ;  /* 0x000000ff0200720c */ /* 0x008fda0003f05270 */
[----:B------:R-:W-:Y:S05]  /*32a0*/  @!P0 BRA `(.L_x_405) ;  /* 0x0000000400388947 */ /* 0x000fea0003800000 */
[C---:B------:R-:W-:Y:S01]  /*32b0*/  LEA R26, R27.reuse, UR11, 0x1 ;  /* 0x0000000b1b1a7c11 */ /* 0x040fe2000f8e08ff */
[----:B------:R-:W-:Y:S01]  /*32c0*/  IMAD R27, R27, 0x2, R11 ;  /* 0x000000021b1b7824 */ /* 0x000fe200078e020b */
[----:B------:R-:W1:Y:S01]  /*32d0*/  LDS.U16 R2, [R20+0x2] ;  /* 0x0000020014027984 */ /* 0x000e620000000400 */
[----:B------:R-:W2:Y:S01]  /*32e0*/  S2UR UR13, SR_CgaCtaId ;  /* 0x00000000000d79c3 */ /* 0x000ea20000008800 */
[----:B------:R-:W-:Y:S02]  /*32f0*/  UMOV UR5, 0x400 ;  /* 0x0000040000057882 */ /* 0x000fe40000000000 */
[----:B0-----:R-:W0:Y:S01]  /*3300*/  LDS.U16 R6, [R26+0x2] ;  /* 0x000002001a067984 */ /* 0x001e220000000400 */
[----:B------:R-:W-:-:S03]  /*3310*/  UIADD3 UR4, UPT, UPT, UR5, 0xc0, URZ ;  /* 0x000000c005047890 */ /* 0x000fc6000fffe0ff */
[----:B------:R-:W3:Y:S04]  /*3320*/  LDS.U16 R4, [R20] ;  /* 0x0000000014047984 */ /* 0x000ee80000000400 */
[----:B------:R-:W4:Y:S01]  /*3330*/  LDS.U16 R8, [R27] ;  /* 0x000000001b087984 */ /* 0x000f220000000400 */
[----:B--2---:R-:W-:Y:S01]  /*3340*/  ULEA UR4, UR13, UR4, 0x18 ;  /* 0x000000040d047291 */ /* 0x004fe2000f8ec0ff */
[----:B-1----:R-:W-:Y:S02]  /*3350*/  VIADD R2, R2, 0xfffffffe ;  /* 0xfffffffe02027836 */ /* 0x002fe40000000000 */
[----:B0-----:R-:W-:Y:S02]  /*3360*/  VIADD R6, R6, 0xfffffffe ;  /* 0xfffffffe06067836 */ /* 0x001fe40000000000 */
[----:B---3--:R-:W-:-:S03]  /*3370*/  VIADD R4, R4, 0xfffffffe ;  /* 0xfffffffe04047836 */ /* 0x008fc60000000000 */
[----:B------:R-:W-:Y:S01]  /*3380*/  VIMNMX.S16x2 R2, PT, PT, R6, R2, !PT ;  /* 0x0000000206027248 */ /* 0x000fe20007fe0300 */
[----:B----4-:R-:W-:-:S03]  /*3390*/  VIADD R8, R8, 0xfffffffe ;  /* 0xfffffffe08087836 */ /* 0x010fc60000000000 */
[----:B------:R-:W-:Y:S02]  /*33a0*/  PRMT R28, R2, 0x7610, R28 ;  /* 0x00007610021c7816 */ /* 0x000fe4000000001c */
[----:B------:R-:W-:-:S03]  /*33b0*/  VIMNMX.S16x2 R4, PT, PT, R8, R4, !PT ;  /* 0x0000000408047248 */ /* 0x000fc60007fe0300 */
[----:B------:R-:W-:Y:S01]  /*33c0*/  STS.U16 [R22+0x2], R28 ;  /* 0x0000021c16007388 */ /* 0x000fe20000000400 */
[----:B------:R-:W-:-:S05]  /*33d0*/  PRMT R2, R4, 0x7610, R2 ;  /* 0x0000761004027816 */ /* 0x000fca0000000002 */
[----:B------:R-:W-:Y:S04]  /*33e0*/  STS.U16 [R23+0x2], R2 ;  /* 0x0000020217007388 */ /* 0x000fe80000000400 */
[----:B------:R-:W0:Y:S04]  /*33f0*/  LDS.U8 R6, [R13+UR21+0x1] ;  /* 0x000001150d067984 */ /* 0x000e280008000000 */
[----:B------:R-:W1:Y:S04]  /*3400*/  LDS.U16 R8, [R17] ;  /* 0x0000000011087984 */ /* 0x000e680000000400 */
[----:B------:R-:W2:Y:S01]  /*3410*/  LDS.U16 R4, [R22+0x2] ;  /* 0x0000020016047984 */ /* 0x000ea20000000400 */
[----:B0----5:R-:W-:Y:S01]  /*3420*/  ISETP.NE.AND P0, PT, R6, R5, PT ;  /* 0x000000050600720c */ /* 0x021fe20003f05270 */
[----:B-1----:R-:W-:Y:S01]  /*3430*/  VIADD R6, R8, 0x5 ;  /* 0x0000000508067836 */ /* 0x002fe20000000000 */
[----:B--2---:R-:W-:-:S11]  /*3440*/  PRMT R27, R4, 0x9910, RZ ;  /* 0x00009910041b7816 */ /* 0x004fd600000000ff */
[----:B------:R-:W-:-:S05]  /*3450*/  @P0 VIADD R6, R8, 0xfffd ;  /* 0x0000fffd08060836 */ /* 0x000fca0000000000 */
[----:B------:R-:W-:Y:S02]  /*3460*/  VIMNMX.S16x2 R8, PT, PT, R4, R6, !PT ;  /* 0x0000000604087248 */ /* 0x000fe40007fe0300 */
[----:B------:R-:W-:Y:S02]  /*3470*/  PRMT R4, R6, 0x9910, RZ ;  /* 0x0000991006047816 */ /* 0x000fe400000000ff */
[----:B------:R-:W0:Y:S02]  /*3480*/  S2R R6, SR_TID.X ;  /* 0x0000000000067919 */ /* 0x000e240000002100 */
[----:B------:R-:W-:Y:S02]  /*3490*/  ISETP.GT.AND P0, PT, R27, R4, PT ;  /* 0x000000041b00720c */ /* 0x000fe40003f04270 */
[----:B------:R-:W-:Y:S02]  /*34a0*/  PRMT R4, R8, 0x7610, R4 ;  /* 0x0000761008047816 */ /* 0x000fe40000000004 */
[----:B------:R-:W-:-:S02]  /*34b0*/  PRMT R27, R2, 0x9910, RZ ;  /* 0x00009910021b7816 */ /* 0x000fc400000000ff */
[----:B------:R-:W-:-:S04]  /*34c0*/  PRMT R8, R4, 0x9910, RZ ;  /* 0x0000991004087816 */ /* 0x000fc800000000ff */
[----:B------:R-:W-:Y:S01]  /*34d0*/  ISETP.GT.AND P2, PT, R27, R8, PT ;  /* 0x000000081b00720c */ /* 0x000fe20003f44270 */
[----:B------:R-:W-:Y:S01]  /*34e0*/  IMAD.U32 R27, RZ, RZ, UR14 ;  /* 0x0000000eff1b7e24 */ /* 0x000fe2000f8e00ff */
[CC--:B------:R-:W-:Y:S02]  /*34f0*/  VIMNMX.S16x2 R8, PT, PT, R2.reuse, R4.reuse, !PT ;  /* 0x0000000402087248 */ /* 0x0c0fe40007fe0300 */
[----:B------:R-:W-:Y:S01]  /*3500*/  VIMNMX.S16x2.RELU R2, PT, PT, R2, R4, !PT ;  /* 0x0000000402027248 */ /* 0x000fe20007fe1300 */
[----:B------:R-:W-:Y:S01]  /*3510*/  VIADD R27, R27, 0x1 ;  /* 0x000000011b1b7836 */ /* 0x000fe20000000000 */
[----:B------:R-:W-:-:S03]  /*3520*/  PRMT R8, R8, 0x9910, RZ ;  /* 0x0000991008087816 */ /* 0x000fc600000000ff */
[----:B------:R-:W-:Y:S01]  /*3530*/  STS.U16 [R25+0x2], R2 ;  /* 0x0000020219007388 */ /* 0x000fe20000000400 */
[----:B------:R-:W-:Y:S01]  /*3540*/  ISETP.GE.AND P3, PT, R8, RZ, PT ;  /* 0x000000ff0800720c */ /* 0x000fe20003f66270 */
[----:B0-----:R-:W-:-:S04]  /*3550*/  VIADD R4, R6, 0x1 ;  /* 0x0000000106047836 */ /* 0x001fc80000000000 */
[----:B------:R-:W-:-:S05]  /*3560*/  IMAD.IADD R8, R4, 0x1, R13 ;  /* 0x0000000104087824 */ /* 0x000fca00078e020d */
[----:B------:R-:W-:-:S04]  /*3570*/  LOP3.LUT R6, R8, 0xffff, RZ, 0xc0, !PT ;  /* 0x0000ffff08067812 */ /* 0x000fc800078ec0ff */
[----:B------:R-:W-:Y:S01]  /*3580*/  ISETP.GE.U32.AND P4, PT, R6, R27, PT ;  /* 0x0000001b0600720c */ /* 0x000fe20003f86070 */
[C---:B------:R-:W-:Y:S01]  /*3590*/  IMAD.SHL.U32 R6, R8.reuse, 0x4, RZ ;  /* 0x0000000408067824 */ /* 0x040fe200078e00ff */
[----:B------:R-:W-:-:S04]  /*35a0*/  IADD3 R8, PT, PT, -R8, UR14, RZ ;  /* 0x0000000e08087c10 */ /* 0x000fc8000fffe1ff */
[----:B------:R-:W-:Y:S02]  /*35b0*/  SEL R27, R8, RZ, P4 ;  /* 0x000000ff081b7207 */ /* 0x000fe40002000000 */
[----:B------:R-:W-:Y:S02]  /*35c0*/  SEL R8, RZ, 0x1, !P0 ;  /* 0x00000001ff087807 */ /* 0x000fe40004000000 */
[----:B------:R-:W-:Y:S01]  /*35d0*/  LOP3.LUT R6, R6, 0x3fffc, RZ, 0xc0, !PT ;  /* 0x0003fffc06067812 */ /* 0x000fe200078ec0ff */
[----:B------:R-:W-:Y:S01]  /*35e0*/  IMAD.IADD R27, R4, 0x1, R27 ;  /* 0x00000001041b7824 */ /* 0x000fe200078e021b */
[----:B------:R-:W-:-:S04]  /*35f0*/  SEL R8, R8, 0x2, !P2 ;  /* 0x0000000208087807 */ /* 0x000fc80005000000 */
[----:B------:R-:W-:Y:S01]  /*3600*/  SEL R8, R8, 0x3, P3 ;  /* 0x0000000308087807 */ /* 0x000fe20001800000 */
[----:B------:R-:W0:Y:S01]  /*3610*/  LDS R6, [R6+UR12+0x4] ;  /* 0x0000040c06067984 */ /* 0x000e220008000800 */
[----:B------:R-:W-:Y:S02]  /*3620*/  LOP3.LUT R27, R27, 0xffff, RZ, 0xc0, !PT ;  /* 0x0000ffff1b1b7812 */ /* 0x000fe400078ec0ff */
[----:B------:R-:W-:Y:S01]  /*3630*/  LEA R28, R8, UR4, 0x1 ;  /* 0x00000004081c7c11 */ /* 0x000fe2000f8e08ff */
[----:B------:R-:W-:-:S04]  /*3640*/  UIADD3 UR4, UPT, UPT, UR5, 0xc8, URZ ;  /* 0x000000c805047890 */ /* 0x000fc8000fffe0ff */
[----:B------:R-:W-:Y:S01]  /*3650*/  ULEA UR4, UR13, UR4, 0x18 ;  /* 0x000000040d047291 */ /* 0x000fe2000f8ec0ff */
[----:B------:R-:W1:Y:S05]  /*3660*/  LDS.U16 R28, [R28] ;  /* 0x000000001c1c7984 */ /* 0x000e6a0000000400 */
[----:B------:R-:W-:Y:S02]  /*3670*/  LEA R29, R8, UR4, 0x1 ;  /* 0x00000004081d7c11 */ /* 0x000fe4000f8e08ff */
[----:B------:R-:W-:-:S04]  /*3680*/  PRMT R8, R2, 0x9910, RZ ;  /* 0x0000991002087816 */ /* 0x000fc800000000ff */
[----:B------:R-:W2:Y:S01]  /*3690*/  LDS.U16 R29, [R29] ;  /* 0x000000001d1d7984 */ /* 0x000ea20000000400 */
[----:B0-----:R-:W-:Y:S02]  /*36a0*/  IMAD.IADD R6, R6, 0x1, R27 ;  /* 0x0000000106067824 */ /* 0x001fe400078e021b */
[----:B------:R-:W-:-:S04]  /*36b0*/  IMAD.MOV.U32 R27, RZ, RZ, 0x2 ;  /* 0x00000002ff1b7424 */ /* 0x000fc800078e00ff */
[----:B------:R-:W-:-:S04]  /*36c0*/  IMAD.WIDE.U32 R26, R6, R27, UR6 ;  /* 0x00000006061a7e25 */ /* 0x000fc8000f8e001b */
[----:B-1----:R-:W-:-:S05]  /*36d0*/  IMAD.IADD R28, R13, 0x1, R28 ;  /* 0x000000010d1c7824 */ /* 0x002fca00078e021c */
[----:B------:R0:W-:Y:S02]  /*36e0*/  STG.E.U16 desc[UR16][R26.64], R28 ;  /* 0x0000001c1a007986 */ /* 0x0001e4000c101510 */
[C---:B0-----:R-:W-:Y:S02]  /*36f0*/  PRMT R27, R0.reuse, 0x9910, RZ ;  /* 0x00009910001b7816 */ /* 0x041fe400000000ff */
[----:B------:R-:W-:Y:S02]  /*3700*/  VIMNMX.S16x2 R0, PT, PT, R0, R2, !PT ;  /* 0x0000000200007248 */ /* 0x000fe40007fe0300 */
[----:B------:R-:W-:Y:S01]  /*3710*/  ISETP.GE.AND P0, PT, R27, R8, PT ;  /* 0x000000081b00720c */ /* 0x000fe20003f06270 */
[----:B------:R-:W-:-:S03]  /*3720*/  IMAD.MOV.U32 R8, RZ, RZ, 0x2 ;  /* 0x00000002ff087424 */ /* 0x000fc600078e00ff */
[----:B------:R-:W-:Y:S01]  /*3730*/  SEL R14, R13, R14, !P0 ;  /* 0x0000000e0d0e7207 */ /* 0x000fe20004000000 */
[----:B------:R-:W-:Y:S01]  /*3740*/  IMAD.WIDE.U32 R26, R6, R8, UR8 ;  /* 0x00000008061a7e25 */ /* 0x000fe2000f8e0008 */
[----:B------:R-:W-:-:S03]  /*3750*/  SEL R15, R4, R15, !P0 ;  /* 0x0000000f040f7207 */ /* 0x000fc60004000000 */
[----:B--2---:R-:W-:Y:S02]  /*3760*/  IMAD.IADD R6, R4, 0x1, R29 ;  /* 0x0000000104067824 */ /* 0x004fe400078e021d */
[----:B------:R-:W-:-:S03]  /*3770*/  VIADD R13, R13, 0x1 ;  /* 0x000000010d0d7836 */ /* 0x000fc60000000000 */
[----:B------:R1:W-:Y:S04]  /*3780*/  STG.E.U16 desc[UR16][R26.64], R6 ;  /* 0x000000061a007986 */ /* 0x0003e8000c101510 */
.L_x_405:
[----:B------:R-:W-:Y:S05]  /*3790*/  BSYNC.RECONVERGENT B0 ;  /* 0x0000000000007941 */ /* 0x000fea0003800200 */
.L_x_404:
[----:B------:R-:W-:Y:S05]  /*37a0*/  @!P1 BRA `(.L_x_406) ;  /* 0x0000000000d49947 */ /* 0x000fea0003800000 */
[----:B------:R-:W-:Y:S01]  /*37b0*/  IMAD.U32 R2, RZ, RZ, UR19 ;  /* 0x00000013ff027e24 */ /* 0x000fe2000f8e00ff */
[----:B------:R-:W-:Y:S01]  /*37c0*/  ISETP.LT.U32.AND P0, PT, RZ, UR18, PT ;  /* 0x00000012ff007c0c */ /* 0x000fe2000bf01070 */
[----:B0-----:R-:W-:Y:S02]  /*37d0*/  IMAD.MOV.U32 R4, RZ, RZ, RZ ;  /* 0x000000ffff047224 */ /* 0x001fe400078e00ff */
[----:B-1----:R-:W-:Y:S01]  /*37e0*/  IMAD.U32 R27, RZ, RZ, UR19 ;  /* 0x00000013ff1b7e24 */ /* 0x002fe2000f8e00ff */
[----:B------:R-:W-:Y:S01]  /*37f0*/  ISETP.GT.U32.AND.EX P0, PT, R2, RZ, PT, P0 ;  /* 0x000000ff0200720c */ /* 0x000fe20003f04100 */
[----:B------:R-:W-:-:S12]  /*3800*/  IMAD.MOV.U32 R2, RZ, RZ, RZ ;  /* 0x000000ffff027224 */ /* 0x000fd800078e00ff */
        /* <DEDUP_REMOVED lines=15> */
.L_x_408:
        /* <DEDUP_REMOVED lines=13> */
.L_x_407:
[C---:B------:R-:W-:Y:S01]  /*39d0*/  IADD3 R6, P4, PT, -R4.reuse, UR18, RZ ;  /* 0x0000001204067c10 */ /* 0x040fe2000ff9e1ff */
[----:B------:R-:W-:Y:S01]  /*39e0*/  IMAD.U32 R27, RZ, RZ, UR19 ;  /* 0x00000013ff1b7e24 */ /* 0x000fe2000f8e00ff */
        /* <DEDUP_REMOVED lines=13> */
.L_x_409:
[----:B------:R-:W-:-:S04]  /*3ac0*/  ISETP.LT.U32.AND P2, PT, R4, UR18, PT ;  /* 0x0000001204007c0c */ /* 0x000fc8000bf41070 */
[----:B------:R-:W-:-:S13]  /*3ad0*/  ISETP.LT.U32.OR.EX P0, PT, R2, UR19, P0, P2 ;  /* 0x0000001302007c0c */ /* 0x000fda0008701520 */
[----:B------:R-:W-:-:S05]  /*3ae0*/  @P0 IMAD.IADD R4, R19, 0x1, R4 ;  /* 0x0000000113040824 */ /* 0x000fca00078e0204 */
[----:B------:R2:W-:Y:S02]  /*3af0*/  @P0 STS.U8 [R4], RZ ;  /* 0x000000ff04000388 */ /* 0x0005e40000000000 */
.L_x_406:
[----:B------:R-:W-:Y:S06]  /*3b00*/  BAR.SYNC.DEFER_BLOCKING 0x0 ;  /* 0x0000000000007b1d */ /* 0x000fec0000010000 */
[----:B------:R-:W-:Y:S05]  /*3b10*/  @!P1 BRA `(.L_x_410) ;  /* 0x0000000000d49947 */ /* 0x000fea0003800000 */
[----:B------:R-:W-:Y:S01]  /*3b20*/  IMAD.U32 R2, RZ, RZ, UR19 ;  /* 0x00000013ff027e24 */ /* 0x000fe2000f8e00ff */
[----:B------:R-:W-:Y:S01]  /*3b30*/  ISETP.LT.U32.AND P0, PT, RZ, UR18, PT ;  /* 0x00000012ff007c0c */ /* 0x000fe2000bf01070 */
[----:B0-2---:R-:W-:Y:S02]  /*3b40*/  IMAD.MOV.U32 R4, RZ, RZ, RZ ;  /* 0x000000ffff047224 */ /* 0x005fe400078e00ff */
        /* <DEDUP_REMOVED lines=18> */
.L_x_412:
        /* <DEDUP_REMOVED lines=13> */
.L_x_411:
        /* <DEDUP_REMOVED lines=15> */
.L_x_413:
[----:B------:R-:W-:-:S04]  /*3e30*/  ISETP.LT.U32.AND P2, PT, R4, UR18, PT ;  /* 0x0000001204007c0c */ /* 0x000fc8000bf41070 */
[----:B------:R-:W-:-:S13]  /*3e40*/  ISETP.LT.U32.OR.EX P0, PT, R2, UR19, P0, P2 ;  /* 0x0000001302007c0c */ /* 0x000fda0008701520 */
[----:B------:R-:W-:-:S05]  /*3e50*/  @P0 IMAD.IADD R4, R9, 0x1, R4 ;  /* 0x0000000109040824 */ /* 0x000fca00078e0204 */
[----:B------:R3:W-:Y:S02]  /*3e60*/  @P0 STS.U8 [R4], RZ ;  /* 0x000000ff04000388 */ /* 0x0007e40000000000 */
.L_x_410:
[----:B------:R-:W-:Y:S06]  /*3e70*/  BAR.SYNC.DEFER_BLOCKING 0x0 ;  /* 0x0000000000007b1d */ /* 0x000fec0000010000 */
[----:B------:R-:W-:Y:S05]  /*3e80*/  @!P1 BRA `(.L_x_414) ;  /* 0x0000000000d49947 */ /* 0x000fea0003800000 */
[----:B------:R-:W-:Y:S01]  /*3e90*/  IMAD.U32 R2, RZ, RZ, UR19 ;  /* 0x00000013ff027e24 */ /* 0x000fe2000f8e00ff */
[----:B------:R-:W-:Y:S01]  /*3ea0*/  ISETP.LT.U32.AND P0, PT, RZ, UR18, PT ;  /* 0x00000012ff007c0c */ /* 0x000fe2000bf01070 */
[----:B0-23--:R-:W-:Y:S02]  /*3eb0*/  IMAD.MOV.U32 R4, RZ, RZ, RZ ;  /* 0x000000ffff047224 */ /* 0x00dfe400078e00ff */
[----:B-1----:R-:W-:Y:S01]  /*3ec0*/  IMAD.U32 R27, RZ, RZ, UR19 ;  /* 0x00000013ff1b7e24 */ /* 0x002fe2000f8e00ff */
[----:B------:R-:W-:Y:S01]  /*3ed0*/  ISETP.GT.U32.AND.EX P0, PT, R2, RZ, PT, P0 ;  /* 0x000000ff0200720c */ /* 0x000fe20003f04100 */
[----:B------:R-:W-:-:S12]  /*3ee0*/  IMAD.MOV.U32 R2, RZ, RZ, RZ ;  /* 0x000000ffff027224 */ /* 0x000fd800078e00ff */
[----:B------:R0:W-:Y:S02]  /*3ef0*/  @!P0 STS.U8 [R2+UR10], RZ ;  /* 0x000000ff02008988 */ /* 0x0001e4000800000a */
[----:B0-----:R-:W-:-:S05]  /*3f00*/  @!P0 IMAD.MOV.U32 R2, RZ, RZ, 0x1 ;  /* 0x00000001ff028424 */ /* 0x001fca00078e00ff */
[C---:B------:R-:W-:Y:S02]  /*3f10*/  IADD3 R6, P3, PT, -R2.reuse, UR18, RZ ;  /* 0x0000001202067c10 */ /* 0x040fe4000ff7e1ff */
[----:B------:R-:W-:Y:S02]  /*3f20*/  ISETP.LT.U32.AND P1, PT, R2, UR18, PT ;  /* 0x0000001202007c0c */ /* 0x000fe4000bf21070 */
[----:B------:R-:W-:Y:S02]  /*3f30*/  ISETP.LE.U32.AND P2, PT, R6, 0x3, PT ;  /* 0x000000030600780c */ /* 0x000fe40003f43070 */
[----:B------:R-:W-:Y:S02]  /*3f40*/  ISETP.GT.U32.AND.EX P1, PT, R27, R4, PT, P1 ;  /* 0x000000041b00720c */ /* 0x000fe40003f24110 */
[----:B------:R-:W-:-:S04]  /*3f50*/  IADD3.X R6, PT, PT, ~R4, UR19, RZ, P3, !PT ;  /* 0x0000001304067c10 */ /* 0x000fc80009ffe5ff */
[----:B------:R-:W-:-:S13]  /*3f60*/  ISETP.LE.U32.OR.EX P1, PT, R6, RZ, !P1, P2 ;  /* 0x000000ff0600720c */ /* 0x000fda0004f23520 */
[----:B------:R-:W-:Y:S05]  /*3f70*/  @P1 BRA `(.L_x_415) ;  /* 0x0000000000501947 */ /* 0x000fea0003800000 */
[----:B------:R-:W-:Y:S01]  /*3f80*/  IMAD.U32 R27, RZ, RZ, UR18 ;  /* 0x00000012ff1b7e24 */ /* 0x000fe2000f8e00ff */
[----:B------:R-:W-:Y:S01]  /*3f90*/  PLOP3.LUT P0, PT, PT, PT, PT, 0x8, 0x80 ;  /* 0x000000000080781c */ /* 0x000fe20003f0e170 */
[----:B------:R-:W-:-:S03]  /*3fa0*/  IMAD.U32 R29, RZ, RZ, UR19 ;  /* 0x00000013ff1d7e24 */ /* 0x000fc6000f8e00ff */
[----:B------:R-:W-:-:S04]  /*3fb0*/  IADD3 R27, P1, PT, R27, -0x3, RZ ;  /* 0xfffffffd1b1b7810 */ /* 0x000fc80007f3e0ff */
[----:B------:R-:W-:-:S09]  /*3fc0*/  IADD3.X R29, PT, PT, R29, -0x1, RZ, P1, !PT ;  /* 0xffffffff1d1d7810 */ /* 0x000fd20000ffe4ff */
.L_x_416:
[----:B------:R-:W-:Y:S01]  /*3fd0*/  IMAD.U32 R6, RZ, RZ, UR10 ;  /* 0x0000000aff067e24 */ /* 0x000fe2000f8e00ff */
[----:B------:R0:W-:Y:S01]  /*3fe0*/  STS.U8 [R2+UR10], RZ ;  /* 0x000000ff02007988 */ /* 0x0001e2000800000a */
[----:B------:R-:W-:Y:S02]  /*3ff0*/  IMAD.U32 R8, RZ, RZ, UR10 ;  /* 0x0000000aff087e24 */ /* 0x000fe4000f8e00ff */
[----:B------:R-:W-:Y:S01]  /*4000*/  IMAD.U32 R26, RZ, RZ, UR10 ;  /* 0x0000000aff1a7e24 */ /* 0x000fe2000f8e00ff */
[--C-:B------:R-:W-:Y:S02]  /*4010*/  IADD3 R6, PT, PT, R6, 0x1, R2.reuse ;  /* 0x0000000106067810 */ /* 0x100fe40007ffe002 */
[--C-:B------:R-:W-:Y:S02]  /*4020*/  IADD3 R8, PT, PT, R8, 0x2, R2.reuse ;  /* 0x0000000208087810 */ /* 0x100fe40007ffe002 */
[----:B------:R-:W-:Y:S01]  /*4030*/  IADD3 R26, PT, PT, R26, 0x3, R2 ;  /* 0x000000031a1a7810 */ /* 0x000fe20007ffe002 */
[----:B------:R1:W-:Y:S01]  /*4040*/  STS.U8 [R6], RZ ;  /* 0x000000ff06007388 */ /* 0x0003e20000000000 */
[----:B0-----:R-:W-:-:S03]  /*4050*/  IADD3 R2, P1, PT, R2, 0x4, RZ ;  /* 0x0000000402027810 */ /* 0x001fc60007f3e0ff */
[----:B------:R1:W-:Y:S02]  /*4060*/  STS.U8 [R8], RZ ;  /* 0x000000ff08007388 */ /* 0x0003e40000000000 */
[----:B------:R-:W-:Y:S01]  /*4070*/  IMAD.X R4, RZ, RZ, R4, P1 ;  /* 0x000000ffff047224 */ /* 0x000fe200008e0604 */
[----:B------:R-:W-:Y:S01]  /*4080*/  ISETP.GE.U32.AND P1, PT, R2, R27, PT ;  /* 0x0000001b0200720c */ /* 0x000fe20003f26070 */
[----:B------:R1:W-:Y:S03]  /*4090*/  STS.U8 [R26], RZ ;  /* 0x000000ff1a007388 */ /* 0x0003e60000000000 */
[----:B------:R-:W-:-:S13]  /*40a0*/  ISETP.GE.U32.AND.EX P1, PT, R4, R29, PT, P1 ;  /* 0x0000001d0400720c */ /* 0x000fda0003f26110 */
[----:B-1----:R-:W-:Y:S05]  /*40b0*/  @!P1 BRA `(.L_x_416) ;  /* 0xfffffffc00c49947 */ /* 0x002fea000383ffff */
.L_x_415:
        /* <DEDUP_REMOVED lines=8> */
[----:B------:R-:W-:Y:S01]  /*4140*/  IMAD.U32 R27, RZ, RZ, UR10 ;  /* 0x0000000aff1b7e24 */ /* 0x000fe2000f8e00ff */
[----:B------:R0:W-:Y:S01]  /*4150*/  STS.U8 [R2+UR10], RZ ;  /* 0x000000ff02007988 */ /* 0x0001e2000800000a */
[----:B------:R-:W-:-:S03]  /*4160*/  PLOP3.LUT P0, PT, PT, PT, PT, 0x8, 0x80 ;  /* 0x000000000080781c */ /* 0x000fc60003f0e170 */
[----:B------:R-:W-:Y:S02]  /*4170*/  IADD3 R6, PT, PT, R27, 0x1, R2 ;  /* 0x000000011b067810 */ /* 0x000fe40007ffe002 */
[----:B0-----:R-:W-:-:S03]  /*4180*/  IADD3 R2, P1, PT, R2, 0x2, RZ ;  /* 0x0000000202027810 */ /* 0x001fc60007f3e0ff */
[----:B------:R0:W-:Y:S02]  /*4190*/  STS.U8 [R6], RZ ;  /* 0x000000ff06007388 */ /* 0x0001e40000000000 */
[----:B------:R-:W-:-:S08]  /*41a0*/  IMAD.X R4, RZ, RZ, R4, P1 ;  /* 0x000000ffff047224 */ /* 0x000fd000008e0604 */
.L_x_417:
[----:B------:R-:W-:-:S04]  /*41b0*/  ISETP.LT.U32.AND P1, PT, R2, UR18, PT ;  /* 0x0000001202007c0c */ /* 0x000fc8000bf21070 */
[----:B------:R-:W-:-:S13]  /*41c0*/  ISETP.LT.U32.OR.EX P0, PT, R4, UR19, P0, P1 ;  /* 0x0000001304007c0c */ /* 0x000fda0008701510 */
[----:B------:R4:W-:Y:S02]  /*41d0*/  @P0 STS.U8 [R2+UR10], RZ ;  /* 0x000000ff02000988 */ /* 0x0009e4000800000a */
.L_x_414:
[----:B------:R-:W0:Y:S01]  /*41e0*/  S2R R28, SR_TID.X ;  /* 0x00000000001c7919 */ /* 0x000e220000002100 */
[----:B----4-:R-:W-:Y:S01]  /*41f0*/  VIADD R2, R16, 0x1 ;  /* 0x0000000110027836 */ /* 0x010fe20000000000 */
[----:B------:R-:W-:Y:S01]  /*4200*/  BSSY.RECONVERGENT B0, `(.L_x_418) ;  /* 0x000005b000007945 */ /* 0x000fe20003800200 */
[----:B-1----:R-:W-:Y:S01]  /*4210*/  VIADD R26, R24, 0xffffffff ;  /* 0xffffffff181a7836 */ /* 0x002fe20000000000 */
[----:B------:R-:W-:Y:S02]  /*4220*/  BAR.SYNC.DEFER_BLOCKING 0x0 ;  /* 0x0000000000007b1d */ /* 0x000fe40000010000 */
[----:B------:R-:W-:-:S04]  /*4230*/  ISETP.GE.U32.AND P0, PT, R2, UR14, PT ;  /* 0x0000000e02007c0c */ /* 0x000fc8000bf06070 */
[----:B------:R-:W-:-:S13]  /*4240*/  ISETP.LT.U32.OR P0, PT, R2, R21, P0 ;  /* 0x000000150200720c */ /* 0x000fda0000701470 */
[----:B------:R-:W-:-:S04]  /*4250*/  @!P0 IMAD.MOV R26, RZ, RZ, R24 ;  /* 0x000000ffff1a8224 */ /* 0x000fc800078e0218 */
[----:B0-----:R-:W-:-:S06]  /*4260*/  IMAD.IADD R2, R28, 0x1, R26 ;  /* 0x000000011c027824 */ /* 0x001fcc00078e021a */
[----:B------:R-:W0:Y:S02]  /*4270*/  LDS.U8 R2, [R2] ;  /* 0x0000000002027984 */ /* 0x000e240000000000 */
[----:B0-----:R-:W-:-:S13]  /*4280*/  ISETP.NE.AND P0, PT, R2, RZ, PT ;  /* 0x000000ff0200720c */ /* 0x001fda0003f05270 */
[----:B------:R-:W-:Y:S05]  /*4290*/  @!P0 BRA `(.L_x_419) ;  /* 0x0000000400448947 */ /* 0x000fea0003800000 */
[----:B------:R-:W0:Y:S01]  /*42a0*/  LDS.U16 R2, [R22+0x2] ;  /* 0x0000020016027984 */ /* 0x000e220000000400 */
[----:B------:R-:W-:Y:S01]  /*42b0*/  IMAD R27, R28, 0x2, R9 ;  /* 0x000000021c1b7824 */ /* 0x000fe200078e0209 */
[----:B------:R-:W1:Y:S01]  /*42c0*/  S2UR UR13, SR_CgaCtaId ;  /* 0x00000000000d79c3 */ /* 0x000e620000008800 */
[----:B------:R-:W-:Y:S01]  /*42d0*/  UMOV UR4, 0x400 ;  /* 0x0000040000047882 */ /* 0x000fe20000000000 */
[----:B------:R-:W4:Y:S01]  /*42e0*/  LDS.U16 R6, [R25+0x2] ;  /* 0x0000020019067984 */ /* 0x000f220000000400 */
[----:B------:R-:W-:Y:S01]  /*42f0*/  UIADD3 UR5, UPT, UPT, UR4, 0xc0, URZ ;  /* 0x000000c004057890 */ /* 0x000fe2000fffe0ff */
[----:B------:R-:W-:Y:S01]  /*4300*/  PRMT R29, R0, 0x9910, RZ ;  /* 0x00009910001d7816 */ /* 0x000fe200000000ff */
[----:B------:R-:W-:Y:S01]  /*4310*/  UIADD3 UR4, UPT, UPT, UR4, 0xc8, URZ ;  /* 0x000000c804047890 */ /* 0x000fe2000fffe0ff */
[----:B--23--:R-:W2:Y:S04]  /*4320*/  LDS.U16 R4, [R23] ;  /* 0x0000000017047984 */ /* 0x00cea80000000400 */
[----:B------:R3:W2:Y:S02]  /*4330*/  LDS.U16 R8, [R25] ;  /* 0x0000000019087984 */ /* 0x0006a40000000400 */
[----:B---3--:R-:W-:Y:S01]  /*4340*/  IMAD.MOV.U32 R25, RZ, RZ, 0x2 ;  /* 0x00000002ff197424 */ /* 0x008fe200078e00ff */
[----:B-1----:R-:W-:-:S02]  /*4350*/  ULEA UR5, UR13, UR5, 0x18 ;  /* 0x000000050d057291 */ /* 0x002fc4000f8ec0ff */
[----:B------:R-:W-:Y:S01]  /*4360*/  ULEA UR4, UR13, UR4, 0x18 ;  /* 0x000000040d047291 */ /* 0x000fe2000f8ec0ff */
[----:B0-----:R-:W-:Y:S02]  /*4370*/  VIADD R2, R2, 0xfffffffe ;  /* 0xfffffffe02027836 */ /* 0x001fe40000000000 */
[----:B----4-:R-:W-:Y:S02]  /*4380*/  VIADD R6, R6, 0xfffffffe ;  /* 0xfffffffe06067836 */ /* 0x010fe40000000000 */
[----:B--2---:R-:W-:-:S03]  /*4390*/  VIADD R4, R4, 0xfffffffe ;  /* 0xfffffffe04047836 */ /* 0x004fc60000000000 */
[----:B------:R-:W-:Y:S01]  /*43a0*/  VIMNMX.S16x2 R2, PT, PT, R2, R6, !PT ;  /* 0x0000000602027248 */ /* 0x000fe20007fe0300 */
[----:B------:R-:W-:-:S03]  /*43b0*/  VIADD R8, R8, 0xfffffffe ;  /* 0xfffffffe08087836 */ /* 0x000fc60000000000 */
[----:B------:R-:W-:Y:S02]  /*43c0*/  PRMT R24, R2, 0x7610, R24 ;  /* 0x0000761002187816 */ /* 0x000fe40000000018 */
[----:B------:R-:W-:Y:S02]  /*43d0*/  VIMNMX.S16x2 R4, PT, PT, R4, R8, !PT ;  /* 0x0000000804047248 */ /* 0x000fe40007fe0300 */
[C---:B------:R-:W-:Y:S01]  /*43e0*/  LEA R8, R28.reuse, UR10, 0x1 ;  /* 0x0000000a1c087c11 */ /* 0x040fe2000f8e08ff */
[----:B------:R-:W-:Y:S01]  /*43f0*/  VIADD R28, R28, 0x1 ;  /* 0x000000011c1c7836 */ /* 0x000fe20000000000 */
[----:B------:R-:W-:-:S03]  /*4400*/  PRMT R2, R4, 0x7610, R2 ;  /* 0x0000761004027816 */ /* 0x000fc60000000002 */
[----:B------:R-:W-:Y:S04]  /*4410*/  STS.U16 [R8+0x2], R24 ;  /* 0x0000021808007388 */ /* 0x000fe80000000400 */
        /* <DEDUP_REMOVED lines=10> */
[----:B------:R-:W-:Y:S02]  /*44c0*/  PRMT R4, R22, 0x7610, R4 ;  /* 0x0000761016047816 */ /* 0x000fe40000000004 */
[----:B------:R-:W-:Y:S02]  /*44d0*/  ISETP.GT.AND P0, PT, R23, R6, PT ;  /* 0x000000061700720c */ /* 0x000fe40003f04270 */
[----:B------:R-:W-:Y:S02]  /*44e0*/  VIMNMX.S16x2 R20, PT, PT, R2, R4, !PT ;  /* 0x0000000402147248 */ /* 0x000fe40007fe0300 */
[----:B------:R-:W-:-:S02]  /*44f0*/  PRMT R8, R4, 0x9910, RZ ;  /* 0x0000991004087816 */ /* 0x000fc400000000ff */
[----:B------:R-:W-:Y:S02]  /*4500*/  PRMT R6, R20, 0x7610, R6 ;  /* 0x0000761014067816 */ /* 0x000fe40000000006 */
[----:B------:R-:W-:Y:S02]  /*4510*/  PRMT R23, R2, 0x9910, RZ ;  /* 0x0000991002177816 */ /* 0x000fe400000000ff */
[----:B------:R-:W-:Y:S01]  /*4520*/  PRMT R20, R6, 0x9910, RZ ;  /* 0x0000991006147816 */ /* 0x000fe200000000ff */
[----:B------:R-:W-:Y:S01]  /*4530*/  IMAD.MOV.U32 R6, RZ, RZ, R8 ;  /* 0x000000ffff067224 */ /* 0x000fe200078e0008 */
[----:B------:R-:W-:Y:S01]  /*4540*/  VIMNMX.S16x2.RELU R22, PT, PT, R2, R4, !PT ;  /* 0x0000000402167248 */ /* 0x000fe20007fe1300 */
[----:B------:R-:W-:Y:S02]  /*4550*/  IMAD.IADD R4, R28, 0x1, R13 ;  /* 0x000000011c047824 */ /* 0x000fe400078e020d */
[----:B------:R-:W-:Y:S01]  /*4560*/  IMAD.MOV.U32 R2, RZ, RZ, R20 ;  /* 0x000000ffff027224 */ /* 0x000fe200078e0014 */
[----:B------:R-:W-:Y:S01]  /*4570*/  ISETP.GT.AND P1, PT, R23, R6, PT ;  /* 0x000000061700720c */ /* 0x000fe20003f24270 */
[----:B------:R-:W-:Y:S01]  /*4580*/  IMAD.SHL.U32 R8, R4, 0x4, RZ ;  /* 0x0000000404087824 */ /* 0x000fe200078e00ff */
[----:B------:R-:W-:Y:S01]  /*4590*/  SEL R6, RZ, 0x1, !P0 ;  /* 0x00000001ff067807 */ /* 0x000fe20004000000 */
[----:B------:R-:W-:Y:S01]  /*45a0*/  IMAD.U32 R23, RZ, RZ, UR14 ;  /* 0x0000000eff177e24 */ /* 0x000fe2000f8e00ff */
[----:B------:R-:W-:-:S02]  /*45b0*/  ISETP.GE.AND P2, PT, R2, RZ, PT ;  /* 0x000000ff0200720c */ /* 0x000fc40003f46270 */
[----:B------:R-:W-:Y:S01]  /*45c0*/  SEL R6, R6, 0x2, !P1 ;  /* 0x0000000206067807 */ /* 0x000fe20004800000 */
[----:B------:R-:W-:Y:S01]  /*45d0*/  VIADD R23, R23, 0x1 ;  /* 0x0000000117177836 */ /* 0x000fe20000000000 */
[----:B------:R-:W-:Y:S02]  /*45e0*/  PRMT R2, R22, 0x7610, R2 ;  /* 0x0000761016027816 */ /* 0x000fe40000000002 */
[----:B------:R-:W-:Y:S02]  /*45f0*/  LOP3.LUT R8, R8, 0x3fffc, RZ, 0xc0, !PT ;  /* 0x0003fffc08087812 */ /* 0x000fe400078ec0ff */
[----:B------:R-:W-:Y:S01]  /*4600*/  SEL R6, R6, 0x3, P2 ;  /* 0x0000000306067807 */ /* 0x000fe20001000000 */
[----:B------:R0:W-:Y:S01]  /*4610*/  STS.U16 [R17+0x2], R2 ;  /* 0x0000020211007388 */ /* 0x0001e20000000400 */
[----:B------:R-:W-:Y:S02]  /*4620*/  LOP3.LUT R22, R4, 0xffff, RZ, 0xc0, !PT ;  /* 0x0000ffff04167812 */ /* 0x000fe400078ec0ff */
[C---:B------:R-:W-:Y:S01]  /*4630*/  LEA R20, R6.reuse, UR5, 0x1 ;  /* 0x0000000506147c11 */ /* 0x040fe2000f8e08ff */
[----:B------:R-:W1:Y:S01]  /*4640*/  LDS R8, [R8+UR12+0x4] ;  /* 0x0000040c08087984 */ /* 0x000e620008000800 */
[----:B------:R-:W-:-:S02]  /*4650*/  LEA R27, R6, UR4, 0x1 ;  /* 0x00000004061b7c11 */ /* 0x000fc4000f8e08ff */
[----:B------:R-:W-:Y:S01]  /*4660*/  ISETP.GE.U32.AND P0, PT, R22, R23, PT ;  /* 0x000000171600720c */ /* 0x000fe20003f06070 */
[----:B------:R-:W2:Y:S01]  /*4670*/  LDS.U16 R6, [R20] ;  /* 0x0000000014067984 */ /* 0x000ea20000000400 */
[----:B------:R-:W-:Y:S01]  /*4680*/  IADD3 R4, PT, PT, -R4, UR14, RZ ;  /* 0x0000000e04047c10 */ /* 0x000fe2000fffe1ff */
[----:B------:R-:W-:Y:S01]  /*4690*/  IMAD.MOV.U32 R23, RZ, RZ, 0x2 ;  /* 0x00000002ff177424 */ /* 0x000fe200078e00ff */
[----:B------:R-:W-:Y:S01]  /*46a0*/  VIMNMX.S16x2 R0, PT, PT, R0, R2, !PT ;  /* 0x0000000200007248 */ /* 0x000fe20007fe0300 */
[----:B------:R-:W3:Y:S01]  /*46b0*/  LDS.U16 R27, [R27] ;  /* 0x000000001b1b7984 */ /* 0x000ee20000000400 */
[----:B0-----:R-:W-:Y:S02]  /*46c0*/  SEL R17, R4, RZ, P0 ;  /* 0x000000ff04117207 */ /* 0x001fe40000000000 */
[----:B------:R-:W-:-:S03]  /*46d0*/  PRMT R4, R2, 0x9910, RZ ;  /* 0x0000991002047816 */ /* 0x000fc600000000ff */
[----:B------:R-:W-:Y:S01]  /*46e0*/  IMAD.IADD R17, R28, 0x1, R17 ;  /* 0x000000011c117824 */ /* 0x000fe200078e0211 */
[----:B------:R-:W-:-:S04]  /*46f0*/  ISETP.GE.AND P0, PT, R29, R4, PT ;  /* 0x000000041d00720c */ /* 0x000fc80003f06270 */
[----:B------:R-:W-:Y:S02]  /*4700*/  LOP3.LUT R17, R17, 0xffff, RZ, 0xc0, !PT ;  /* 0x0000ffff11117812 */ /* 0x000fe400078ec0ff */
[----:B------:R-:W-:Y:S02]  /*4710*/  SEL R14, R13, R14, !P0 ;  /* 0x0000000e0d0e7207 */ /* 0x000fe40004000000 */
[----:B------:R-:W-:Y:S01]  /*4720*/  SEL R15, R28, R15, !P0 ;  /* 0x0000000f1c0f7207 */ /* 0x000fe20004000000 */
[----:B-1----:R-:W-:-:S04]  /*4730*/  IMAD.IADD R8, R17, 0x1, R8 ;  /* 0x0000000111087824 */ /* 0x002fc800078e0208 */
[----:B------:R-:W-:-:S04]  /*4740*/  IMAD.WIDE.U32 R24, R8, R25, UR6 ;  /* 0x0000000608187e25 */ /* 0x000fc8000f8e0019 */
[----:B--2---:R-:W-:Y:S02]  /*4750*/  IMAD.IADD R17, R13, 0x1, R6 ;  /* 0x000000010d117824 */ /* 0x004fe400078e0206 */
[----:B------:R-:W-:-:S03]  /*4760*/  IMAD.WIDE.U32 R22, R8, R23, UR8 ;  /* 0x0000000808167e25 */ /* 0x000fc6000f8e0017 */
[----:B------:R0:W-:Y:S01]  /*4770*/  STG.E.U16 desc[UR16][R24.64], R17 ;  /* 0x0000001118007986 */ /* 0x0001e2000c101510 */
[----:B---3--:R-:W-:Y:S02]  /*4780*/  IMAD.IADD R27, R28, 0x1, R27 ;  /* 0x000000011c1b7824 */ /* 0x008fe400078e021b */
[----:B------:R-:W-:-:S03]  /*4790*/  VIADD R13, R13, 0x1 ;  /* 0x000000010d0d7836 */ /* 0x000fc60000000000 */
[----:B------:R0:W-:Y:S04]  /*47a0*/  STG.E.U16 desc[UR16][R22.64], R27 ;  /* 0x0000001b16007986 */ /* 0x0001e8000c101510 */
.L_x_419:
[----:B------:R-:W-:Y:S05]  /*47b0*/  BSYNC.RECONVERGENT B0 ;  /* 0x0000000000007941 */ /* 0x000fea0003800200 */
.L_x_418:
[----:B------:R-:W-:Y:S02]  /*47c0*/  VIADD R2, R21, UR14 ;  /* 0x0000000e15027c36 */ /* 0x000fe40008000000 */
[----:B------:R-:W-:Y:S02]  /*47d0*/  VIADD R16, R16, 0x2 ;  /* 0x0000000210107836 */ /* 0x000fe40000000000 */
[----:B------:R-:W-:Y:S02]  /*47e0*/  VIADD R2, R2, 0xffffffff ;  /* 0xffffffff02027836 */ /* 0x000fe40000000000 */
[----:B--23--:R-:W-:Y:S02]  /*47f0*/  IMAD.MOV.U32 R4, RZ, RZ, R11 ;  /* 0x000000ffff047224 */ /* 0x00cfe400078e000b */
[----:B------:R-:W-:Y:S01]  /*4800*/  IMAD.MOV.U32 R6, RZ, RZ, R7 ;  /* 0x000000ffff067224 */ /* 0x000fe200078e0007 */
[----:B0-----:R-:W-:Y:S01]  /*4810*/  LOP3.LUT R17, R2, 0xfffffffe, RZ, 0xc0, !PT ;  /* 0xfffffffe02117812 */ /* 0x001fe200078ec0ff */
[----:B------:R-:W-:-:S03]  /*4820*/  IMAD.U32 R2, RZ, RZ, UR11 ;  /* 0x0000000bff027e24 */ /* 0x000fc6000f8e00ff */
[----:B------:R-:W-:-:S13]  /*4830*/  ISETP.NE.AND P0, PT, R16, R17, PT ;  /* 0x000000111000720c */ /* 0x000fda0003f05270 */
[----:B------:R-:W-:Y:S05]  /*4840*/  @P0 BRA `(.L_x_420) ;  /* 0xffffffdc00ac0947 */ /* 0x000fea000383ffff */
[----:B------:R-:W-:-:S07]  /*4850*/  IMAD.MOV.U32 R4, RZ, RZ, R17 ;  /* 0x000000ffff047224 */ /* 0x000fce00078e0011 */
.L_x_392:
[----:B------:R-:W-:-:S04]  /*4860*/  VIADD R2, R21, UR14 ;  /* 0x0000000e15027c36 */ /* 0x000fc80008000000 */
[----:B------:R-:W-:-:S05]  /*4870*/  VIADD R2, R2, 0xffffffff ;  /* 0xffffffff02027836 */ /* 0x000fca0000000000 */
[----:B------:R-:W-:-:S04]  /*4880*/  LOP3.LUT R2, R2, 0x1, RZ, 0xc0, !PT ;  /* 0x0000000102027812 */ /* 0x000fc800078ec0ff */
[----:B------:R-:W-:Y:S02]  /*4890*/  ISETP.NE.U32.AND P0, PT, R2, 0x1, PT ;  /* 0x000000010200780c */ /* 0x000fe40003f05070 */
[----:B------:R-:W-:-:S11]  /*48a0*/  PRMT R2, R0, 0x7610, R2 ;  /* 0x0000761000027816 */ /* 0x000fd60000000002 */
[----:B------:R-:W-:Y:S05]  /*48b0*/  @P0 BRA `(.L_x_391) ;  /* 0x0000001000100947 */ /* 0x000fea0003800000 */
[----:B------:R-:W-:Y:S01]  /*48c0*/  VIADD R0, R21, 0x1 ;  /* 0x0000000115007836 */ /* 0x000fe20000000000 */
[----:B------:R-:W-:-:S04]  /*48d0*/  ISETP.GE.U32.AND P0, PT, R4, UR14, PT ;  /* 0x0000000e04007c0c */ /* 0x000fc8000bf06070 */
[----:B------:R-:W-:Y:S02]  /*48e0*/  ISETP.NE.AND P2, PT, R0, RZ, PT ;  /* 0x000000ff0000720c */ /* 0x000fe40003f45270 */
[----:B------:R-:W-:-:S11]  /*48f0*/  ISETP.LT.U32.OR P0, PT, R4, R21, P0 ;  /* 0x000000150400720c */ /* 0x000fd60000701470 */
        /* <DEDUP_REMOVED lines=22> */
.L_x_423:
        /* <DEDUP_REMOVED lines=11> */
.L_x_422:
        /* <DEDUP_REMOVED lines=17> */
.L_x_421:
[----:B------:R-:W-:Y:S06]  /*4c20*/  BAR.SYNC.DEFER_BLOCKING 0x0 ;  /* 0x0000000000007b1d */ /* 0x000fec0000010000 */
        /* <DEDUP_REMOVED lines=22> */
.L_x_426:
        /* <DEDUP_REMOVED lines=11> */
.L_x_425:
        /* <DEDUP_REMOVED lines=17> */
.L_x_424:
[----:B------:R-:W-:Y:S06]  /*4f50*/  BAR.SYNC.DEFER_BLOCKING 0x0 ;  /* 0x0000000000007b1d */ /* 0x000fec0000010000 */
[----:B------:R-:W-:Y:S05]  /*4f60*/  @!P2 BRA `(.L_x_427) ;  /* 0x0000000000f0a947 */ /* 0x000fea0003800000 */
[----:B------:R-:W-:Y:S02]  /*4f70*/  UISETP.GT.U32.AND UP0, UPT, UR18, URZ, UPT ;  /* 0x000000ff1200728c */ /* 0x000fe4000bf04070 */
[----:B------:R-:W-:Y:S01]  /*4f80*/  IMAD.U32 R4, RZ, RZ, UR18 ;  /* 0x00000012ff047e24 */ /* 0x000fe2000f8e00ff */
[----:B------:R-:W-:Y:S01]  /*4f90*/  UMOV UR4, URZ ;  /* 0x000000ff00047c82 */ /* 0x000fe20008000000 */
[----:B------:R-:W-:Y:S01]  /*4fa0*/  IMAD.U32 R6, RZ, RZ, UR18 ;  /* 0x00000012ff067e24 */ /* 0x000fe2000f8e00ff */
[----:B------:R-:W-:Y:S01]  /*4fb0*/  UISETP.GT.U32.AND.EX UP0, UPT, UR19, URZ, UPT, UP0 ;  /* 0x000000ff1300728c */ /* 0x000fe2000bf04100 */
[----:B------:R-:W-:Y:S01]  /*4fc0*/  IMAD.MOV.U32 R0, RZ, RZ, RZ ;  /* 0x000000ffff007224 */ /* 0x000fe200078e00ff */
[----:B------:R-:W-:Y:S01]  /*4fd0*/  UMOV UR5, UR11 ;  /* 0x0000000b00057c82 */ /* 0x000fe20008000000 */
[----:B------:R-:W-:Y:S02]  /*4fe0*/  IMAD.U32 R17, RZ, RZ, UR19 ;  /* 0x00000013ff117e24 */ /* 0x000fe4000f8e00ff */
[----:B------:R-:W-:Y:S01]  /*4ff0*/  IMAD.U32 R8, RZ, RZ, UR18 ;  /* 0x00000012ff087e24 */ /* 0x000fe2000f8e00ff */
[----:B------:R-:W-:Y:S01]  /*5000*/  PLOP3.LUT P3, PT, PT, PT, UP0, 0x80, 0x8 ;  /* 0x000000000008781c */ /* 0x000fe20003f6f008 */
[----:B------:R-:W-:-:S04]  /*5010*/  IMAD.U32 R23, RZ, RZ, UR19 ;  /* 0x00000013ff177e24 */ /* 0x000fc8000f8e00ff */
[----:B------:R-:W-:Y:S02]  /*5020*/  @!UP0 UMOV UR4, 0x1 ;  /* 0x0000000100048882 */ /* 0x000fe40000000000 */
[----:B------:R-:W-:Y:S02]  /*5030*/  IADD3 R4, P4, PT, R4, -UR4, RZ ;  /* 0x8000000404047c10 */ /* 0x000fe4000ff9e0ff */
[----:B------:R-:W-:Y:S01]  /*5040*/  ISETP.GT.U32.AND P2, PT, R6, UR4, PT ;  /* 0x0000000406007c0c */ /* 0x000fe2000bf44070 */
[----:B------:R-:W-:Y:S01]  /*5050*/  IMAD.U32 R6, RZ, RZ, UR18 ;  /* 0x00000012ff067e24 */ /* 0x000fe2000f8e00ff */
[----:B------:R-:W-:Y:S02]  /*5060*/  ISETP.LE.U32.AND P1, PT, R4, 0x3, PT ;  /* 0x000000030400780c */ /* 0x000fe40003f23070 */
[----:B------:R-:W-:Y:S01]  /*5070*/  ISETP.GT.U32.AND.EX P2, PT, R17, R0, PT, P2 ;  /* 0x000000001100720c */ /* 0x000fe20003f44120 */
[----:B------:R-:W-:Y:S01]  /*5080*/  @!P3 STS.U8 [UR5], RZ ;  /* 0x000000ffff00b988 */ /* 0x000fe20008000005 */
[----:B------:R-:W-:Y:S01]  /*5090*/  IADD3.X R4, PT, PT, ~R0, UR19, RZ, P4, !PT ;  /* 0x0000001300047c10 */ /* 0x000fe2000a7fe5ff */
[----:B------:R-:W-:-:S03]  /*50a0*/  @!UP0 UIADD3 UR5, UPT, UPT, UR5, 0x1, URZ ;  /* 0x0000000105058890 */ /* 0x000fc6000fffe0ff */
[----:B------:R-:W-:Y:S02]  /*50b0*/  ISETP.LE.U32.OR.EX P2, PT, R4, RZ, !P2, P1 ;  /* 0x000000ff0400720c */ /* 0x000fe40005743510 */
[----:B------:R-:W-:-:S11]  /*50c0*/  PLOP3.LUT P1, PT, PT, PT, UP0, 0x80, 0x8 ;  /* 0x000000000008781c */ /* 0x000fd60003f2f008 */
[----:B------:R-:W-:Y:S05]  /*50d0*/  @P2 BRA `(.L_x_428) ;  /* 0x0000000000442947 */ /* 0x000fea0003800000 */
[----:B------:R-:W-:Y:S01]  /*50e0*/  IMAD.U32 R17, RZ, RZ, UR18 ;  /* 0x00000012ff117e24 */ /* 0x000fe2000f8e00ff */
[----:B------:R-:W-:Y:S01]  /*50f0*/  PLOP3.LUT P1, PT, PT, PT, PT, 0x8, 0x80 ;  /* 0x000000000080781c */ /* 0x000fe20003f2e170 */
[----:B------:R-:W-:-:S03]  /*5100*/  IMAD.U32 R21, RZ, RZ, UR19 ;  /* 0x00000013ff157e24 */ /* 0x000fc6000f8e00ff */
[----:B------:R-:W-:-:S04]  /*5110*/  IADD3 R17, P2, PT, R17, -0x3, RZ ;  /* 0xfffffffd11117810 */ /* 0x000fc80007f5e0ff */
[----:B------:R-:W-:-:S09]  /*5120*/  IADD3.X R21, PT, PT, R21, -0x1, RZ, P2, !PT ;  /* 0xffffffff15157810 */ /* 0x000fd200017fe4ff */
.L_x_429:
[----:B------:R-:W-:Y:S01]  /*5130*/  IMAD.U32 R4, RZ, RZ, UR4 ;  /* 0x00000004ff047e24 */ /* 0x000fe2000f8e00ff */
[----:B------:R-:W-:Y:S04]  /*5140*/  STS.U8 [UR5], RZ ;  /* 0x000000ffff007988 */ /* 0x000fe80008000005 */
[----:B------:R-:W-:Y:S01]  /*5150*/  IADD3 R4, P3, PT, R4, 0x4, RZ ;  /* 0x0000000404047810 */ /* 0x000fe20007f7e0ff */
[----:B------:R-:W-:Y:S03]  /*5160*/  STS.U8 [UR5+0x1], RZ ;  /* 0x000001ffff007988 */ /* 0x000fe60008000005 */
[C---:B------:R-:W-:Y:S01]  /*5170*/  ISETP.GE.U32.AND P2, PT, R4.reuse, R17, PT ;  /* 0x000000110400720c */ /* 0x040fe20003f46070 */
[----:B------:R-:W-:Y:S01]  /*5180*/  IMAD.X R0, RZ, RZ, R0, P3 ;  /* 0x000000ffff007224 */ /* 0x000fe200018e0600 */
[----:B------:R-:W-:Y:S01]  /*5190*/  STS.U8 [UR5+0x2], RZ ;  /* 0x000002ffff007988 */ /* 0x000fe20008000005 */
[----:B------:R-:W-:-:S03]  /*51a0*/  R2UR UR4, R4 ;  /* 0x00000000040472ca */ /* 0x000fc600000e0000 */
[----:B------:R-:W-:Y:S01]  /*51b0*/  ISETP.GE.U32.AND.EX P2, PT, R0, R21, PT, P2 ;  /* 0x000000150000720c */ /* 0x000fe20003f46120 */
[----:B------:R-:W-:Y:S01]  /*51c0*/  STS.U8 [UR5+0x3], RZ ;  /* 0x000003ffff007988 */ /* 0x000fe20008000005 */
[----:B------:R-:W-:-:S11]  /*51d0*/  UIADD3 UR5, UPT, UPT, UR5, 0x4, URZ ;  /* 0x0000000405057890 */ /* 0x000fd6000fffe0ff */
[----:B------:R-:W-:Y:S05]  /*51e0*/  @!P2 BRA `(.L_x_429) ;  /* 0xfffffffc00d0a947 */ /* 0x000fea000383ffff */
.L_x_428:
[----:B------:R-:W-:Y:S02]  /*51f0*/  ISETP.GT.U32.AND P2, PT, R8, UR4, PT ;  /* 0x0000000408007c0c */ /* 0x000fe4000bf44070 */
[----:B------:R-:W-:Y:S02]  /*5200*/  IADD3 R4, P3, PT, R6, -UR4, RZ ;  /* 0x8000000406047c10 */ /* 0x000fe4000ff7e0ff */
[----:B------:R-:W-:Y:S02]  /*5210*/  ISETP.GT.U32.AND.EX P4, PT, R23, R0, PT, P2 ;  /* 0x000000001700720c */ /* 0x000fe40003f84120 */
[----:B------:R-:W-:Y:S02]  /*5220*/  ISETP.LE.U32.AND P2, PT, R4, 0x1, PT ;  /* 0x000000010400780c */ /* 0x000fe40003f43070 */
[----:B------:R-:W-:-:S04]  /*5230*/  IADD3.X R4, PT, PT, ~R0, UR19, RZ, P3, !PT ;  /* 0x0000001300047c10 */ /* 0x000fc80009ffe5ff */
[----:B------:R-:W-:Y:S01]  /*5240*/  ISETP.LE.U32.OR.EX P2, PT, R4, RZ, !P4, P2 ;  /* 0x000000ff0400720c */ /* 0x000fe20006743520 */
[----:B------:R-:W-:-:S12]  /*5250*/  IMAD.U32 R4, RZ, RZ, UR4 ;  /* 0x00000004ff047e24 */ /* 0x000fd8000f8e00ff */
[----:B------:R-:W-:Y:S01]  /*5260*/  VOTEU.ANY UP0, P2 ;  /* 0x0000000000ff7886 */ /* 0x000fe20001000100 */
[----:B------:R-:W-:-:S13]  /*5270*/  PLOP3.LUT P3, PT, PT, PT, UP0, 0x80, 0x8 ;  /* 0x000000000008781c */ /* 0x000fda0003f6f008 */
[----:B------:R-:W-:Y:S01]  /*5280*/  @!P3 IADD3 R4, P2, PT, R4, 0x2, RZ ;  /* 0x000000020404b810 */ /* 0x000fe20007f5e0ff */
[----:B------:R-:W-:Y:S01]  /*5290*/  @!P3 STS.U8 [UR5], RZ ;  /* 0x000000ffff00b988 */ /* 0x000fe20008000005 */
[----:B------:R-:W-:Y:S02]  /*52a0*/  @!P3 PLOP3.LUT P1, PT, PT, PT, PT, 0x8, 0x80 ;  /* 0x000000000080b81c */ /* 0x000fe40003f2e170 */
[----:B------:R-:W-:Y:S01]  /*52b0*/  @!P3 R2UR UR4, R4 ;  /* 0x000000000404b2ca */ /* 0x000fe200000e0000 */
[----:B------:R-:W-:Y:S01]  /*52c0*/  @!P3 IMAD.X R0, RZ, RZ, R0, P2 ;  /* 0x000000ffff00b224 */ /* 0x000fe200010e0600 */
[----:B------:R-:W-:Y:S01]  /*52d0*/  @!P3 STS.U8 [UR5+0x1], RZ ;  /* 0x000001ffff00b988 */ /* 0x000fe20008000005 */
[----:B------:R-:W-:-:S10]  /*52e0*/  @!UP0 UIADD3 UR5, UPT, UPT, UR5, 0x2, URZ ;  /* 0x0000000205058890 */ /* 0x000fd4000fffe0ff */
[----:B------:R-:W-:-:S05]  /*52f0*/  IMAD.U32 R4, RZ, RZ, UR4 ;  /* 0x00000004ff047e24 */ /* 0x000fca000f8e00ff */
[----:B------:R-:W-:-:S04]  /*5300*/  ISETP.LT.U32.AND P2, PT, R4, UR18, PT ;  /* 0x0000001204007c0c */ /* 0x000fc8000bf41070 */
[----:B------:R-:W-:-:S13]  /*5310*/  ISETP.LT.U32.OR.EX P1, PT, R0, UR19, P1, P2 ;  /* 0x0000001300007c0c */ /* 0x000fda0008f21520 */
[----:B------:R-:W-:Y:S01]  /*5320*/  @P1 STS.U8 [UR5], RZ ;  /* 0x000000ffff001988 */ /* 0x000fe20008000005 */
.L_x_427:
[----:B------:R-:W0:Y:S01]  /*5330*/  S2R R8, SR_TID.X ;  /* 0x0000000000087919 */ /* 0x000e220000002100 */
[----:B------:R-:W-:Y:S01]  /*5340*/  BSSY.RECONVERGENT B0, `(.L_x_391) ;  /* 0x000005b000007945 */ /* 0x000fe20003800200 */
[----:B------:R-:W-:Y:S01]  /*5350*/  BAR.SYNC.DEFER_BLOCKING 0x0 ;  /* 0x0000000000007b1d */ /* 0x000fe20000010000 */
[----:B0-----:R-:W-:Y:S02]  /*5360*/  VIADD R17, R8, 0xffffffff ;  /* 0xffffffff08117836 */ /* 0x001fe40000000000 */
[----:B------:R-:W-:-:S04]  /*5370*/  @!P0 IMAD.MOV R17, RZ, RZ, R8 ;  /* 0x000000ffff118224 */ /* 0x000fc800078e0208 */
[----:B------:R-:W-:-:S06]  /*5380*/  IMAD.IADD R17, R26, 0x1, R17 ;  /* 0x000000011a117824 */ /* 0x000fcc00078e0211 */
[----:B------:R-:W0:Y:S02]  /*5390*/  LDS.U8 R17, [R17] ;  /* 0x0000000011117984 */ /* 0x000e240000000000 */
[----:B0-----:R-:W-:-:S13]  /*53a0*/  ISETP.NE.AND P0, PT, R17, RZ, PT ;  /* 0x000000ff1100720c */ /* 0x001fda0003f05270 */
[----:B------:R-:W-:Y:S05]  /*53b0*/  @!P0 BRA `(.L_x_430) ;  /* 0x00000004004c8947 */ /* 0x000fea0003800000 */
[C---:B------:R-:W-:Y:S01]  /*53c0*/  IMAD R16, R8.reuse, 0x2, R9 ;  /* 0x0000000208107824 */ /* 0x040fe200078e0209 */
[C---:B------:R-:W-:Y:S01]  /*53d0*/  LEA R9, R8.reuse, UR10, 0x1 ;  /* 0x0000000a08097c11 */ /* 0x040fe2000f8e08ff */
[C---:B------:R-:W-:Y:S01]  /*53e0*/  IMAD R12, R8.reuse, 0x2, R19 ;  /* 0x00000002080c7824 */ /* 0x040fe200078e0213 */
[----:B------:R-:W0:Y:S01]  /*53f0*/  S2UR UR13, SR_CgaCtaId ;  /* 0x00000000000d79c3 */ /* 0x000e220000008800 */
[C---:B------:R-:W-:Y:S01]  /*5400*/  IMAD R11, R8.reuse, 0x2, R11 ;  /* 0x00000002080b7824 */ /* 0x040fe200078e020b */
[----:B------:R-:W1:Y:S01]  /*5410*/  LDS.U16 R0, [R16] ;  /* 0x0000000010007984 */ /* 0x000e620000000400 */
[C---:B------:R-:W-:Y:S01]  /*5420*/  IMAD R18, R8.reuse, 0x2, R18 ;  /* 0x0000000208127824 */ /* 0x040fe200078e0212 */
[----:B------:R-:W-:Y:S01]  /*5430*/  UMOV UR4, 0x400 ;  /* 0x0000040000047882 */ /* 0x000fe20000000000 */
[----:B------:R-:W-:Y:S01]  /*5440*/  IMAD R7, R8, 0x2, R7 ;  /* 0x0000000208077824 */ /* 0x000fe200078e0207 */
[----:B------:R-:W2:Y:S01]  /*5450*/  LDS.U16 R4, [R12+0x2] ;  /* 0x000002000c047984 */ /* 0x000ea20000000400 */
[----:B------:R-:W-:Y:S01]  /*5460*/  UIADD3 UR5, UPT, UPT, UR4, 0xc0, URZ ;  /* 0x000000c004057890 */ /* 0x000fe2000fffe0ff */
[----:B------:R-:W-:Y:S01]  /*5470*/  IMAD.U32 R17, RZ, RZ, UR14 ;  /* 0x0000000eff117e24 */ /* 0x000fe2000f8e00ff */
[----:B------:R-:W-:Y:S01]  /*5480*/  UIADD3 UR4, UPT, UPT, UR4, 0xc8, URZ ;  /* 0x000000c804047890 */ /* 0x000fe2000fffe0ff */
[----:B------:R-:W3:Y:S02]  /*5490*/  LDS.U16 R6, [R9+0x2] ;  /* 0x0000020009067984 */ /* 0x000ee40000000400 */
[----:B------:R-:W-:-:S02]  /*54a0*/  VIADD R17, R17, 0x1 ;  /* 0x0000000111117836 */ /* 0x000fc40000000000 */
[----:B------:R-:W4:Y:S01]  /*54b0*/  LDS.U16 R10, [R12] ;  /* 0x000000000c0a7984 */ /* 0x000f220000000400 */
[----:B0-----:R-:W-:Y:S02]  /*54c0*/  ULEA UR5, UR13, UR5, 0x18 ;  /* 0x000000050d057291 */ /* 0x001fe4000f8ec0ff */
[----:B------:R-:W-:Y:S01]  /*54d0*/  ULEA UR4, UR13, UR4, 0x18 ;  /* 0x000000040d047291 */ /* 0x000fe2000f8ec0ff */
[----:B-1----:R-:W-:Y:S02]  /*54e0*/  VIADD R0, R0, 0xfffffffe ;  /* 0xfffffffe00007836 */ /* 0x002fe40000000000 */
[----:B--2---:R-:W-:Y:S02]  /*54f0*/  VIADD R4, R4, 0xfffffffe ;  /* 0xfffffffe04047836 */ /* 0x004fe40000000000 */
[----:B---3--:R-:W-:Y:S02]  /*5500*/  VIADD R6, R6, 0xfffffffe ;  /* 0xfffffffe06067836 */ /* 0x008fe40000000000 */
[----:B----4-:R-:W-:-:S03]  /*5510*/  VIADD R10, R10, 0xfffffffe ;  /* 0xfffffffe0a0a7836 */ /* 0x010fc60000000000 */
[----:B------:R-:W-:Y:S02]  /*5520*/  VIMNMX.S16x2 R4, PT, PT, R6, R4, !PT ;  /* 0x0000000406047248 */ /* 0x000fe40007fe0300 */
[C---:B------:R-:W-:Y:S01]  /*5530*/  LEA R6, R8.reuse, UR11, 0x1 ;  /* 0x0000000b08067c11 */ /* 0x040fe2000f8e08ff */
[----:B------:R-:W-:Y:S01]  /*5540*/  VIADD R8, R8, 0x1 ;  /* 0x0000000108087836 */ /* 0x000fe20000000000 */
[----:B------:R-:W-:Y:S02]  /*5550*/  PRMT R16, R4, 0x7610, R16 ;  /* 0x0000761004107816 */ /* 0x000fe40000000010 */
[----:B------:R-:W-:-:S03]  /*5560*/  VIMNMX.S16x2 R0, PT, PT, R0, R10, !PT ;  /* 0x0000000a00007248 */ /* 0x000fc60007fe0300 */
[----:B------:R-:W-:Y:S04]  /*5570*/  STS.U16 [R6+0x2], R16 ;  /* 0x0000021006007388 */ /* 0x000fe80000000400 */
[----:B------:R-:W-:Y:S04]  /*5580*/  STS.U16 [R11+0x2], R0 ;  /* 0x000002000b007388 */ /* 0x000fe80000000400 */
[----:B------:R-:W0:Y:S04]  /*5590*/  LDS.U8 R4, [R13+UR21+0x1] ;  /* 0x000001150d047984 */ /* 0x000e280008000000 */
[----:B------:R-:W1:Y:S04]  /*55a0*/  LDS.U16 R18, [R18] ;  /* 0x0000000012127984 */ /* 0x000e680000000400 */
[----:B------:R-:W2:Y:S01]  /*55b0*/  LDS.U16 R10, [R6+0x2] ;  /* 0x00000200060a7984 */ /* 0x000ea20000000400 */
[----:B0----5:R-:W-:Y:S01]  /*55c0*/  ISETP.NE.AND P0, PT, R4, R5, PT ;  /* 0x000000050400720c */ /* 0x021fe20003f05270 */
[----:B-1----:R-:W-:-:S12]  /*55d0*/  VIADD R4, R18, 0x5 ;  /* 0x0000000512047836 */ /* 0x002fd80000000000 */
[----:B------:R-:W-:-:S05]  /*55e0*/  @P0 VIADD R4, R18, 0xfffd ;  /* 0x0000fffd12040836 */ /* 0x000fca0000000000 */
[----:B--2---:R-:W-:Y:S02]  /*55f0*/  VIMNMX.S16x2 R9, PT, PT, R10, R4, !PT ;  /* 0x000000040a097248 */ /* 0x004fe40007fe0300 */
[----:B------:R-:W-:Y:S02]  /*5600*/  PRMT R5, R4, 0x9910, RZ ;  /* 0x0000991004057816 */ /* 0x000fe400000000ff */
[----:B------:R-:W-:Y:S02]  /*5610*/  PRMT R4, R9, 0x7610, R4 ;  /* 0x0000761009047816 */ /* 0x000fe40000000004 */
[----:B------:R-:W-:Y:S02]  /*5620*/  PRMT R10, R10, 0x9910, RZ ;  /* 0x000099100a0a7816 */ /* 0x000fe400000000ff */
[----:B------:R-:W-:Y:S02]  /*5630*/  VIMNMX.S16x2 R11, PT, PT, R0, R4, !PT ;  /* 0x00000004000b7248 */ /* 0x000fe40007fe0300 */
[----:B------:R-:W-:-:S02]  /*5640*/  ISETP.GT.AND P0, PT, R10, R5, PT ;  /* 0x000000050a00720c */ /* 0x000fc40003f04270 */
[----:B------:R-:W-:Y:S02]  /*5650*/  PRMT R6, R4, 0x9910, RZ ;  /* 0x0000991004067816 */ /* 0x000fe400000000ff */
[----:B------:R-:W-:Y:S02]  /*5660*/  PRMT R5, R11, 0x7610, R5 ;  /* 0x000076100b057816 */ /* 0x000fe40000000005 */
[C---:B------:R-:W-:Y:S02]  /*5670*/  PRMT R9, R0.reuse, 0x9910, RZ ;  /* 0x0000991000097816 */ /* 0x040fe400000000ff */
[----:B------:R-:W-:Y:S01]  /*5680*/  VIMNMX.S16x2.RELU R10, PT, PT, R0, R4, !PT ;  /* 0x00000004000a7248 */ /* 0x000fe20007fe1300 */
[----:B------:R-:W-:Y:S01]  /*5690*/  IMAD.MOV.U32 R0, RZ, RZ, R6 ;  /* 0x000000ffff007224 */ /* 0x000fe200078e0006 */
[----:B------:R-:W-:Y:S01]  /*56a0*/  PRMT R4, R5, 0x9910, RZ ;  /* 0x0000991005047816 */ /* 0x000fe200000000ff */
[----:B------:R-:W-:-:S03]  /*56b0*/  IMAD.IADD R5, R8, 0x1, R13 ;  /* 0x0000000108057824 */ /* 0x000fc600078e020d */
[----:B------:R-:W-:Y:S01]  /*56c0*/  ISETP.GE.AND P2, PT, R4, RZ, PT ;  /* 0x000000ff0400720c */ /* 0x000fe20003f46270 */
[----:B------:R-:W-:Y:S01]  /*56d0*/  IMAD.SHL.U32 R6, R5, 0x4, RZ ;  /* 0x0000000405067824 */ /* 0x000fe200078e00ff */
[----:B------:R-:W-:Y:S02]  /*56e0*/  ISETP.GT.AND P1, PT, R9, R0, PT ;  /* 0x000000000900720c */ /* 0x000fe40003f24270 */
[----:B------:R-:W-:Y:S02]  /*56f0*/  SEL R4, RZ, 0x1, !P0 ;  /* 0x00000001ff047807 */ /* 0x000fe40004000000 */
[----:B------:R-:W-:Y:S02]  /*5700*/  PRMT R0, R10, 0x7610, R0 ;  /* 0x000076100a007816 */ /* 0x000fe40000000000 */
[----:B------:R-:W-:Y:S02]  /*5710*/  SEL R4, R4, 0x2, !P1 ;  /* 0x0000000204047807 */ /* 0x000fe40004800000 */
[----:B------:R-:W-:Y:S01]  /*5720*/  LOP3.LUT R9, R6, 0x3fffc, RZ, 0xc0, !PT ;  /* 0x0003fffc06097812 */ /* 0x000fe200078ec0ff */
[----:B------:R-:W-:Y:S01]  /*5730*/  STS.U16 [R7+0x2], R0 ;  /* 0x0000020007007388 */ /* 0x000fe20000000400 */
[----:B------:R-:W-:-:S04]  /*5740*/  SEL R4, R4, 0x3, P2 ;  /* 0x0000000304047807 */ /* 0x000fc80001000000 */
[C---:B------:R-:W-:Y:S01]  /*5750*/  LEA R6, R4.reuse, UR5, 0x1 ;  /* 0x0000000504067c11 */ /* 0x040fe2000f8e08ff */
[----:B------:R-:W0:Y:S01]  /*5760*/  LDS R9, [R9+UR12+0x4] ;  /* 0x0000040c09097984 */ /* 0x000e220008000800 */
[----:B------:R-:W-:Y:S02]  /*5770*/  LEA R10, R4, UR4, 0x1 ;  /* 0x00000004040a7c11 */ /* 0x000fe4000f8e08ff */
[C---:B------:R-:W-:Y:S02]  /*5780*/  LOP3.LUT R4, R5.reuse, 0xffff, RZ, 0xc0, !PT ;  /* 0x0000ffff05047812 */ /* 0x040fe400078ec0ff */
[----:B------:R-:W1:Y:S01]  /*5790*/  LDS.U16 R6, [R6] ;  /* 0x0000000006067984 */ /* 0x000e620000000400 */
[----:B------:R-:W-:Y:S02]  /*57a0*/  IADD3 R5, PT, PT, -R5, UR14, RZ ;  /* 0x0000000e05057c10 */ /* 0x000fe4000fffe1ff */
[----:B------:R-:W-:Y:S01]  /*57b0*/  ISETP.GE.U32.AND P0, PT, R4, R17, PT ;  /* 0x000000110400720c */ /* 0x000fe20003f06070 */
[----:B------:R2:W3:Y:S01]  /*57c0*/  LDS.U16 R11, [R10] ;  /* 0x000000000a0b7984 */ /* 0x0004e20000000400 */
[----:B------:R-:W-:-:S02]  /*57d0*/  PRMT R17, R2, 0x9910, RZ ;  /* 0x0000991002117816 */ /* 0x000fc400000000ff */
[----:B------:R-:W-:Y:S02]  /*57e0*/  SEL R5, R5, RZ, P0 ;  /* 0x000000ff05057207 */ /* 0x000fe40000000000 */
[----:B------:R-:W-:-:S03]  /*57f0*/  VIMNMX.S16x2 R2, PT, PT, R2, R0, !PT ;  /* 0x0000000002027248 */ /* 0x000fc60007fe0300 */
[----:B------:R-:W-:Y:S02]  /*5800*/  IMAD.IADD R5, R8, 0x1, R5 ;  /* 0x0000000108057824 */ /* 0x000fe400078e0205 */
[----:B--2---:R-:W-:-:S03]  /*5810*/  IMAD.MOV.U32 R10, RZ, RZ, 0x2 ;  /* 0x00000002ff0a7424 */ /* 0x004fc600078e00ff */
[----:B------:R-:W-:-:S05]  /*5820*/  LOP3.LUT R4, R5, 0xffff, RZ, 0xc0, !PT ;  /* 0x0000ffff05047812 */ /* 0x000fca00078ec0ff */
[----:B0-----:R-:W-:Y:S02]  /*5830*/  IMAD.IADD R7, R9, 0x1, R4 ;  /* 0x0000000109077824 */ /* 0x001fe400078e0204 */
[----:B------:R-:W-:Y:S02]  /*5840*/  IMAD.MOV.U32 R4, RZ, RZ, 0x2 ;  /* 0x00000002ff047424 */ /* 0x000fe400078e00ff */
[----:B-1----:R-:W-:Y:S02]  /*5850*/  IMAD.IADD R9, R6, 0x1, R13 ;  /* 0x0000000106097824 */ /* 0x002fe400078e020d */
[----:B------:R-:W-:-:S04]  /*5860*/  IMAD.WIDE.U32 R4, R7, R4, UR6 ;  /* 0x0000000607047e25 */ /* 0x000fc8000f8e0004 */
[----:B------:R-:W-:Y:S01]  /*5870*/  IMAD.WIDE.U32 R6, R7, R10, UR8 ;  /* 0x0000000807067e25 */ /* 0x000fe2000f8e000a */
[----:B------:R0:W-:Y:S01]  /*5880*/  STG.E.U16 desc[UR16][R4.64], R9 ;  /* 0x0000000904007986 */ /* 0x0001e2000c101510 */
[----:B------:R-:W-:Y:S02]  /*5890*/  PRMT R10, R0, 0x9910, RZ ;  /* 0x00009910000a7816 */ /* 0x000fe400000000ff */
[----:B---3--:R-:W-:Y:S02]  /*58a0*/  IMAD.IADD R11, R8, 0x1, R11 ;  /* 0x00000001080b7824 */ /* 0x008fe400078e020b */
[----:B------:R-:W-:-:S03]  /*58b0*/  ISETP.GE.AND P0, PT, R17, R10, PT ;  /* 0x0000000a1100720c */ /* 0x000fc60003f06270 */
[----:B------:R0:W-:Y:S01]  /*58c0*/  STG.E.U16 desc[UR16][R6.64], R11 ;  /* 0x0000000b06007986 */ /* 0x0001e2000c101510 */
[----:B------:R-:W-:Y:S02]  /*58d0*/  SEL R14, R13, R14, !P0 ;  /* 0x0000000e0d0e7207 */ /* 0x000fe40004000000 */
[----:B------:R-:W-:-:S07]  /*58e0*/  SEL R15, R8, R15, !P0 ;  /* 0x0000000f080f7207 */ /* 0x000fce0004000000 */
.L_x_430:
[----:B------:R-:W-:Y:S05]  /*58f0*/  BSYNC.RECONVERGENT B0 ;  /* 0x0000000000007941 */ /* 0x000fea0003800200 */
.L_x_391:
[----:B------:R-:W4:Y:S01]  /*5900*/  S2R R8, SR_TID.X ;  /* 0x0000000000087919 */ /* 0x000f220000002100 */
[----:B------:R-:W4:Y:S01]  /*5910*/  LDCU UR10, c[0x0][0x360] ;  /* 0x00006c00ff0a77ac */ /* 0x000f220008000800 */
[----:B0----5:R-:W-:Y:S01]  /*5920*/  PRMT R5, R2, 0x9910, RZ ;  /* 0x0000991002057816 */ /* 0x021fe200000000ff */
[----:B------:R-:W-:Y:S01]  /*5930*/  BSSY.RECONVERGENT B0, `(.L_x_431) ;  /* 0x0000054000007945 */ /* 0x000fe20003800200 */
[----:B------:R-:W-:Y:S01]  /*5940*/  PRMT R11, R15, 0x9910, RZ ;  /* 0x000099100f0b7816 */ /* 0x000fe200000000ff */
[----:B------:R-:W-:Y:S01]  /*5950*/  BAR.SYNC.DEFER_BLOCKING 0x0 ;  /* 0x0000000000007b1d */ /* 0x000fe20000010000 */
[----:B------:R-:W-:-:S07]  /*5960*/  PRMT R9, R14, 0x9910, RZ ;  /* 0x000099100e097816 */ /* 0x000fce00000000ff */
[----:B------:R-:W-:Y:S08]  /*5970*/  BAR.SYNC.DEFER_BLOCKING 0x0 ;  /* 0x0000000000007b1d */ /* 0x000ff00000010000 */
[----:B------:R-:W-:Y:S08]  /*5980*/  BAR.SYNC.DEFER_BLOCKING 0x0 ;  /* 0x0000000000007b1d */ /* 0x000ff00000010000 */
[----:B------:R-:W-:Y:S08]  /*5990*/  BAR.SYNC.DEFER_BLOCKING 0x0 ;  /* 0x0000000000007b1d */ /* 0x000ff00000010000 */
[----:B------:R-:W-:Y:S08]  /*59a0*/  BAR.SYNC.DEFER_BLOCKING 0x0 ;  /* 0x0000000000007b1d */ /* 0x000ff00000010000 */
[----:B------:R-:W-:Y:S01]  /*59b0*/  BAR.SYNC.DEFER_BLOCKING 0x0 ;  /* 0x0000000000007b1d */ /* 0x000fe20000010000 */
[----:B----4-:R-:W-:-:S13]  /*59c0*/  ISETP.GE.U32.AND P0, PT, R8, UR10, PT ;  /* 0x0000000a08007c0c */ /* 0x010fda000bf06070 */
[----:B------:R-:W-:Y:S01]  /*59d0*/  VOTE.ANY R0, PT, !P0 ;  /* 0x0000000000007806 */ /* 0x000fe200040e0100 */
[----:B------:R-:W0:Y:S04]  /*59e0*/  SHFL.DOWN PT, R4, R5, 0x10, 0x1f ;  /* 0x0a001f0005047f89 */ /* 0x000e2800000e0000 */
[----:B------:R-:W4:Y:S04]  /*59f0*/  SHFL.DOWN PT, R6, R11, 0x10, 0x1f ;  /* 0x0a001f000b067f89 */ /* 0x000f2800000e0000 */
[----:B------:R-:W4:Y:S01]  /*5a00*/  SHFL.DOWN PT, R9, R9, 0x10, 0x1f ;  /* 0x0a001f0009097f89 */ /* 0x000f2200000e0000 */
[----:B0-----:R-:W-:-:S04]  /*5a10*/  VIMNMX R7, PT, PT, R5, R4, !PT ;  /* 0x0000000405077248 */ /* 0x001fc80007fe0100 */
[----:B------:R-:W-:-:S04]  /*5a20*/  PRMT R4, R7, 0x9910, RZ ;  /* 0x0000991007047816 */ /* 0x000fc800000000ff */
[----:B------:R-:W-:Y:S01]  /*5a30*/  ISETP.NE.AND P1, PT, R4, R5, PT ;  /* 0x000000050400720c */ /* 0x000fe20003f25270 */
[----:B-123--:R-:W0:Y:S03]  /*5a40*/  SHFL.DOWN PT, R13, R4, 0x8, 0x1f ;  /* 0x09001f00040d7f89 */ /* 0x00ee2600000e0000 */
[----:B----4-:R-:W-:Y:S02]  /*5a50*/  SEL R6, R15, R6, !P1 ;  /* 0x000000060f067207 */ /* 0x010fe40004800000 */
[----:B------:R-:W-:Y:S02]  /*5a60*/  SEL R14, R14, R9, !P1 ;  /* 0x000000090e0e7207 */ /* 0x000fe40004800000 */
[----:B------:R-:W-:Y:S02]  /*5a70*/  PRMT R10, R6, 0x9910, RZ ;  /* 0x00009910060a7816 */ /* 0x000fe400000000ff */
[----:B------:R-:W-:-:S02]  /*5a80*/  PRMT R5, R14, 0x9910, RZ ;  /* 0x000099100e057816 */ /* 0x000fc400000000ff */
[----:B------:R-:W-:Y:S01]  /*5a90*/  SEL R2, R2, R7, !P1 ;  /* 0x0000000702027207 */ /* 0x000fe20004800000 */
[----:B------:R-:W-:-:S03]  /*5aa0*/  IMAD.MOV.U32 R9, RZ, RZ, R10 ;  /* 0x000000ffff097224 */ /* 0x000fc600078e000a */
[----:B------:R-:W1:Y:S04]  /*5ab0*/  SHFL.DOWN PT, R5, R5, 0x8, 0x1f ;  /* 0x09001f0005057f89 */ /* 0x000e6800000e0000 */
[----:B------:R-:W2:Y:S01]  /*5ac0*/  SHFL.DOWN PT, R9, R9, 0x8, 0x1f ;  /* 0x09001f0009097f89 */ /* 0x000ea200000e0000 */
[----:B0-----:R-:W-:Y:S02]  /*5ad0*/  VIMNMX R13, PT, PT, R4, R13, !PT ;  /* 0x0000000d040d7248 */ /* 0x001fe40007fe0100 */
[----:B------:R-:W-:Y:S02]  /*5ae0*/  PRMT R4, R2, 0x9910, RZ ;  /* 0x0000991002047816 */ /* 0x000fe400000000ff */
[----:B------:R-:W-:-:S04]  /*5af0*/  PRMT R7, R13, 0x9910, RZ ;  /* 0x000099100d077816 */ /* 0x000fc800000000ff */
[----:B------:R-:W-:Y:S01]  /*5b00*/  ISETP.NE.AND P1, PT, R7, R4, PT ;  /* 0x000000040700720c */ /* 0x000fe20003f25270 */
[----:B------:R-:W0:Y:S03]  /*5b10*/  SHFL.DOWN PT, R10, R7, 0x4, 0x1f ;  /* 0x08801f00070a7f89 */ /* 0x000e2600000e0000 */
[----:B------:R-:W-:Y:S02]  /*5b20*/  SEL R2, R2, R13, !P1 ;  /* 0x0000000d02027207 */ /* 0x000fe40004800000 */
[----:B-1----:R-:W-:Y:S02]  /*5b30*/  SEL R14, R14, R5, !P1 ;  /* 0x000000050e0e7207 */ /* 0x002fe40004800000 */
[----:B------:R-:W-:Y:S02]  /*5b40*/  PRMT R4, R2, 0x9910, RZ ;  /* 0x0000991002047816 */ /* 0x000fe400000000ff */
[----:B--2---:R-:W-:-:S02]  /*5b50*/  SEL R6, R6, R9, !P1 ;  /* 0x0000000906067207 */ /* 0x004fc40004800000 */
[----:B------:R-:W-:Y:S02]  /*5b60*/  PRMT R9, R14, 0x9910, RZ ;  /* 0x000099100e097816 */ /* 0x000fe400000000ff */
[----:B------:R-:W-:-:S04]  /*5b70*/  PRMT R11, R6, 0x9910, RZ ;  /* 0x00009910060b7816 */ /* 0x000fc800000000ff */
[----:B------:R-:W1:Y:S04]  /*5b80*/  SHFL.DOWN PT, R9, R9, 0x4, 0x1f ;  /* 0x08801f0009097f89 */ /* 0x000e6800000e0000 */
[----:B------:R-:W2:Y:S01]  /*5b90*/  SHFL.DOWN PT, R11, R11, 0x4, 0x1f ;  /* 0x08801f000b0b7f89 */ /* 0x000ea200000e0000 */
[----:B0-----:R-:W-:-:S04]  /*5ba0*/  VIMNMX R5, PT, PT, R7, R10, !PT ;  /* 0x0000000a07057248 */ /* 0x001fc80007fe0100 */
[----:B------:R-:W-:-:S04]  /*5bb0*/  PRMT R7, R5, 0x9910, RZ ;  /* 0x0000991005077816 */ /* 0x000fc800000000ff */
[----:B------:R-:W-:Y:S01]  /*5bc0*/  ISETP.NE.AND P1, PT, R7, R4, PT ;  /* 0x000000040700720c */ /* 0x000fe20003f25270 */
[----:B------:R-:W0:Y:S03]  /*5bd0*/  SHFL.DOWN PT, R10, R7, 0x2, 0x1f ;  /* 0x08401f00070a7f89 */ /* 0x000e2600000e0000 */
[----:B------:R-:W-:-:S04]  /*5be0*/  SEL R2, R2, R5, !P1 ;  /* 0x0000000502027207 */ /* 0x000fc80004800000 */
[----:B------:R-:W-:Y:S02]  /*5bf0*/  PRMT R4, R2, 0x9910, RZ ;  /* 0x0000991002047816 */ /* 0x000fe400000000ff */
[----:B-1----:R-:W-:Y:S02]  /*5c00*/  SEL R14, R14, R9, !P1 ;  /* 0x000000090e0e7207 */ /* 0x002fe40004800000 */
[----:B--2---:R-:W-:Y:S02]  /*5c10*/  SEL R6, R6, R11, !P1 ;  /* 0x0000000b06067207 */ /* 0x004fe40004800000 */
[----:B------:R-:W-:Y:S02]  /*5c20*/  PRMT R11, R14, 0x9910, RZ ;  /* 0x000099100e0b7816 */ /* 0x000fe400000000ff */
[----:B------:R-:W-:-:S04]  /*5c30*/  PRMT R13, R6, 0x9910, RZ ;  /* 0x00009910060d7816 */ /* 0x000fc800000000ff */
[----:B------:R-:W1:Y:S01]  /*5c40*/  SHFL.DOWN PT, R11, R11, 0x2, 0x1f ;  /* 0x08401f000b0b7f89 */ /* 0x000e6200000e0000 */
[----:B0-----:R-:W-:-:S03]  /*5c50*/  VIMNMX R9, PT, PT, R7, R10, !PT ;  /* 0x0000000a07097248 */ /* 0x001fc60007fe0100 */
[----:B------:R-:W0:Y:S01]  /*5c60*/  SHFL.DOWN PT, R13, R13, 0x2, 0x1f ;  /* 0x08401f000d0d7f89 */ /* 0x000e2200000e0000 */
[----:B------:R-:W-:-:S04]  /*5c70*/  PRMT R5, R9, 0x9910, RZ ;  /* 0x0000991009057816 */ /* 0x000fc800000000ff */
[----:B------:R-:W-:Y:S01]  /*5c80*/  ISETP.NE.AND P1, PT, R5, R4, PT ;  /* 0x000000040500720c */ /* 0x000fe20003f25270 */
[----:B------:R-:W2:Y:S03]  /*5c90*/  SHFL.DOWN PT, R10, R5, 0x1, 0x1f ;  /* 0x08201f00050a7f89 */ /* 0x000ea600000e0000 */
[----:B------:R-:W-:Y:S02]  /*5ca0*/  SEL R2, R2, R9, !P1 ;  /* 0x0000000902027207 */ /* 0x000fe40004800000 */
[----:B-1----:R-:W-:Y:S02]  /*5cb0*/  SEL R14, R14, R11, !P1 ;  /* 0x0000000b0e0e7207 */ /* 0x002fe40004800000 */
[----:B0-----:R-:W-:Y:S02]  /*5cc0*/  SEL R6, R6, R13, !P1 ;  /* 0x0000000d06067207 */ /* 0x001fe40004800000 */
[----:B------:R-:W-:-:S02]  /*5cd0*/  PRMT R11, R14, 0x9910, RZ ;  /* 0x000099100e0b7816 */ /* 0x000fc400000000ff */
[----:B------:R-:W-:Y:S02]  /*5ce0*/  PRMT R13, R6, 0x9910, RZ ;  /* 0x00009910060d7816 */ /* 0x000fe400000000ff */
[----:B------:R-:W-:Y:S02]  /*5cf0*/  LOP3.LUT P1, RZ, R8, 0x1f, RZ, 0xc0, !PT ;  /* 0x0000001f08ff7812 */ /* 0x000fe4000782c0ff */
[----:B------:R-:W0:Y:S01]  /*5d00*/  SHFL.DOWN PT, R11, R11, 0x1, 0x1f ;  /* 0x08201f000b0b7f89 */ /* 0x000e2200000e0000 */
[----:B--2---:R-:W-:Y:S02]  /*5d10*/  VIMNMX R7, PT, PT, R5, R10, !PT ;  /* 0x0000000a05077248 */ /* 0x004fe40007fe0100 */
[----:B------:R-:W-:Y:S01]  /*5d20*/  PRMT R5, R2, 0x9910, RZ ;  /* 0x0000991002057816 */ /* 0x000fe200000000ff */
[----:B------:R-:W1:Y:S01]  /*5d30*/  SHFL.DOWN PT, R13, R13, 0x1, 0x1f ;  /* 0x08201f000d0d7f89 */ /* 0x000e6200000e0000 */
[----:B------:R-:W-:-:S04]  /*5d40*/  PRMT R4, R7, 0x9910, RZ ;  /* 0x0000991007047816 */ /* 0x000fc800000000ff */
[----:B------:R-:W-:-:S04]  /*5d50*/  ISETP.NE.AND P2, PT, R4, R5, PT ;  /* 0x000000050400720c */ /* 0x000fc80003f45270 */
[----:B------:R-:W-:Y:S02]  /*5d60*/  SEL R7, R2, R7, !P2 ;  /* 0x0000000702077207 */ /* 0x000fe40005000000 */
[----:B0-----:R-:W-:Y:S02]  /*5d70*/  SEL R11, R14, R11, !P2 ;  /* 0x0000000b0e0b7207 */ /* 0x001fe40005000000 */
[----:B-1----:R-:W-:Y:S01]  /*5d80*/  SEL R13, R6, R13, !P2 ;  /* 0x0000000d060d7207 */ /* 0x002fe20005000000 */
[----:B------:R-:W-:Y:S06]  /*5d90*/  @P1 BRA `(.L_x_432) ;  /* 0x0000000000341947 */ /* 0x000fec0003800000 */
[----:B------:R-:W0:Y:S01]  /*5da0*/  S2UR UR13, SR_CgaCtaId ;  /* 0x00000000000d79c3 */ /* 0x000e220000008800 */
[----:B------:R-:W-:Y:S02]  /*5db0*/  UMOV UR11, 0x400 ;  /* 0x00000400000b7882 */ /* 0x000fe40000000000 */
[----:B------:R-:W-:Y:S02]  /*5dc0*/  UIADD3 UR4, UPT, UPT, UR11, 0x40, URZ ;  /* 0x000000400b047890 */ /* 0x000fe4000fffe0ff */
[----:B------:R-:W-:Y:S02]  /*5dd0*/  UIADD3 UR5, UPT, UPT, UR11, 0x80, URZ ;  /* 0x000000800b057890 */ /* 0x000fe4000fffe0ff */
[----:B0-----:R-:W-:Y:S02]  /*5de0*/  ULEA UR11, UR13, UR11, 0x18 ;  /* 0x0000000b0d0b7291 */ /* 0x001fe4000f8ec0ff */
[----:B------:R-:W-:Y:S02]  /*5df0*/  ULEA UR4, UR13, UR4, 0x18 ;  /* 0x000000040d047291 */ /* 0x000fe4000f8ec0ff */
[----:B------:R-:W-:-:S02]  /*5e00*/  ULEA UR5, UR13, UR5, 0x18 ;  /* 0x000000050d057291 */ /* 0x000fc4000f8ec0ff */
[C---:B------:R-:W-:Y:S02]  /*5e10*/  LEA.HI R0, R8.reuse, UR11, RZ, 0x1c ;  /* 0x0000000b08007c11 */ /* 0x040fe4000f8fe0ff */
[C---:B------:R-:W-:Y:S02]  /*5e20*/  LEA.HI R2, R8.reuse, UR4, RZ, 0x1c ;  /* 0x0000000408027c11 */ /* 0x040fe4000f8fe0ff */
[----:B------:R-:W-:Y:S01]  /*5e30*/  LEA.HI R4, R8, UR5, RZ, 0x1c ;  /* 0x0000000508047c11 */ /* 0x000fe2000f8fe0ff */
[----:B------:R0:W-:Y:S04]  /*5e40*/  STS.U16 [R0], R7 ;  /* 0x0000000700007388 */ /* 0x0001e80000000400 */
[----:B------:R0:W-:Y:S04]  /*5e50*/  STS.U16 [R2], R11 ;  /* 0x0000000b02007388 */ /* 0x0001e80000000400 */
[----:B------:R0:W-:Y:S02]  /*5e60*/  STS.U16 [R4], R13 ;  /* 0x0000000d04007388 */ /* 0x0001e40000000400 */
.L_x_432:
[----:B------:R-:W-:Y:S05]  /*5e70*/  BSYNC.RECONVERGENT B0 ;  /* 0x0000000000007941 */ /* 0x000fea0003800200 */
.L_x_431:
[----:B------:R-:W-:Y:S01]  /*5e80*/  USHF.R.U32.HI UR4, URZ, 0x5, UR10 ;  /* 0x00000005ff047899 */ /* 0x000fe2000801160a */
[----:B------:R-:W-:Y:S01]  /*5e90*/  BAR.SYNC.DEFER_BLOCKING 0x0 ;  /* 0x0000000000007b1d */ /* 0x000fe20000010000 */
[----:B0-----:R-:W-:Y:S01]  /*5ea0*/  IMAD.MOV.U32 R4, RZ, RZ, 0xffff ;  /* 0x0000ffffff047424 */ /* 0x001fe200078e00ff */
[----:B------:R-:W-:Y:S01]  /*5eb0*/  PRMT R2, RZ, 0x7610, R2 ;  /* 0x00007610ff027816 */ /* 0x000fe20000000002 */
[----:B------:R-:W-:Y:S02]  /*5ec0*/  IMAD.MOV.U32 R5, RZ, RZ, 0xffff ;  /* 0x0000ffffff057424 */ /* 0x000fe400078e00ff */
[----:B------:R-:W-:Y:S01]  /*5ed0*/  ISETP.GT.U32.AND P1, PT, R8, UR4, PT ;  /* 0x0000000408007c0c */ /* 0x000fe2000bf24070 */
[----:B------:R-:W-:-:S12]  /*5ee0*/  BSSY.RECONVERGENT B0, `(.L_x_433) ;  /* 0x0000012000007945 */ /* 0x000fd80003800200 */
[----:B------:R-:W-:Y:S05]  /*5ef0*/  @P1 BRA `(.L_x_434) ;  /* 0x0000000000401947 */ /* 0x000fea0003800000 */
[----:B------:R-:W0:Y:S01]  /*5f00*/  S2UR UR5, SR_CgaCtaId ;  /* 0x00000000000579c3 */ /* 0x000e220000008800 */
[----:B------:R-:W-:Y:S02]  /*5f10*/  UMOV UR4, 0x400 ;  /* 0x0000040000047882 */ /* 0x000fe40000000000 */
[----:B------:R-:W-:Y:S02]  /*5f20*/  UIADD3 UR10, UPT, UPT, UR4, 0x40, URZ ;  /* 0x00000040040a7890 */ /* 0x000fe4000fffe0ff */
[----:B------:R-:W-:Y:S02]  /*5f30*/  UIADD3 UR11, UPT, UPT, UR4, 0x80, URZ ;  /* 0x00000080040b7890 */ /* 0x000fe4000fffe0ff */
[----:B0-----:R-:W-:Y:S02]  /*5f40*/  ULEA UR4, UR5, UR4, 0x18 ;  /* 0x0000000405047291 */ /* 0x001fe4000f8ec0ff */
[----:B------:R-:W-:Y:S02]  /*5f50*/  ULEA UR10, UR5, UR10, 0x18 ;  /* 0x0000000a050a7291 */ /* 0x000fe4000f8ec0ff */
[----:B------:R-:W-:-:S02]  /*5f60*/  ULEA UR11, UR5, UR11, 0x18 ;  /* 0x0000000b050b7291 */ /* 0x000fc4000f8ec0ff */
[C---:B------:R-:W-:Y:S02]  /*5f70*/  LEA R0, R8.reuse, UR4, 0x1 ;  /* 0x0000000408007c11 */ /* 0x040fe4000f8e08ff */
[C---:B------:R-:W-:Y:S02]  /*5f80*/  LEA R6, R8.reuse, UR10, 0x1 ;  /* 0x0000000a08067c11 */ /* 0x040fe4000f8e08ff */
[----:B------:R-:W-:Y:S02]  /*5f90*/  LEA R7, R8, UR11, 0x1 ;  /* 0x0000000b08077c11 */ /* 0x000fe4000f8e08ff */
[----:B------:R-:W0:Y:S04]  /*5fa0*/  LDS.U16 R0, [R0] ;  /* 0x0000000000007984 */ /* 0x000e280000000400 */
[----:B------:R-:W1:Y:S04]  /*5fb0*/  LDS.U16 R6, [R6] ;  /* 0x0000000006067984 */ /* 0x000e680000000400 */
[----:B------:R-:W2:Y:S01]  /*5fc0*/  LDS.U16 R7, [R7] ;  /* 0x0000000007077984 */ /* 0x000ea20000000400 */
[----:B0-----:R-:W-:-:S02]  /*5fd0*/  PRMT R2, R0, 0x7610, R2 ;  /* 0x0000761000027816 */ /* 0x001fc40000000002 */
[----:B-1----:R-:W-:Y:S02]  /*5fe0*/  PRMT R4, R6, 0x7610, R4 ;  /* 0x0000761006047816 */ /* 0x002fe40000000004 */
[----:B--2---:R-:W-:-:S07]  /*5ff0*/  PRMT R5, R7, 0x7610, R5 ;  /* 0x0000761007057816 */ /* 0x004fce0000000005 */
.L_x_434:
[----:B------:R-:W-:Y:S05]  /*6000*/  BSYNC.RECONVERGENT B0 ;  /* 0x0000000000007941 */ /* 0x000fea0003800200 */
.L_x_433:
[----:B------:R-:W-:Y:S01]  /*6010*/  BAR.SYNC.DEFER_BLOCKING 0x0 ;  /* 0x0000000000007b1d */ /* 0x000fe20000010000 */
[----:B------:R-:W-:-:S13]  /*6020*/  ISETP.GT.U32.AND P1, PT, R8, 0x1f, PT ;  /* 0x0000001f0800780c */ /* 0x000fda0003f24070 */
[----:B------:R-:W-:Y:S05]  /*6030*/  @P1 BRA `(.L_x_435) ;  /* 0x0000000400e41947 */ /* 0x000fea0003800000 */
[----:B------:R-:W-:Y:S05]  /*6040*/  WARPSYNC.ALL ;  /* 0x0000000000007948 */ /* 0x000fea0003800000 */
[----:B------:R-:W-:Y:S01]  /*6050*/  PRMT R7, R2, 0x9910, RZ ;  /* 0x0000991002077816 */ /* 0x000fe200000000ff */
[----:B------:R-:W-:Y:S01]  /*6060*/  BAR.SYNC.DEFER_BLOCKING 0x0 ;  /* 0x0000000000007b1d */ /* 0x000fe20000010000 */
[----:B------:R-:W-:Y:S02]  /*6070*/  VOTE.ANY R0, PT, !P0 ;  /* 0x0000000000007806 */ /* 0x000fe400040e0100 */
[----:B------:R-:W-:Y:S02]  /*6080*/  PRMT R11, R4, 0x9910, RZ ;  /* 0x00009910040b7816 */ /* 0x000fe400000000ff */
[----:B------:R-:W-:-:S03]  /*6090*/  PRMT R13, R5, 0x9910, RZ ;  /* 0x00009910050d7816 */ /* 0x000fc600000000ff */
[----:B------:R-:W-:Y:S08]  /*60a0*/  BAR.SYNC.DEFER_BLOCKING 0x0 ;  /* 0x0000000000007b1d */ /* 0x000ff00000010000 */
[----:B------:R-:W-:Y:S08]  /*60b0*/  BAR.SYNC.DEFER_BLOCKING 0x0 ;  /* 0x0000000000007b1d */ /* 0x000ff00000010000 */
[----:B------:R-:W-:Y:S08]  /*60c0*/  BAR.SYNC.DEFER_BLOCKING 0x0 ;  /* 0x0000000000007b1d */ /* 0x000ff00000010000 */
[----:B------:R-:W-:Y:S08]  /*60d0*/  BAR.SYNC.DEFER_BLOCKING 0x0 ;  /* 0x0000000000007b1d */ /* 0x000ff00000010000 */
[----:B------:R-:W-:Y:S01]  /*60e0*/  BAR.SYNC.DEFER_BLOCKING 0x0 ;  /* 0x0000000000007b1d */ /* 0x000fe20000010000 */
[----:B------:R-:W-:-:S05]  /*60f0*/  ISETP.NE.AND P1, PT, R8, RZ, PT ;  /* 0x000000ff0800720c */ /* 0x000fca0003f25270 */
[----:B------:R-:W0:Y:S04]  /*6100*/  SHFL.DOWN PT, R6, R7, 0x10, 0x1f ;  /* 0x0a001f0007067f89 */ /* 0x000e2800000e0000 */
[----:B------:R-:W1:Y:S04]  /*6110*/  SHFL.DOWN PT, R11, R11, 0x10, 0x1f ;  /* 0x0a001f000b0b7f89 */ /* 0x000e6800000e0000 */
[----:B------:R-:W2:Y:S01]  /*6120*/  SHFL.DOWN PT, R10, R13, 0x10, 0x1f ;  /* 0x0a001f000d0a7f89 */ /* 0x000ea200000e0000 */
[----:B0-----:R-:W-:-:S04]  /*6130*/  VIMNMX R9, PT, PT, R7, R6, !PT ;  /* 0x0000000607097248 */ /* 0x001fc80007fe0100 */
[----:B------:R-:W-:-:S04]  /*6140*/  PRMT R6, R9, 0x9910, RZ ;  /* 0x0000991009067816 */ /* 0x000fc800000000ff */
[----:B------:R-:W-:Y:S01]  /*6150*/  ISETP.NE.AND P0, PT, R6, R7, PT ;  /* 0x000000070600720c */ /* 0x000fe20003f05270 */
[----:B------:R-:W0:Y:S03]  /*6160*/  SHFL.DOWN PT, R15, R6, 0x8, 0x1f ;  /* 0x09001f00060f7f89 */ /* 0x000e2600000e0000 */
[----:B-1----:R-:W-:Y:S02]  /*6170*/  SEL R4, R4, R11, !P0 ;  /* 0x0000000b04047207 */ /* 0x002fe40004000000 */
[----:B--2---:R-:W-:Y:S02]  /*6180*/  SEL R10, R5, R10, !P0 ;  /* 0x0000000a050a7207 */ /* 0x004fe40004000000 */
[----:B------:R-:W-:Y:S02]  /*6190*/  PRMT R5, R4, 0x9910, RZ ;  /* 0x0000991004057816 */ /* 0x000fe400000000ff */
[----:B------:R-:W-:-:S02]  /*61a0*/  PRMT R7, R10, 0x9910, RZ ;  /* 0x000099100a077816 */ /* 0x000fc400000000ff */
[----:B------:R-:W-:Y:S02]  /*61b0*/  SEL R2, R2, R9, !P0 ;  /* 0x0000000902027207 */ /* 0x000fe40004000000 */
[----:B------:R-:W1:Y:S04]  /*61c0*/  SHFL.DOWN PT, R5, R5, 0x8, 0x1f ;  /* 0x09001f0005057f89 */ /* 0x000e6800000e0000 */
[----:B------:R-:W2:Y:S01]  /*61d0*/  SHFL.DOWN PT, R7, R7, 0x8, 0x1f ;  /* 0x09001f0007077f89 */ /* 0x000ea200000e0000 */
[----:B0-----:R-:W-:-:S04]  /*61e0*/  VIMNMX R15, PT, PT, R6, R15, !PT ;  /* 0x0000000f060f7248 */ /* 0x001fc80007fe0100 */
[----:B------:R-:W-:-:S05]  /*61f0*/  PRMT R6, R15, 0x9910, RZ ;  /* 0x000099100f067816 */ /* 0x000fca00000000ff */
[----:B------:R-:W-:Y:S01]  /*6200*/  IMAD.MOV.U32 R9, RZ, RZ, R6 ;  /* 0x000000ffff097224 */ /* 0x000fe200078e0006 */
[----:B------:R-:W-:-:S04]  /*6210*/  PRMT R6, R2, 0x9910, RZ ;  /* 0x0000991002067816 */ /* 0x000fc800000000ff */
[----:B------:R-:W0:Y:S01]  /*6220*/  SHFL.DOWN PT, R12, R9, 0x4, 0x1f ;  /* 0x08801f00090c7f89 */ /* 0x000e2200000e0000 */
[----:B------:R-:W-:-:S04]  /*6230*/  ISETP.NE.AND P0, PT, R9, R6, PT ;  /* 0x000000060900720c */ /* 0x000fc80003f05270 */
[----:B-1----:R-:W-:Y:S02]  /*6240*/  SEL R4, R4, R5, !P0 ;  /* 0x0000000504047207 */ /* 0x002fe40004000000 */
[----:B--2---:R-:W-:Y:S02]  /*6250*/  SEL R10, R10, R7, !P0 ;  /* 0x000000070a0a7207 */ /* 0x004fe40004000000 */
[----:B------:R-:W-:Y:S02]  /*6260*/  PRMT R5, R4, 0x9910, RZ ;  /* 0x0000991004057816 */ /* 0x000fe400000000ff */
[----:B------:R-:W-:Y:S02]  /*6270*/  PRMT R7, R10, 0x9910, RZ ;  /* 0x000099100a077816 */ /* 0x000fe400000000ff */
[----:B------:R-:W-:Y:S02]  /*6280*/  SEL R2, R2, R15, !P0 ;  /* 0x0000000f02027207 */ /* 0x000fe40004000000 */
[----:B------:R-:W1:Y:S02]  /*6290*/  SHFL.DOWN PT, R5, R5, 0x4, 0x1f ;  /* 0x08801f0005057f89 */ /* 0x000e6400000e0000 */
[----:B------:R-:W-:-:S02]  /*62a0*/  PRMT R6, R2, 0x9910, RZ ;  /* 0x0000991002067816 */ /* 0x000fc400000000ff */
[----:B------:R-:W2:Y:S01]  /*62b0*/  SHFL.DOWN PT, R7, R7, 0x4, 0x1f ;  /* 0x08801f0007077f89 */ /* 0x000ea200000e0000 */
[----:B0-----:R-:W-:-:S04]  /*62c0*/  VIMNMX R9, PT, PT, R9, R12, !PT ;  /* 0x0000000c09097248 */ /* 0x001fc80007fe0100 */
[----:B------:R-:W-:-:S04]  /*62d0*/  PRMT R11, R9, 0x9910, RZ ;  /* 0x00009910090b7816 */ /* 0x000fc800000000ff */
[----:B------:R-:W-:Y:S01]  /*62e0*/  ISETP.NE.AND P0, PT, R11, R6, PT ;  /* 0x000000060b00720c */ /* 0x000fe20003f05270 */
[----:B------:R-:W0:Y:S03]  /*62f0*/  SHFL.DOWN PT, R12, R11, 0x2, 0x1f ;  /* 0x08401f000b0c7f89 */ /* 0x000e2600000e0000 */
[----:B------:R-:W-:Y:S02]  /*6300*/  SEL R2, R2, R9, !P0 ;  /* 0x0000000902027207 */ /* 0x000fe40004000000 */
[----:B-1----:R-:W-:Y:S02]  /*6310*/  SEL R4, R4, R5, !P0 ;  /* 0x0000000504047207 */ /* 0x002fe40004000000 */
[----:B--2---:R-:W-:Y:S02]  /*6320*/  SEL R10, R10, R7, !P0 ;  /* 0x000000070a0a7207 */ /* 0x004fe40004000000 */
[----:B------:R-:W-:-:S02]  /*6330*/  PRMT R5, R4, 0x9910, RZ ;  /* 0x0000991004057816 */ /* 0x000fc400000000ff */
[----:B------:R-:W-:-:S04]  /*6340*/  PRMT R7, R10, 0x9910, RZ ;  /* 0x000099100a077816 */ /* 0x000fc800000000ff */
        /* <DEDUP_REMOVED lines=9> */
[----:B------:R-:W-:Y:S02]  /*63e0*/  SEL R2, R2, R11, !P0 ;  /* 0x0000000b02027207 */ /* 0x000fe40004000000 */
[----:B--2---:R-:W-:Y:S02]  /*63f0*/  SEL R10, R10, R7, !P0 ;  /* 0x000000070a0a7207 */ /* 0x004fe40004000000 */
[----:B------:R-:W-:Y:S02]  /*6400*/  PRMT R5, R4, 0x9910, RZ ;  /* 0x0000991004057816 */ /* 0x000fe400000000ff */
[----:B------:R-:W-:-:S04]  /*6410*/  PRMT R7, R10, 0x9910, RZ ;  /* 0x000099100a077816 */ /* 0x000fc800000000ff */
[----:B------:R-:W1:Y:S04]  /*6420*/  SHFL.DOWN PT, R5, R5, 0x1, 0x1f ;  /* 0x08201f0005057f89 */ /* 0x000e6800000e0000 */
[----:B------:R-:W2:Y:S01]  /*6430*/  SHFL.DOWN PT, R7, R7, 0x1, 0x1f ;  /* 0x08201f0007077f89 */ /* 0x000ea200000e0000 */
[----:B0-----:R-:W-:Y:S02]  /*6440*/  VIMNMX R12, PT, PT, R9, R12, !PT ;  /* 0x0000000c090c7248 */ /* 0x001fe40007fe0100 */
[----:B------:R-:W-:Y:S02]  /*6450*/  PRMT R9, R2, 0x9910, RZ ;  /* 0x0000991002097816 */ /* 0x000fe400000000ff */
[----:B------:R-:W-:-:S05]  /*6460*/  PRMT R12, R12, 0x9910, RZ ;  /* 0x000099100c0c7816 */ /* 0x000fca00000000ff */
[----:B------:R-:W-:-:S05]  /*6470*/  IMAD.MOV.U32 R0, RZ, RZ, R12 ;  /* 0x000000ffff007224 */ /* 0x000fca00078e000c */
[----:B------:R-:W-:-:S04]  /*6480*/  ISETP.NE.AND P0, PT, R0, R9, PT ;  /* 0x000000090000720c */ /* 0x000fc80003f05270 */
[----:B-1----:R-:W-:Y:S02]  /*6490*/  SEL R5, R4, R5, !P0 ;  /* 0x0000000504057207 */ /* 0x002fe40004000000 */
[----:B--2---:R-:W-:Y:S01]  /*64a0*/  SEL R10, R10, R7, !P0 ;  /* 0x000000070a0a7207 */ /* 0x004fe20004000000 */
[----:B------:R-:W-:Y:S06]  /*64b0*/  @P1 BRA `(.L_x_435) ;  /* 0x0000000000c41947 */ /* 0x000fec0003800000 */
[----:B------:R-:W0:Y:S01]  /*64c0*/  LDC.64 R6, c[0x0][0x3c0] ;  /* 0x0000f000ff067b82 */ /* 0x000e220000000a00 */
[----:B------:R-:W-:Y:S01]  /*64d0*/  PRMT R0, R5, 0x7610, R0 ;  /* 0x0000761005007816 */ /* 0x000fe20000000000 */
[----:B------:R-:W-:Y:S01]  /*64e0*/  IMAD.U32 R2, RZ, RZ, UR14 ;  /* 0x0000000eff027e24 */ /* 0x000fe2000f8e00ff */
[----:B------:R-:W-:Y:S01]  /*64f0*/  PRMT R5, R10, 0x7610, R5 ;  /* 0x000076100a057816 */ /* 0x000fe20000000005 */
[----:B------:R-:W-:Y:S02]  /*6500*/  BSSY.RECONVERGENT B0, `(.L_x_436) ;  /* 0x0000026000007945 */ /* 0x000fe40003800200 */
[----:B------:R-:W-:Y:S02]  /*6510*/  VIADD R2, R2, 0x1 ;  /* 0x0000000102027836 */ /* 0x000fe40000000000 */
[----:B------:R-:W1:Y:S01]  /*6520*/  LDC.64 R8, c[0x0][0x3d0] ;  /* 0x0000f400ff087b82 */ /* 0x000e620000000a00 */
[----:B0-----:R-:W-:-:S05]  /*6530*/  IMAD.WIDE.U32 R6, R3, 0x2, R6 ;  /* 0x0000000203067825 */ /* 0x001fca00078e0006 */
[----:B------:R0:W-:Y:S01]  /*6540*/  STG.E.U16 desc[UR16][R6.64], R0 ;  /* 0x0000000006007986 */ /* 0x0001e2000c101510 */
[----:B-1----:R-:W-:-:S05]  /*6550*/  IMAD.WIDE.U32 R8, R3, 0x2, R8 ;  /* 0x0000000203087825 */ /* 0x002fca00078e0008 */
[----:B------:R0:W-:Y:S02]  /*6560*/  STG.E.U16 desc[UR16][R8.64], R5 ;  /* 0x0000000508007986 */ /* 0x0001e4000c101510 */
.L_x_437:
[----:B------:R-:W-:Y:S02]  /*6570*/  IMAD.IADD R4, R5, 0x1, R0 ;  /* 0x0000000105047824 */ /* 0x000fe400078e0200 */
[----:B0-----:R-:W-:-:S03]  /*6580*/  IMAD.MOV.U32 R8, RZ, RZ, 0x2 ;  /* 0x00000002ff087424 */ /* 0x001fc600078e00ff */
[----:B------:R-:W-:Y:S01]  /*6590*/  LOP3.LUT R7, R4, 0xffff, RZ, 0xc0, !PT ;  /* 0x0000ffff04077812 */ /* 0x000fe200078ec0ff */
[----:B------:R-:W-:-:S03]  /*65a0*/  IMAD.MOV R4, RZ, RZ, -R4 ;  /* 0x000000ffff047224 */ /* 0x000fc600078e0a04 */
[----:B------:R-:W-:Y:S02]  /*65b0*/  LEA R6, R7, UR12, 0x2 ;  /* 0x0000000c07067c11 */ /* 0x000fe4000f8e10ff */
[----:B------:R-:W-:Y:S02]  /*65c0*/  PRMT R4, R4, 0x7710, RZ ;  /* 0x0000771004047816 */ /* 0x000fe400000000ff */
[----:B------:R-:W-:Y:S02]  /*65d0*/  ISETP.GT.U32.AND P0, PT, R2, R7, PT ;  /* 0x000000070200720c */ /* 0x000fe40003f04070 */
[----:B------:R-:W0:Y:S01]  /*65e0*/  LDS R6, [R6+0x4] ;  /* 0x0000040006067984 */ /* 0x000e220000000800 */
[----:B------:R-:W-:-:S05]  /*65f0*/  VIADD R4, R4, UR14 ;  /* 0x0000000e04047c36 */ /* 0x000fca0008000000 */
[----:B------:R-:W-:-:S05]  /*6600*/  SEL R4, R4, RZ, !P0 ;  /* 0x000000ff04047207 */ /* 0x000fca0004000000 */
[----:B------:R-:W-:-:S05]  /*6610*/  IMAD.IADD R4, R4, 0x1, R5 ;  /* 0x0000000104047824 */ /* 0x000fca00078e0205 */
[----:B------:R-:W-:Y:S01]  /*6620*/  LOP3.LUT R7, R4, 0xffff, RZ, 0xc0, !PT ;  /* 0x0000ffff04077812 */ /* 0x000fe200078ec0ff */
[----:B------:R-:W-:-:S04]  /*6630*/  IMAD.MOV.U32 R4, RZ, RZ, 0x2 ;  /* 0x00000002ff047424 */ /* 0x000fc800078e00ff */
[----:B0-----:R-:W-:-:S04]  /*6640*/  IMAD.IADD R7, R6, 0x1, R7 ;  /* 0x0000000106077824 */ /* 0x001fc800078e0207 */
[----:B------:R-:W-:-:S04]  /*6650*/  IMAD.WIDE.U32 R8, R7, R8, UR8 ;  /* 0x0000000807087e25 */ /* 0x000fc8000f8e0008 */
[----:B------:R-:W-:Y:S02]  /*6660*/  IMAD.WIDE.U32 R6, R7, R4, UR6 ;  /* 0x0000000607067e25 */ /* 0x000fe4000f8e0004 */
[----:B------:R0:W2:Y:S04]  /*6670*/  LDG.E.U16 R8, desc[UR16][R8.64] ;  /* 0x0000001008087981 */ /* 0x0000a8000c1e1500 */
[----:B------:R-:W3:Y:S01]  /*6680*/  LDG.E.U16 R6, desc[UR16][R6.64] ;  /* 0x0000001006067981 */ /* 0x000ee2000c1e1500 */
[----:B------:R-:W-:Y:S02]  /*6690*/  PRMT R13, R5, 0x9910, RZ ;  /* 0x00009910050d7816 */ /* 0x000fe400000000ff */
[C---:B------:R-:W-:Y:S02]  /*66a0*/  PRMT R11, R0.reuse, 0x9910, RZ ;  /* 0x00009910000b7816 */ /* 0x040fe400000000ff */
[----:B0-----:R-:W-:-:S02]  /*66b0*/  PRMT R9, R0, 0x7610, R9 ;  /* 0x0000761000097816 */ /* 0x001fc40000000009 */
[----:B--2---:R-:W-:Y:S02]  /*66c0*/  PRMT R10, R8, 0x9910, RZ ;  /* 0x00009910080a7816 */ /* 0x004fe400000000ff */
[C---:B---3--:R-:W-:Y:S02]  /*66d0*/  PRMT R4, R6.reuse, 0x9910, RZ ;  /* 0x0000991006047816 */ /* 0x048fe400000000ff */
[----:B------:R-:W-:Y:S02]  /*66e0*/  ISETP.NE.AND P0, PT, R13, R10, PT ;  /* 0x0000000a0d00720c */ /* 0x000fe40003f05270 */
[----:B------:R-:W-:Y:S02]  /*66f0*/  ISETP.NE.AND P1, PT, R6, RZ, PT ;  /* 0x000000ff0600720c */ /* 0x000fe40003f25270 */
[----:B------:R-:W-:Y:S02]  /*6700*/  ISETP.NE.OR P0, PT, R11, R4, P0 ;  /* 0x000000040b00720c */ /* 0x000fe40000705670 */
[----:B------:R-:W-:-:S02]  /*6710*/  PRMT R10, R5, 0x7610, R10 ;  /* 0x00007610050a7816 */ /* 0x000fc4000000000a */
[----:B------:R-:W-:Y:S02]  /*6720*/  ISETP.NE.AND P0, PT, R8, RZ, P0 ;  /* 0x000000ff0800720c */ /* 0x000fe40000705270 */
[----:B------:R-:W-:Y:S02]  /*6730*/  PRMT R0, R6, 0x7610, R0 ;  /* 0x0000761006007816 */ /* 0x000fe40000000000 */
[----:B------:R-:W-:-:S09]  /*6740*/  PRMT R5, R8, 0x7610, R5 ;  /* 0x0000761008057816 */ /* 0x000fd20000000005 */
[----:B------:R-:W-:Y:S05]  /*6750*/  @P0 BRA P1, `(.L_x_437) ;  /* 0xfffffffc00840947 */ /* 0x000fea000083ffff */
[----:B------:R-:W-:Y:S05]  /*6760*/  BSYNC.RECONVERGENT B0 ;  /* 0x0000000000007941 */ /* 0x000fea0003800200 */
.L_x_436:
[----:B------:R-:W0:Y:S08]  /*6770*/  LDC.64 R4, c[0x0][0x3b8] ;  /* 0x0000ee00ff047b82 */ /* 0x000e300000000a00 */
[----:B------:R-:W1:Y:S01]  /*6780*/  LDC.64 R6, c[0x0][0x3c8] ;  /* 0x0000f200ff067b82 */ /* 0x000e620000000a00 */
[----:B0-----:R-:W-:-:S05]  /*6790*/  IMAD.WIDE.U32 R4, R3, 0x2, R4 ;  /* 0x0000000203047825 */ /* 0x001fca00078e0004 */
[----:B------:R0:W-:Y:S01]  /*67a0*/  STG.E.U16 desc[UR16][R4.64], R9 ;  /* 0x0000000904007986 */ /* 0x0001e2000c101510 */
[----:B-1----:R-:W-:-:S05]  /*67b0*/  IMAD.WIDE.U32 R2, R3, 0x2, R6 ;  /* 0x0000000203027825 */ /* 0x002fca00078e0006 */
[----:B------:R0:W-:Y:S02]  /*67c0*/  STG.E.U16 desc[UR16][R2.64], R10 ;  /* 0x0000000a02007986 */ /* 0x0001e4000c101510 */
.L_x_435:
[----:B------:R-:W-:Y:S05]  /*67d0*/  WARPSYNC.ALL ;  /* 0x0000000000007948 */ /* 0x000fea0003800000 */
[----:B------:R-:W-:Y:S06]  /*67e0*/  BAR.SYNC.DEFER_BLOCKING 0x0 ;  /* 0x0000000000007b1d */ /* 0x000fec0000010000 */
[----:B------:R-:W-:Y:S05]  /*67f0*/  EXIT ;  /* 0x000000000000794d */ /* 0x000fea0003800000 */
.L_x_438:
        /* <DEDUP_REMOVED lines=16> */
.L_x_448:


//--------------------- .nv.shared._ZN3cub18CUB_300001_SM_10006detail4scan16DeviceScanKernelINS2_10policy_hubIjjjmN4cuda3std3__44plusIvEEE10Policy1000EN6thrust24THRUST_300001_SM_1000_NS6detail15normal_iteratorINSD_10device_ptrIjEEEESI_NS0_13ScanTileStateIjLb1EEES9_NS0_8NullTypeEmjLb0ESL_EEvT0_T1_T2_iT3_T4_T5_ --------------------------
	.section	.nv.shared._ZN3cub18CUB_300001_SM_10006detail4scan16DeviceScanKernelINS2_10policy_hubIjjjmN4cuda3std3__44plusIvEEE10Policy1000EN6thrust24THRUST_300001_SM_1000_NS6detail15normal_iteratorINSD_10device_ptrIjEEEESI_NS0_13ScanTileStateIjLb1EEES9_NS0_8NullTypeEmjLb0ESL_EEvT0_T1_T2_iT3_T4_T5_,"aw",@nobits
	.sectionflags	@""
	.align	16
.nv.shared._ZN3cub18CUB_300001_SM_10006detail4scan16DeviceScanKernelINS2_10policy_hubIjjjmN4cuda3std3__44plusIvEEE10Policy1000EN6thrust24THRUST_300001_SM_1000_NS6detail15normal_iteratorINSD_10device_ptrIjEEEESI_NS0_13ScanTileStateIjLb1EEES9_NS0_8NullTypeEmjLb0ESL_EEvT0_T1_T2_iT3_T4_T5_:
	.zero		32656


//--------------------- .nv.shared.reserved.0     --------------------------
	.section	.nv.shared.reserved.0,"aw",@nobits
	.weak		__nv_reservedSMEM_offset_0_alias
	.size		__nv_reservedSMEM_offset_0_alias, 0, 64
	.other		__nv_reservedSMEM_offset_0_alias,@"STO_CUDA_RESERVED_SHARED STV_DEFAULT"
__nv_reservedSMEM_offset_0_alias:
	.zero		0
	.zero		64


//--------------------- .nv.global                --------------------------
	.section	.nv.global,"aw",@nobits
.nv.global:
	.type		_ZN34_INTERNAL_d396b415_4_k_cu_68b50ad06thrust24THRUST_300001_SM_1000_NS3seqE,@object
	.size		_ZN34_INTERNAL_d396b415_4_k_cu_68b50ad06thrust24THRUST_300001_SM_1000_NS3seqE,(_ZN34_INTERNAL_d396b415_4_k_cu_68b50ad04cuda3std3__48in_placeE - _ZN34_INTERNAL_d396b415_4_k_cu_68b50ad06thrust24THRUST_300001_SM_1000_NS3seqE)
_ZN34_INTERNAL_d396b415_4_k_cu_68b50ad06thrust24THRUST_300001_SM_1000_NS3seqE:
	.zero		1
	.type		_ZN34_INTERNAL_d396b415_4_k_cu_68b50ad04cuda3std3__48in_placeE,@object
	.size		_ZN34_INTERNAL_d396b415_4_k_cu_68b50ad04cuda3std3__48in_placeE,(_ZN34_INTERNAL_d396b415_4_k_cu_68b50ad04cuda3std6ranges3__45__cpo4sizeE - _ZN34_INTERNAL_d396b415_4_k_cu_68b50ad04cuda3std3__48in_placeE)
_ZN34_INTERNAL_d396b415_4_k_cu_68b50ad04cuda3std3__48in_placeE:
	.zero		1
	.type		_ZN34_INTERNAL_d396b415_4_k_cu_68b50ad04cuda3std6ranges3__45__cpo4sizeE,@object
	.size		_ZN34_INTERNAL_d396b415_4_k_cu_68b50ad04cuda3std6ranges3__45__cpo4sizeE,(_ZN34_INTERNAL_d396b415_4_k_cu_68b50ad06thrust24THRUST_300001_SM_1000_NS12placeholders2_3E - _ZN34_INTERNAL_d396b415_4_k_cu_68b50ad04cuda3std6ranges3__45__cpo4sizeE)
_ZN34_INTERNAL_d396b415_4_k_cu_68b50ad04cuda3std6ranges3__45__cpo4sizeE:
	.zero		1
	.type		_ZN34_INTERNAL_d396b415_4_k_cu_68b50ad06thrust24THRUST_300001_SM_1000_NS12placeholders2_3E,@object
	.size		_ZN34_INTERNAL_d396b415_4_k_cu_68b50ad06thrust24THRUST_300001_SM_1000_NS12placeholders2_3E,(_ZN34_INTERNAL_d396b415_4_k_cu_68b50ad04cuda3std3__45__cpo6cbeginE - _ZN34_INTERNAL_d396b415_4_k_cu_68b50ad06thrust24THRUST_300001_SM_1000_NS12placeholders2_3E)
_ZN34_INTERNAL_d396b415_4_k_cu_68b50ad06thrust24THRUST_300001_SM_1000_NS12placeholders2_3E:
	.zero		1
	.type		_ZN34_INTERNAL_d396b415_4_k_cu_68b50ad04cuda3std3__45__cpo6cbeginE,@object
	.size		_ZN34_INTERNAL_d396b415_4_k_cu_68b50ad04cuda3std3__45__cpo6cbeginE,(_ZN34_INTERNAL_d396b415_4_k_cu_68b50ad04cuda3std6ranges3__45__cpo6cbeginE - _ZN34_INTERNAL_d396b415_4_k_cu_68b50ad04cuda3std3__45__cpo6cbeginE)
_ZN34_INTERNAL_d396b415_4_k_cu_68b50ad04cuda3std3__45__cpo6cbeginE:
	.zero		1
	.type		_ZN34_INTERNAL_d396b415_4_k_cu_68b50ad04cuda3std6ranges3__45__cpo6cbeginE,@object
	.size		_ZN34_INTERNAL_d396b415_4_k_cu_68b50ad04cuda3std6ranges3__45__cpo6cbeginE,(_ZN34_INTERNAL_d396b415_4_k_cu_68b50ad06thrust24THRUST_300001_SM_1000_NS12placeholders2_7E - _ZN34_INTERNAL_d396b415_4_k_cu_68b50ad04cuda3std6ranges3__45__cpo6cbeginE)
_ZN34_INTERNAL_d396b415_4_k_cu_68b50ad04cuda3std6ranges3__45__cpo6cbeginE:
	.zero		1
	.type		_ZN34_INTERNAL_d396b415_4_k_cu_68b50ad06thrust24THRUST_300001_SM_1000_NS12placeholders2_7E,@object
	.size		_ZN34_INTERNAL_d396b415_4_k_cu_68b50ad06thrust24THRUST_300001_SM_1000_NS12placeholders2_7E,(_ZN34_INTERNAL_d396b415_4_k_cu_68b50ad04cuda3std3__45__cpo7crbeginE - _ZN34_INTERNAL_d396b415_4_k_cu_68b50ad06thrust24THRUST_300001_SM_1000_NS12placeholders2_7E)
_ZN34_INTERNAL_d396b415_4_k_cu_68b50ad06thrust24THRUST_300001_SM_1000_NS12placeholders2_7E:
	.zero		1
	.type		_ZN34_INTERNAL_d396b415_4_k_cu_68b50ad04cuda3std3__45__cpo7crbeginE,@object
	.size		_ZN34_INTERNAL_d396b415_4_k_cu_68b50ad04cuda3std3__45__cpo7crbeginE,(_ZN34_INTERNAL_d396b415_4_k_cu_68b50ad04cuda3std6ranges3__45__cpo4nextE - _ZN34_INTERNAL_d396b415_4_k_cu_68b50ad04cuda3std3__45__cpo7crbeginE)
_ZN34_INTERNAL_d396b415_4_k_cu_68b50ad04cuda3std3__45__cpo7crbeginE:
	.zero		1
	.type		_ZN34_INTERNAL_d396b415_4_k_cu_68b50ad04cuda3std6ranges3__45__cpo4nextE,@object
	.size		_ZN34_INTERNAL_d396b415_4_k_cu_68b50ad04cuda3std6ranges3__45__cpo4nextE,(_ZN34_INTERNAL_d396b415_4_k_cu_68b50ad04cuda3std6ranges3__45__cpo4swapE - _ZN34_INTERNAL_d396b415_4_k_cu_68b50ad04cuda3std6ranges3__45__cpo4nextE)
_ZN34_INTERNAL_d396b415_4_k_cu_68b50ad04cuda3std6ranges3__45__cpo4nextE:
	.zero		1
	.type		_ZN34_INTERNAL_d396b415_4_k_cu_68b50ad04cuda3std6ranges3__45__cpo4swapE,@object
	.size		_ZN34_INTERNAL_d396b415_4_k_cu_68b50ad04cuda3std6ranges3__45__cpo4swapE,(_ZN34_INTERNAL_d396b415_4_k_cu_68b50ad06thrust24THRUST_300001_SM_1000_NS8cuda_cub10par_nosyncE - _ZN34_INTERNAL_d396b415_4_k_cu_68b50ad04cuda3std6ranges3__45__cpo4swapE)
_ZN34_INTERNAL_d396b415_4_k_cu_68b50ad04cuda3std6ranges3__45__cpo4swapE:
	.zero		1
	.type		_ZN34_INTERNAL_d396b415_4_k_cu_68b50ad06thrust24THRUST_300001_SM_1000_NS8cuda_cub10par_nosyncE,@object
	.size		_ZN34_INTERNAL_d396b415_4_k_cu_68b50ad06thrust24THRUST_300001_SM_1000_NS8cuda_cub10par_nosyncE,(_ZN34_INTERNAL_d396b415_4_k_cu_68b50ad06thrust24THRUST_300001_SM_1000_NS12placeholders2_9E - _ZN34_INTERNAL_d396b415_4_k_cu_68b50ad06thrust24THRUST_300001_SM_1000_NS8cuda_cub10par_nosyncE)
_ZN34_INTERNAL_d396b415_4_k_cu_68b50ad06thrust24THRUST_300001_SM_1000_NS8cuda_cub10par_nosyncE:
	.zero		1
	.type		_ZN34_INTERNAL_d396b415_4_k_cu_68b50ad06thrust24THRUST_300001_SM_1000_NS12placeholders2_9E,@object
	.size		_ZN34_INTERNAL_d396b415_4_k_cu_68b50ad06thrust24THRUST_300001_SM_1000_NS12placeholders2_9E,(_ZN34_INTERNAL_d396b415_4_k_cu_68b50ad04cuda3std3__436_GLOBAL__N__d396b415_4_k_cu_68b50ad06ignoreE - _ZN34_INTERNAL_d396b415_4_k_cu_68b50ad06thrust24THRUST_300001_SM_1000_NS12placeholders2_9E)
_ZN34_INTERNAL_d396b415_4_k_cu_68b50ad06thrust24THRUST_300001_SM_1000_NS12placeholders2_9E:
	.zero		1
	.type		_ZN34_INTERNAL_d396b415_4_k_cu_68b50ad04cuda3std3__436_GLOBAL__N__d396b415_4_k_cu_68b50ad06ignoreE,@object
	.size		_ZN34_INTERNAL_d396b415_4_k_cu_68b50ad04cuda3std3__436_GLOBAL__N__d396b415_4_k_cu_68b50ad06ignoreE,(_ZN34_INTERNAL_d396b415_4_k_cu_68b50ad04cuda3std6ranges3__45__cpo4dataE - _ZN34_INTERNAL_d396b415_4_k_cu_68b50ad04cuda3std3__436_GLOBAL__N__d396b415_4_k_cu_68b50ad06ignoreE)
_ZN34_INTERNAL_d396b415_4_k_cu_68b50ad04cuda3std3__436_GLOBAL__N__d396b415_4_k_cu_68b50ad06ignoreE:
	.zero		1
	.type		_ZN34_INTERNAL_d396b415_4_k_cu_68b50ad04cuda3std6ranges3__45__cpo4dataE,@object
	.size		_ZN34_INTERNAL_d396b415_4_k_cu_68b50ad04cuda3std6ranges3__45__cpo4dataE,(_ZN34_INTERNAL_d396b415_4_k_cu_68b50ad06thrust24THRUST_300001_SM_1000_NS12placeholders2_1E - _ZN34_INTERNAL_d396b415_4_k_cu_68b50ad04cuda3std6ranges3__45__cpo4dataE)
_ZN34_INTERNAL_d396b415_4_k_cu_68b50ad04cuda3std6ranges3__45__cpo4dataE:
	.zero		1
	.type		_ZN34_INTERNAL_d396b415_4_k_cu_68b50ad06thrust24THRUST_300001_SM_1000_NS12placeholders2_1E,@object
	.size		_ZN34_INTERNAL_d396b415_4_k_cu_68b50ad06thrust24THRUST_300001_SM_1000_NS12placeholders2_1E,(_ZN34_INTERNAL_d396b415_4_k_cu_68b50ad04cuda3std3__45__cpo5beginE - _ZN34_INTERNAL_d396b415_4_k_cu_68b50ad06thrust24THRUST_300001_SM_1000_NS12placeholders2_1E)
_ZN34_INTERNAL_d396b415_4_k_cu_68b50ad06thrust24THRUST_300001_SM_1000_NS12placeholders2_1E:
	.zero		1
	.type		_ZN34_INTERNAL_d396b415_4_k_cu_68b50ad04cuda3std3__45__cpo5beginE,@object
	.size		_ZN34_INTERNAL_d396b415_4_k_cu_68b50ad04cuda3std3__45__cpo5beginE,(_ZN34_INTERNAL_d396b415_4_k_cu_68b50ad04cuda3std6ranges3__45__cpo5beginE - _ZN34_INTERNAL_d396b415_4_k_cu_68b50ad04cuda3std3__45__cpo5beginE)
_ZN34_INTERNAL_d396b415_4_k_cu_68b50ad04cuda3std3__45__cpo5beginE:
	.zero		1
	.type		_ZN34_INTERNAL_d396b415_4_k_cu_68b50ad04cuda3std6ranges3__45__cpo5beginE,@object
	.size		_ZN34_INTERNAL_d396b415_4_k_cu_68b50ad04cuda3std6ranges3__45__cpo5beginE,(_ZN34_INTERNAL_d396b415_4_k_cu_68b50ad06thrust24THRUST_300001_SM_1000_NS12placeholders2_5E - _ZN34_INTERNAL_d396b415_4_k_cu_68b50ad04cuda3std6ranges3__45__cpo5beginE)
_ZN34_INTERNAL_d396b415_4_k_cu_68b50ad04cuda3std6ranges3__45__cpo5beginE:
	.zero		1
	.type		_ZN34_INTERNAL_d396b415_4_k_cu_68b50ad06thrust24THRUST_300001_SM_1000_NS12placeholders2_5E,@object
	.size		_ZN34_INTERNAL_d396b415_4_k_cu_68b50ad06thrust24THRUST_300001_SM_1000_NS12placeholders2_5E,(_ZN34_INTERNAL_d396b415_4_k_cu_68b50ad04cuda3std3__45__cpo6rbeginE - _ZN34_INTERNAL_d396b415_4_k_cu_68b50ad06thrust24THRUST_300001_SM_1000_NS12placeholders2_5E)
_ZN34_INTERNAL_d396b415_4_k_cu_68b50ad06thrust24THRUST_300001_SM_1000_NS12placeholders2_5E:
	.zero		1
	.type		_ZN34_INTERNAL_d396b415_4_k_cu_68b50ad04cuda3std3__45__cpo6rbeginE,@object
	.size		_ZN34_INTERNAL_d396b415_4_k_cu_68b50ad04cuda3std3__45__cpo6rbeginE,(_ZN34_INTERNAL_d396b415_4_k_cu_68b50ad04cuda3std6ranges3__45__cpo7advanceE - _ZN34_INTERNAL_d396b415_4_k_cu_68b50ad04cuda3std3__45__cpo6rbeginE)
_ZN34_INTERNAL_d396b415_4_k_cu_68b50ad04cuda3std3__45__cpo6rbeginE:
	.zero		1
	.type		_ZN34_INTERNAL_d396b415_4_k_cu_68b50ad04cuda3std6ranges3__45__cpo7advanceE,@object
	.size		_ZN34_INTERNAL_d396b415_4_k_cu_68b50ad04cuda3std6ranges3__45__cpo7advanceE,(_ZN34_INTERNAL_d396b415_4_k_cu_68b50ad04cuda3std3__47nulloptE - _ZN34_INTERNAL_d396b415_4_k_cu_68b50ad04cuda3std6ranges3__45__cpo7advanceE)
_ZN34_INTERNAL_d396b415_4_k_cu_68b50ad04cuda3std6ranges3__45__cpo7advanceE:
	.zero		1
	.type		_ZN34_INTERNAL_d396b415_4_k_cu_68b50ad04cuda3std3__47nulloptE,@object
	.size		_ZN34_INTERNAL_d396b415_4_k_cu_68b50ad04cuda3std3__47nulloptE,(_ZN34_INTERNAL_d396b415_4_k_cu_68b50ad04cuda3std6ranges3__45__cpo8distanceE - _ZN34_INTERNAL_d396b415_4_k_cu_68b50ad04cuda3std3__47nulloptE)
_ZN34_INTERNAL_d396b415_4_k_cu_68b50ad04cuda3std3__47nulloptE:
	.zero		1
	.type		_ZN34_INTERNAL_d396b415_4_k_cu_68b50ad04cuda3std6ranges3__45__cpo8distanceE,@object
	.size		_ZN34_INTERNAL_d396b415_4_k_cu_68b50ad04cuda3std6ranges3__45__cpo8distanceE,(_ZN34_INTERNAL_d396b415_4_k_cu_68b50ad06thrust24THRUST_300001_SM_1000_NS12placeholders3_10E - _ZN34_INTERNAL_d396b415_4_k_cu_68b50ad04cuda3std6ranges3__45__cpo8distanceE)
_ZN34_INTERNAL_d396b415_4_k_cu_68b50ad04cuda3std6ranges3__45__cpo8distanceE:
	.zero		1
	.type		_ZN34_INTERNAL_d396b415_4_k_cu_68b50ad06thrust24THRUST_300001_SM_1000_NS12placeholders3_10E,@object
	.size		_ZN34_INTERNAL_d396b415_4_k_cu_68b50ad06thrust24THRUST_300001_SM_1000_NS12placeholders3_10E,(_ZN34_INTERNAL_d396b415_4_k_cu_68b50ad04cuda3std3__419piecewise_constructE - _ZN34_INTERNAL_d396b415_4_k_cu_68b50ad06thrust24THRUST_300001_SM_1000_NS12placeholders3_10E)
_ZN34_INTERNAL_d396b415_4_k_cu_68b50ad06thrust24THRUST_300001_SM_1000_NS12placeholders3_10E:
	.zero		1
	.type		_ZN34_INTERNAL_d396b415_4_k_cu_68b50ad04cuda3std3__419piecewise_constructE,@object
	.size		_ZN34_INTERNAL_d396b415_4_k_cu_68b50ad04cuda3std3__419piecewise_constructE,(_ZN34_INTERNAL_d396b415_4_k_cu_68b50ad04cuda3std6ranges3__45__cpo5cdataE - _ZN34_INTERNAL_d396b415_4_k_cu_68b50ad04cuda3std3__419piecewise_constructE)
_ZN34_INTERNAL_d396b415_4_k_cu_68b50ad04cuda3std3__419piecewise_constructE:
	.zero		1
	.type		_ZN34_INTERNAL_d396b415_4_k_cu_68b50ad04cuda3std6ranges3__45__cpo5cdataE,@object
	.size		_ZN34_INTERNAL_d396b415_4_k_cu_68b50ad04cuda3std6ranges3__45__cpo5cdataE,(_ZN34_INTERNAL_d396b415_4_k_cu_68b50ad06thrust24THRUST_300001_SM_1000_NS12placeholders2_2E - _ZN34_INTERNAL_d396b415_4_k_cu_68b50ad04cuda3std6ranges3__45__cpo5cdataE)
_ZN34_INTERNAL_d396b415_4_k_cu_68b50ad04cuda3std6ranges3__45__cpo5cdataE:
	.zero		1
	.type		_ZN34_INTERNAL_d396b415_4_k_cu_68b50ad06thrust24THRUST_300001_SM_1000_NS12placeholders2_2E,@object
	.size		_ZN34_INTERNAL_d396b415_4_k_cu_68b50ad06thrust24THRUST_300001_SM_1000_NS12placeholders2_2E,(_ZN34_INTERNAL_d396b415_4_k_cu_68b50ad04cuda3std3__45__cpo3endE - _ZN34_INTERNAL_d396b415_4_k_cu_68b50ad06thrust24THRUST_300001_SM_1000_NS12placeholders2_2E)
_ZN34_INTERNAL_d396b415_4_k_cu_68b50ad06thrust24THRUST_300001_SM_1000_NS12placeholders2_2E:
	.zero		1
	.type		_ZN34_INTERNAL_d396b415_4_k_cu_68b50ad04cuda3std3__45__cpo3endE,@object
	.size		_ZN34_INTERNAL_d396b415_4_k_cu_68b50ad04cuda3std3__45__cpo3endE,(_ZN34_INTERNAL_d396b415_4_k_cu_68b50ad04cuda3std6ranges3__45__cpo3endE - _ZN34_INTERNAL_d396b415_4_k_cu_68b50ad04cuda3std3__45__cpo3endE)
_ZN34_INTERNAL_d396b415_4_k_cu_68b50ad04cuda3std3__45__cpo3endE:
	.zero		1
	.type		_ZN34_INTERNAL_d396b415_4_k_cu_68b50ad04cuda3std6ranges3__45__cpo3endE,@object
	.size		_ZN34_INTERNAL_d396b415_4_k_cu_68b50ad04cuda3std6ranges3__45__cpo3endE,(_ZN34_INTERNAL_d396b415_4_k_cu_68b50ad06thrust24THRUST_300001_SM_1000_NS12placeholders2_6E - _ZN34_INTERNAL_d396b415_4_k_cu_68b50ad04cuda3std6ranges3__45__cpo3endE)
_ZN34_INTERNAL_d396b415_4_k_cu_68b50ad04cuda3std6ranges3__45__cpo3endE:
	.zero		1
	.type		_ZN34_INTERNAL_d396b415_4_k_cu_68b50ad06thrust24THRUST_300001_SM_1000_NS12placeholders2_6E,@object
	.size		_ZN34_INTERNAL_d396b415_4_k_cu_68b50ad06thrust24THRUST_300001_SM_1000_NS12placeholders2_6E,(_ZN34_INTERNAL_d396b415_4_k_cu_68b50ad04cuda3std3__45__cpo4rendE - _ZN34_INTERNAL_d396b415_4_k_cu_68b50ad06thrust24THRUST_300001_SM_1000_NS12placeholders2_6E)
_ZN34_INTERNAL_d396b415_4_k_cu_68b50ad06thrust24THRUST_300001_SM_1000_NS12placeholders2_6E:
	.zero		1
	.type		_ZN34_INTERNAL_d396b415_4_k_cu_68b50ad04cuda3std3__45__cpo4rendE,@object
	.size		_ZN34_INTERNAL_d396b415_4_k_cu_68b50ad04cuda3std3__45__cpo4rendE,(_ZN34_INTERNAL_d396b415_4_k_cu_68b50ad04cuda3std6ranges3__45__cpo9iter_swapE - _ZN34_INTERNAL_d396b415_4_k_cu_68b50ad04cuda3std3__45__cpo4rendE)
_ZN34_INTERNAL_d396b415_4_k_cu_68b50ad04cuda3std3__45__cpo4rendE:
	.zero		1
	.type		_ZN34_INTERNAL_d396b415_4_k_cu_68b50ad04cuda3std6ranges3__45__cpo9iter_swapE,@object
	.size		_ZN34_INTERNAL_d396b415_4_k_cu_68b50ad04cuda3std6ranges3__45__cpo9iter_swapE,(_ZN34_INTERNAL_d396b415_4_k_cu_68b50ad04cuda3std3__48unexpectE - _ZN34_INTERNAL_d396b415_4_k_cu_68b50ad04cuda3std6ranges3__45__cpo9iter_swapE)
_ZN34_INTERNAL_d396b415_4_k_cu_68b50ad04cuda3std6ranges3__45__cpo9iter_swapE:
	.zero		1
	.type		_ZN34_INTERNAL_d396b415_4_k_cu_68b50ad04cuda3std3__48unexpectE,@object
	.size		_ZN34_INTERNAL_d396b415_4_k_cu_68b50ad04cuda3std3__48unexpectE,(_ZN34_INTERNAL_d396b415_4_k_cu_68b50ad06thrust24THRUST_300001_SM_1000_NS8cuda_cub3parE - _ZN34_INTERNAL_d396b415_4_k_cu_68b50ad04cuda3std3__48unexpectE)
_ZN34_INTERNAL_d396b415_4_k_cu_68b50ad04cuda3std3__48unexpectE:
	.zero		1
	.type		_ZN34_INTERNAL_d396b415_4_k_cu_68b50ad06thrust24THRUST_300001_SM_1000_NS8cuda_cub3parE,@object
	.size		_ZN34_INTERNAL_d396b415_4_k_cu_68b50ad06thrust24THRUST_300001_SM_1000_NS8cuda_cub3parE,(_ZN34_INTERNAL_d396b415_4_k_cu_68b50ad06thrust24THRUST_300001_SM_1000_NS12placeholders2_4E - _ZN34_INTERNAL_d396b415_4_k_cu_68b50ad06thrust24THRUST_300001_SM_1000_NS8cuda_cub3parE)
_ZN34_INTERNAL_d396b415_4_k_cu_68b50ad06thrust24THRUST_300001_SM_1000_NS8cuda_cub3parE:
	.zero		1
	.type		_ZN34_INTERNAL_d396b415_4_k_cu_68b50ad06thrust24THRUST_300001_SM_1000_NS12placeholders2_4E,@object
	.size		_ZN34_INTERNAL_d396b415_4_k_cu_68b50ad06thrust24THRUST_300001_SM_1000_NS12placeholders2_4E,(_ZN34_INTERNAL_d396b415_4_k_cu_68b50ad04cuda3std3__45__cpo4cendE - _ZN34_INTERNAL_d396b415_4_k_cu_68b50ad06thrust24THRUST_300001_SM_1000_NS12placeholders2_4E)
_ZN34_INTERNAL_d396b415_4_k_cu_68b50ad06thrust24THRUST_300001_SM_1000_NS12placeholders2_4E:
	.zero		1
	.type		_ZN34_INTERNAL_d396b415_4_k_cu_68b50ad04cuda3std3__45__cpo4cendE,@object
	.size		_ZN34_INTERNAL_d396b415_4_k_cu_68b50ad04cuda3std3__45__cpo4cendE,(_ZN34_INTERNAL_d396b415_4_k_cu_68b50ad04cuda3std6ranges3__45__cpo4cendE - _ZN34_INTERNAL_d396b415_4_k_cu_68b50ad04cuda3std3__45__cpo4cendE)
_ZN34_INTERNAL_d396b415_4_k_cu_68b50ad04cuda3std3__45__cpo4cendE:
	.zero		1
	.type		_ZN34_INTERNAL_d396b415_4_k_cu_68b50ad04cuda3std6ranges3__45__cpo4cendE,@object
	.size		_ZN34_INTERNAL_d396b415_4_k_cu_68b50ad04cuda3std6ranges3__45__cpo4cendE,(_ZN34_INTERNAL_d396b415_4_k_cu_68b50ad04cuda3std3__420unreachable_sentinelE - _ZN34_INTERNAL_d396b415_4_k_cu_68b50ad04cuda3std6ranges3__45__cpo4cendE)
_ZN34_INTERNAL_d396b415_4_k_cu_68b50ad04cuda3std6ranges3__45__cpo4cendE:
	.zero		1
	.type		_ZN34_INTERNAL_d396b415_4_k_cu_68b50ad04cuda3std3__420unreachable_sentinelE,@object
	.size		_ZN34_INTERNAL_d396b415_4_k_cu_68b50ad04cuda3std3__420unreachable_sentinelE,(_ZN34_INTERNAL_d396b415_4_k_cu_68b50ad04cuda3std6ranges3__45__cpo5ssizeE - _ZN34_INTERNAL_d396b415_4_k_cu_68b50ad04cuda3std3__420unreachable_sentinelE)
_ZN34_INTERNAL_d396b415_4_k_cu_68b50ad04cuda3std3__420unreachable_sentinelE:
	.zero		1
	.type		_ZN34_INTERNAL_d396b415_4_k_cu_68b50ad04cuda3std6ranges3__45__cpo5ssizeE,@object
	.size		_ZN34_INTERNAL_d396b415_4_k_cu_68b50ad04cuda3std6ranges3__45__cpo5ssizeE,(_ZN34_INTERNAL_d396b415_4_k_cu_68b50ad06thrust24THRUST_300001_SM_1000_NS12placeholders2_8E - _ZN34_INTERNAL_d396b415_4_k_cu_68b50ad04cuda3std6ranges3__45__cpo5ssizeE)
_ZN34_INTERNAL_d396b415_4_k_cu_68b50ad04cuda3std6ranges3__45__cpo5ssizeE:
	.zero		1
	.type		_ZN34_INTERNAL_d396b415_4_k_cu_68b50ad06thrust24THRUST_300001_SM_1000_NS12placeholders2_8E,@object
	.size		_ZN34_INTERNAL_d396b415_4_k_cu_68b50ad06thrust24THRUST_300001_SM_1000_NS12placeholders2_8E,(_ZN34_INTERNAL_d396b415_4_k_cu_68b50ad04cuda3std3__45__cpo5crendE - _ZN34_INTERNAL_d396b415_4_k_cu_68b50ad06thrust24THRUST_300001_SM_1000_NS12placeholders2_8E)
_ZN34_INTERNAL_d396b415_4_k_cu_68b50ad06thrust24THRUST_300001_SM_1000_NS12placeholders2_8E:
	.zero		1
	.type		_ZN34_INTERNAL_d396b415_4_k_cu_68b50ad04cuda3std3__45__cpo5crendE,@object
	.size		_ZN34_INTERNAL_d396b415_4_k_cu_68b50ad04cuda3std3__45__cpo5crendE,(_ZN34_INTERNAL_d396b415_4_k_cu_68b50ad04cuda3std6ranges3__45__cpo4prevE - _ZN34_INTERNAL_d396b415_4_k_cu_68b50ad04cuda3std3__45__cpo5crendE)
_ZN34_INTERNAL_d396b415_4_k_cu_68b50ad04cuda3std3__45__cpo5crendE:
	.zero		1
	.type		_ZN34_INTERNAL_d396b415_4_k_cu_68b50ad04cuda3std6ranges3__45__cpo4prevE,@object
	.size		_ZN34_INTERNAL_d396b415_4_k_cu_68b50ad04cuda3std6ranges3__45__cpo4prevE,(_ZN34_INTERNAL_d396b415_4_k_cu_68b50ad04cuda3std6ranges3__45__cpo9iter_moveE - _ZN34_INTERNAL_d396b415_4_k_cu_68b50ad04cuda3std6ranges3__45__cpo4prevE)
_ZN34_INTERNAL_d396b415_4_k_cu_68b50ad04cuda3std6ranges3__45__cpo4prevE:
	.zero		1
	.type		_ZN34_INTERNAL_d396b415_4_k_cu_68b50ad04cuda3std6ranges3__45__cpo9iter_moveE,@object
	.size		_ZN34_INTERNAL_d396b415_4_k_cu_68b50ad04cuda3std6ranges3__45__cpo9iter_moveE,(_ZN34_INTERNAL_d396b415_4_k_cu_68b50ad06thrust24THRUST_300001_SM_1000_NS6system6detail10sequential3seqE - _ZN34_INTERNAL_d396b415_4_k_cu_68b50ad04cuda3std6ranges3__45__cpo9iter_moveE)
_ZN34_INTERNAL_d396b415_4_k_cu_68b50ad04cuda3std6ranges3__45__cpo9iter_moveE:
	.zero		1
	.type		_ZN34_INTERNAL_d396b415_4_k_cu_68b50ad06thrust24THRUST_300001_SM_1000_NS6system6detail10sequential3seqE,@object
	.size		_ZN34_INTERNAL_d396b415_4_k_cu_68b50ad06thrust24THRUST_300001_SM_1000_NS6system6detail10sequential3seqE,(.L_31 - _ZN34_INTERNAL_d396b415_4_k_cu_68b50ad06thrust24THRUST_300001_SM_1000_NS6system6detail10sequential3seqE)
_ZN34_INTERNAL_d396b415_4_k_cu_68b50ad06thrust24THRUST_300001_SM_1000_NS6system6detail10sequential3seqE:
	.zero		1
.L_31:


//--------------------- .nv.shared._ZN3cub18CUB_300001_SM_10006detail4scan16DeviceScanKernelINS2_10policy_hubIjjjjN4cuda3std3__44plusIvEEE10Policy1000EN6thrust24THRUST_300001_SM_1000_NS6detail15normal_iteratorINSD_10device_ptrIjEEEESI_NS0_13ScanTileStateIjLb1EEES9_NS0_8NullTypeEjjLb0ESL_EEvT0_T1_T2_iT3_T4_T5_ --------------------------
	.section	.nv.shared._ZN3cub18CUB_300001_SM_10006detail4scan16DeviceScanKernelINS2_10policy_hubIjjjjN4cuda3std3__44plusIvEEE10Policy1000EN6thrust24THRUST_300001_SM_1000_NS6detail15normal_iteratorINSD_10device_ptrIjEEEESI_NS0_13ScanTileStateIjLb1EEES9_NS0_8NullTypeEjjLb0ESL_EEvT0_T1_T2_iT3_T4_T5_,"aw",@nobits
	.sectionflags	@""
	.align	16
.nv.shared._ZN3cub18CUB_300001_SM_10006detail4scan16DeviceScanKernelINS2_10policy_hubIjjjjN4cuda3std3__44plusIvEEE10Policy1000EN6thrust24THRUST_300001_SM_1000_NS6detail15normal_iteratorINSD_10device_ptrIjEEEESI_NS0_13ScanTileStateIjLb1EEES9_NS0_8NullTypeEjjLb0ESL_EEvT0_T1_T2_iT3_T4_T5_:
	.zero		34832


//--------------------- .nv.shared._ZN3cub18CUB_300001_SM_10006detail4scan20DeviceScanInitKernelINS0_13ScanTileStateIjLb1EEEEEvT_i --------------------------
	.section	.nv.shared._ZN3cub18CUB_300001_SM_10006detail4scan20DeviceScanInitKernelINS0_13ScanTileStateIjLb1EEEEEvT_i,"aw",@nobits
	.sectionflags	@""
	.align	16
	.zero		1024


//--------------------- .nv.shared._ZN3cub18CUB_300001_SM_10006detail9transform16transform_kernelINS2_10policy_hubILb1EN4cuda3std3__45tupleIJN6thrust24THRUST_300001_SM_1000_NS7pointerIiNSA_8cuda_cub3tagENSA_11use_defaultESE_EEEEEE10policy1000ElNS7_10__identityENSA_6detail15normal_iteratorINSA_10device_ptrIjEEEEJPiEEEvT0_iT1_T2_DpNS2_10kernel_argIT3_EE --------------------------
	.section	.nv.shared._ZN3cub18CUB_300001_SM_10006detail9transform16transform_kernelINS2_10policy_hubILb1EN4cuda3std3__45tupleIJN6thrust24THRUST_300001_SM_1000_NS7pointerIiNSA_8cuda_cub3tagENSA_11use_defaultESE_EEEEEE10policy1000ElNS7_10__identityENSA_6detail15normal_iteratorINSA_10device_ptrIjEEEEJPiEEEvT0_iT1_T2_DpNS2_10kernel_argIT3_EE,"aw",@nobits
	.sectionflags	@""
	.align	16
	.zero		1024


//--------------------- .nv.shared._ZN3cub18CUB_300001_SM_10006detail9transform16transform_kernelINS2_10policy_hubILb1EN4cuda3std3__45tupleIJN6thrust24THRUST_300001_SM_1000_NS7pointerIiNSA_8cuda_cub3tagENSA_11use_defaultESE_EEEEEE10policy1000EiNS7_10__identityENSA_6detail15normal_iteratorINSA_10device_ptrIjEEEEJPiEEEvT0_iT1_T2_DpNS2_10kernel_argIT3_EE --------------------------
	.section	.nv.shared._ZN3cub18CUB_300001_SM_10006detail9transform16transform_kernelINS2_10policy_hubILb1EN4cuda3std3__45tupleIJN6thrust24THRUST_300001_SM_1000_NS7pointerIiNSA_8cuda_cub3tagENSA_11use_defaultESE_EEEEEE10policy1000EiNS7_10__identityENSA_6detail15normal_iteratorINSA_10device_ptrIjEEEEJPiEEEvT0_iT1_T2_DpNS2_10kernel_argIT3_EE,"aw",@nobits
	.sectionflags	@""
	.align	16
	.zero		1024


//--------------------- .nv.shared._ZN3cub18CUB_300001_SM_10006detail9transform16transform_kernelINS2_10policy_hubILb1EN4cuda3std3__45tupleIJN6thrust24THRUST_300001_SM_1000_NS7pointerIiNSA_8cuda_cub3tagENSA_11use_defaultESE_EEEEEE10policy1000ElNS7_10__identityENSA_10device_ptrIjEEJPiEEEvT0_iT1_T2_DpNS2_10kernel_argIT3_EE --------------------------
	.section	.nv.shared._ZN3cub18CUB_300001_SM_10006detail9transform16transform_kernelINS2_10policy_hubILb1EN4cuda3std3__45tupleIJN6thrust24THRUST_300001_SM_1000_NS7pointerIiNSA_8cuda_cub3tagENSA_11use_defaultESE_EEEEEE10policy1000ElNS7_10__identityENSA_10device_ptrIjEEJPiEEEvT0_iT1_T2_DpNS2_10kernel_argIT3_EE,"aw",@nobits
	.sectionflags	@""
	.align	16
	.zero		1024


//--------------------- .nv.shared._ZN3cub18CUB_300001_SM_10006detail9transform16transform_kernelINS2_10policy_hubILb1EN4cuda3std3__45tupleIJN6thrust24THRUST_300001_SM_1000_NS7pointerIiNSA_8cuda_cub3tagENSA_11use_defaultESE_EEEEEE10policy1000EiNS7_10__identityENSA_10device_ptrIjEEJPiEEEvT0_iT1_T2_DpNS2_10kernel_argIT3_EE --------------------------
	.section	.nv.shared._ZN3cub18CUB_300001_SM_10006detail9transform16transform_kernelINS2_10policy_hubILb1EN4cuda3std3__45tupleIJN6thrust24THRUST_300001_SM_1000_NS7pointerIiNSA_8cuda_cub3tagENSA_11use_defaultESE_EEEEEE10policy1000EiNS7_10__identityENSA_10device_ptrIjEEJPiEEEvT0_iT1_T2_DpNS2_10kernel_argIT3_EE,"aw",@nobits
	.sectionflags	@""
	.align	16
	.zero		1024


//--------------------- .nv.shared._ZN3cub18CUB_300001_SM_10006detail8for_each13static_kernelINS2_12policy_hub_t12policy_500_tEmN6thrust24THRUST_300001_SM_1000_NS8cuda_cub20__uninitialized_fill7functorINS7_10device_ptrIjEEjEEEEvT0_T1_ --------------------------
	.section	.nv.shared._ZN3cub18CUB_300001_SM_10006detail8for_each13static_kernelINS2_12policy_hub_t12policy_500_tEmN6thrust24THRUST_300001_SM_1000_NS8cuda_cub20__uninitialized_fill7functorINS7_10device_ptrIjEEjEEEEvT0_T1_,"aw",@nobits
	.sectionflags	@""
	.align	16
	.zero		1024


//--------------------- .nv.shared._ZN3cub18CUB_300001_SM_10006detail11EmptyKernelIvEEvv --------------------------
	.section	.nv.shared._ZN3cub18CUB_300001_SM_10006detail11EmptyKernelIvEEvv,"aw",@nobits
	.sectionflags	@""
	.align	16
	.zero		1024


//--------------------- .nv.shared._Z19align_sequences_gpuPcS_PjS0_S0_PsS1_S1_S1_S1_S1_ --------------------------
	.section	.nv.shared._Z19align_sequences_gpuPcS_PjS0_S0_PsS1_S1_S1_S1_S1_,"aw",@nobits
	.sectionflags	@""
	.align	16
.nv.shared._Z19align_sequences_gpuPcS_PjS0_S0_PsS1_S1_S1_S1_S1_:
	.zero		1232


//--------------------- .nv.constant0._ZN3cub18CUB_300001_SM_10006detail4scan16DeviceScanKernelINS2_10policy_hubIjjjmN4cuda3std3__44plusIvEEE10Policy1000EN6thrust24THRUST_300001_SM_1000_NS6detail15normal_iteratorINSD_10device_ptrIjEEEESI_NS0_13ScanTileStateIjLb1EEES9_NS0_8NullTypeEmjLb0ESL_EEvT0_T1_T2_iT3_T4_T5_ --------------------------
	.section	.nv.constant0._ZN3cub18CUB_300001_SM_10006detail4scan16DeviceScanKernelINS2_10policy_hubIjjjmN4cuda3std3__44plusIvEEE10Policy1000EN6thrust24THRUST_300001_SM_1000_NS6detail15normal_iteratorINSD_10device_ptrIjEEEESI_NS0_13ScanTileStateIjLb1EEES9_NS0_8NullTypeEmjLb0ESL_EEvT0_T1_T2_iT3_T4_T5_,"a",@progbits
	.sectionflags	@""
	.align	4
.nv.constant0._ZN3cub18CUB_300001_SM_10006detail4scan16DeviceScanKernelINS2_10policy_hubIjjjmN4cuda3std3__44plusIvEEE10Policy1000EN6thrust24THRUST_300001_SM_1000_NS6detail15normal_iteratorINSD_10device_ptrIjEEEESI_NS0_13ScanTileStateIjLb1EEES9_NS0_8NullTypeEmjLb0ESL_EEvT0_T1_T2_iT3_T4_T5_:
	.zero		936


//--------------------- .nv.constant0._ZN3cub18CUB_300001_SM_10006detail4scan16DeviceScanKernelINS2_10policy_hubIjjjjN4cuda3std3__44plusIvEEE10Policy1000EN6thrust24THRUST_300001_SM_1000_NS6detail15normal_iteratorINSD_10device_ptrIjEEEESI_NS0_13ScanTileStateIjLb1EEES9_NS0_8NullTypeEjjLb0ESL_EEvT0_T1_T2_iT3_T4_T5_ --------------------------
	.section	.nv.constant0._ZN3cub18CUB_300001_SM_10006detail4scan16DeviceScanKernelINS2_10policy_hubIjjjjN4cuda3std3__44plusIvEEE10Policy1000EN6thrust24THRUST_300001_SM_1000_NS6detail15normal_iteratorINSD_10device_ptrIjEEEESI_NS0_13ScanTileStateIjLb1EEES9_NS0_8NullTypeEjjLb0ESL_EEvT0_T1_T2_iT3_T4_T5_,"a",@progbits
	.sectionflags	@""
	.align	4
.nv.constant0._ZN3cub18CUB_300001_SM_10006detail4scan16DeviceScanKernelINS2_10policy_hubIjjjjN4cuda3std3__44plusIvEEE10Policy1000EN6thrust24THRUST_300001_SM_1000_NS6detail15normal_iteratorINSD_10device_ptrIjEEEESI_NS0_13ScanTileStateIjLb1EEES9_NS0_8NullTypeEjjLb0ESL_EEvT0_T1_T2_iT3_T4_T5_:
	.zero		932


//--------------------- .nv.constant0._ZN3cub18CUB_300001_SM_10006detail4scan20DeviceScanInitKernelINS0_13ScanTileStateIjLb1EEEEEvT_i --------------------------
	.section	.nv.constant0._ZN3cub18CUB_300001_SM_10006detail4scan20DeviceScanInitKernelINS0_13ScanTileStateIjLb1EEEEEvT_i,"a",@progbits
	.sectionflags	@""
	.align	4
.nv.constant0._ZN3cub18CUB_300001_SM_10006detail4scan20DeviceScanInitKernelINS0_13ScanTileStateIjLb1EEEEEvT_i:
	.zero		908


//--------------------- .nv.constant0._ZN3cub18CUB_300001_SM_10006detail9transform16transform_kernelINS2_10policy_hubILb1EN4cuda3std3__45tupleIJN6thrust24THRUST_300001_SM_1000_NS7pointerIiNSA_8cuda_cub3tagENSA_11use_defaultESE_EEEEEE10policy1000ElNS7_10__identityENSA_6detail15normal_iteratorINSA_10device_ptrIjEEEEJPiEEEvT0_iT1_T2_DpNS2_10kernel_argIT3_EE --------------------------
	.section	.nv.constant0._ZN3cub18CUB_300001_SM_10006detail9transform16transform_kernelINS2_10policy_hubILb1EN4cuda3std3__45tupleIJN6thrust24THRUST_300001_SM_1000_NS7pointerIiNSA_8cuda_cub3tagENSA_11use_defaultESE_EEEEEE10policy1000ElNS7_10__identityENSA_6detail15normal_iteratorINSA_10device_ptrIjEEEEJPiEEEvT0_iT1_T2_DpNS2_10kernel_argIT3_EE,"a",@progbits
	.sectionflags	@""
	.align	4
.nv.constant0._ZN3cub18CUB_300001_SM_10006detail9transform16transform_kernelINS2_10policy_hubILb1EN4cuda3std3__45tupleIJN6thrust24THRUST_300001_SM_1000_NS7pointerIiNSA_8cuda_cub3tagENSA_11use_defaultESE_EEEEEE10policy1000ElNS7_10__identityENSA_6detail15normal_iteratorINSA_10device_ptrIjEEEEJPiEEEvT0_iT1_T2_DpNS2_10kernel_argIT3_EE:
	.zero		936


//--------------------- .nv.constant0._ZN3cub18CUB_300001_SM_10006detail9transform16transform_kernelINS2_10policy_hubILb1EN4cuda3std3__45tupleIJN6thrust24THRUST_300001_SM_1000_NS7pointerIiNSA_8cuda_cub3tagENSA_11use_defaultESE_EEEEEE10policy1000EiNS7_10__identityENSA_6detail15normal_iteratorINSA_10device_ptrIjEEEEJPiEEEvT0_iT1_T2_DpNS2_10kernel_argIT3_EE --------------------------
	.section	.nv.constant0._ZN3cub18CUB_300001_SM_10006detail9transform16transform_kernelINS2_10policy_hubILb1EN4cuda3std3__45tupleIJN6thrust24THRUST_300001_SM_1000_NS7pointerIiNSA_8cuda_cub3tagENSA_11use_defaultESE_EEEEEE10policy1000EiNS7_10__identityENSA_6detail15normal_iteratorINSA_10device_ptrIjEEEEJPiEEEvT0_iT1_T2_DpNS2_10kernel_argIT3_EE,"a",@progbits
	.sectionflags	@""
	.align	4
.nv.constant0._ZN3cub18CUB_300001_SM_10006detail9transform16transform_kernelINS2_10policy_hubILb1EN4cuda3std3__45tupleIJN6thrust24THRUST_300001_SM_1000_NS7pointerIiNSA_8cuda_cub3tagENSA_11use_defaultESE_EEEEEE10policy1000EiNS7_10__identityENSA_6detail15normal_iteratorINSA_10device_ptrIjEEEEJPiEEEvT0_iT1_T2_DpNS2_10kernel_argIT3_EE:
	.zero		936


//--------------------- .nv.constant0._ZN3cub18CUB_300001_SM_10006detail9transform16transform_kernelINS2_10policy_hubILb1EN4cuda3std3__45tupleIJN6thrust24THRUST_300001_SM_1000_NS7pointerIiNSA_8cuda_cub3tagENSA_11use_defaultESE_EEEEEE10policy1000ElNS7_10__identityENSA_10device_ptrIjEEJPiEEEvT0_iT1_T2_DpNS2_10kernel_argIT3_EE --------------------------
	.section	.nv.constant0._ZN3cub18CUB_300001_SM_10006detail9transform16transform_kernelINS2_10policy_hubILb1EN4cuda3std3__45tupleIJN6thrust24THRUST_300001_SM_1000_NS7pointerIiNSA_8cuda_cub3tagENSA_11use_defaultESE_EEEEEE10policy1000ElNS7_10__identityENSA_10device_ptrIjEEJPiEEEvT0_iT1_T2_DpNS2_10kernel_argIT3_EE,"a",@progbits
	.sectionflags	@""
	.align	4
.nv.constant0._ZN3cub18CUB_300001_SM_10006detail9transform16transform_kernelINS2_10policy_hubILb1EN4cuda3std3__45tupleIJN6thrust24THRUST_300001_SM_1000_NS7pointerIiNSA_8cuda_cub3tagENSA_11use_defaultESE_EEEEEE10policy1000ElNS7_10__identityENSA_10device_ptrIjEEJPiEEEvT0_iT1_T2_DpNS2_10kernel_argIT3_EE:
	.zero		936


//--------------------- .nv.constant0._ZN3cub18CUB_300001_SM_10006detail9transform16transform_kernelINS2_10policy_hubILb1EN4cuda3std3__45tupleIJN6thrust24THRUST_300001_SM_1000_NS7pointerIiNSA_8cuda_cub3tagENSA_11use_defaultESE_EEEEEE10policy1000EiNS7_10__identityENSA_10device_ptrIjEEJPiEEEvT0_iT1_T2_DpNS2_10kernel_argIT3_EE --------------------------
	.section	.nv.constant0._ZN3cub18CUB_300001_SM_10006detail9transform16transform_kernelINS2_10policy_hubILb1EN4cuda3std3__45tupleIJN6thrust24THRUST_300001_SM_1000_NS7pointerIiNSA_8cuda_cub3tagENSA_11use_defaultESE_EEEEEE10policy1000EiNS7_10__identityENSA_10device_ptrIjEEJPiEEEvT0_iT1_T2_DpNS2_10kernel_argIT3_EE,"a",@progbits
	.sectionflags	@""
	.align	4
.nv.constant0._ZN3cub18CUB_300001_SM_10006detail9transform16transform_kernelINS2_10policy_hubILb1EN4cuda3std3__45tupleIJN6thrust24THRUST_300001_SM_1000_NS7pointerIiNSA_8cuda_cub3tagENSA_11use_defaultESE_EEEEEE10policy1000EiNS7_10__identityENSA_10device_ptrIjEEJPiEEEvT0_iT1_T2_DpNS2_10kernel_argIT3_EE:
	.zero		936


//--------------------- .nv.constant0._ZN3cub18CUB_300001_SM_10006detail8for_each13static_kernelINS2_12policy_hub_t12policy_500_tEmN6thrust24THRUST_300001_SM_1000_NS8cuda_cub20__uninitialized_fill7functorINS7_10device_ptrIjEEjEEEEvT0_T1_ --------------------------
	.section	.nv.constant0._ZN3cub18CUB_300001_SM_10006detail8for_each13static_kernelINS2_12policy_hub_t12policy_500_tEmN6thrust24THRUST_300001_SM_1000_NS8cuda_cub20__uninitialized_fill7functorINS7_10device_ptrIjEEjEEEEvT0_T1_,"a",@progbits
	.sectionflags	@""
	.align	4
.nv.constant0._ZN3cub18CUB_300001_SM_10006detail8for_each13static_kernelINS2_12policy_hub_t12policy_500_tEmN6thrust24THRUST_300001_SM_1000_NS8cuda_cub20__uninitialized_fill7functorINS7_10device_ptrIjEEjEEEEvT0_T1_:
	.zero		920


//--------------------- .nv.constant0._ZN3cub18CUB_300001_SM_10006detail11EmptyKernelIvEEvv --------------------------
	.section	.nv.constant0._ZN3cub18CUB_300001_SM_10006detail11EmptyKernelIvEEvv,"a",@progbits
	.sectionflags	@""
	.align	4
.nv.constant0._ZN3cub18CUB_300001_SM_10006detail11EmptyKernelIvEEvv:
	.zero		896


//--------------------- .nv.constant0._Z19align_sequences_gpuPcS_PjS0_S0_PsS1_S1_S1_S1_S1_ --------------------------
	.section	.nv.constant0._Z19align_sequences_gpuPcS_PjS0_S0_PsS1_S1_S1_S1_S1_,"a",@progbits
	.sectionflags	@""
	.align	4
.nv.constant0._Z19align_sequences_gpuPcS_PjS0_S0_PsS1_S1_S1_S1_S1_:
	.zero		984


//--------------------- SYMBOLS --------------------------

	.type		.nv.reservedSmem.offset0,@object
	.size		.nv.reservedSmem.offset0,0x4
	.type		.nv.reservedSmem.cap,@object
	.size		.nv.reservedSmem.cap,0x4
